def matmul_kernel(
    a_ptr,
    b_ptr,
    c_ptr,
    M,
    N,
    K,
    stride_am,
    stride_ak,
    stride_bk,
    stride_bn,
    stride_cm,
    stride_cn,
    BLOCK_M: tl.constexpr,
    BLOCK_N: tl.constexpr,
    BLOCK_K: tl.constexpr,
    GROUP_M: tl.constexpr,
):
    pid = tl.program_id(axis=0)
    num_pid_m = tl.cdiv(M, BLOCK_M)
    num_pid_n = tl.cdiv(N, BLOCK_N)
    num_pid_in_group = GROUP_M * num_pid_n
    group_id = pid // num_pid_in_group
    first_pid_m = group_id * GROUP_M
    group_size_m = min(num_pid_m - first_pid_m, GROUP_M)
    pid_m = first_pid_m + ((pid % num_pid_in_group) % group_size_m)
    pid_n = (pid % num_pid_in_group) // group_size_m

    offs_am = (pid_m * BLOCK_M + tl.arange(0, BLOCK_M)) % M
    offs_bn = (pid_n * BLOCK_N + tl.arange(0, BLOCK_N)) % N
    offs_k = tl.arange(0, BLOCK_K)
    a_ptrs = a_ptr + offs_am[:, None] * stride_am + offs_k[None, :] * stride_ak
    b_ptrs = b_ptr + offs_k[:, None] * stride_bk + offs_bn[None, :] * stride_bn

    acc = tl.zeros((BLOCK_M, BLOCK_N), dtype=tl.float32)
    for kk in range(0, tl.cdiv(K, BLOCK_K)):
        a = tl.load(a_ptrs, mask=offs_k[None, :] < K - kk * BLOCK_K, other=0.0)
        b = tl.load(b_ptrs, mask=offs_k[:, None] < K - kk * BLOCK_K, other=0.0)
        acc = tl.dot(a, b, acc)
        a_ptrs += BLOCK_K * stride_ak
        b_ptrs += BLOCK_K * stride_bk

    c = acc.to(c_ptr.dtype.element_ty)
    offs_cm = pid_m * BLOCK_M + tl.arange(0, BLOCK_M)
    offs_cn = pid_n * BLOCK_N + tl.arange(0, BLOCK_N)
    c_ptrs = c_ptr + offs_cm[:, None] * stride_cm + offs_cn[None, :] * stride_cn
    mask = (offs_cm[:, None] < M) & (offs_cn[None, :] < N)
    tl.store(c_ptrs, c, mask=mask)

# config = {"BLOCK_K": 128, "BLOCK_M": 256, "BLOCK_N": 64, "GROUP_M": 8, "arch": "sm_90", "dtype": "fp8e5m2", "num_ctas": 2, "num_stages": 3, "num_warps": 4}
# arch = sm_90


// ===== COMPILED SASS (sm_90a) =====

	.target	sm_90a

	.elftype	@"ET_EXEC"


//--------------------- .note.nv.tkinfo           --------------------------
	.section	.note.nv.tkinfo,"",@"SHT_NOTE"
	.sectionflags	@"SHF_NOTE_NV_TKINFO"
	.tkinfo
        /*0018*/ 	.word	0x00000002
        /*0030*/ 	.string	""
        /*0030*/ 	.string	"ptxas"
        /*0030*/ 	.string	"Cuda compilation tools, release 13.0, V13.0.88"
        /*0030*/ 	.string	"Build cuda_13.0.r13.0/compiler.36424714_0"
        /*0030*/ 	.string	"-v  -suppress-debug-info  -lineinfo  -arch sm_90a "



//--------------------- .note.nv.cuinfo           --------------------------
	.section	.note.nv.cuinfo,"",@"SHT_NOTE"
	.sectionflags	@"SHF_NOTE_NV_CUINFO"
        /*0018*/ 	.short	0x0002
        /*001a*/ 	.short	0x005a
        /*001c*/ 	.short	0x0082
	.zero		2


//--------------------- .nv.info                  --------------------------
	.section	.nv.info,"",@"SHT_CUDA_INFO"
	.align	4


	//----- nvinfo : EIATTR_REGCOUNT
	.align		4
        /*0000*/ 	.byte	0x04, 0x2f
        /*0002*/ 	.short	(.L_1 - .L_0)
	.align		4
.L_0:
        /*0004*/ 	.word	index@(matmul_kernel)
        /*0008*/ 	.word	0x000000ff


	//----- nvinfo : EIATTR_FRAME_SIZE
	.align		4
.L_1:
        /*000c*/ 	.byte	0x04, 0x11
        /*000e*/ 	.short	(.L_3 - .L_2)
	.align		4
.L_2:
        /*0010*/ 	.word	index@(matmul_kernel)
        /*0014*/ 	.word	0x00000678


	//----- nvinfo : EIATTR_MIN_STACK_SIZE
	.align		4
.L_3:
        /*0018*/ 	.byte	0x04, 0x12
        /*001a*/ 	.short	(.L_5 - .L_4)
	.align		4
.L_4:
        /*001c*/ 	.word	index@(matmul_kernel)
        /*0020*/ 	.word	0x00000678
.L_5:


//--------------------- .nv.compat                --------------------------
	.section	.nv.compat,"",@"SHT_CUDA_COMPAT_INFO"
	.align	4
        /*0000*/ 	.byte	0x02, 0x09, 0x01, 0x00, 0x02, 0x02, 0x04, 0x00, 0x02, 0x05, 0x05, 0x00, 0x03, 0x07, 0x01, 0x01
        /*0010*/ 	.byte	0x02, 0x03, 0x00, 0x00, 0x02, 0x06, 0x01, 0x00, 0x04, 0x0b, 0x08, 0x00, 0x00, 0x00, 0x00, 0x00
        /*0020*/ 	.byte	0x00, 0x00, 0x00, 0x00


//--------------------- .nv.info.matmul_kernel    --------------------------
	.section	.nv.info.matmul_kernel,"",@"SHT_CUDA_INFO"
	.sectionflags	@""
	.align	4


	//----- nvinfo : EIATTR_CUDA_API_VERSION
	.align		4
        /*0000*/ 	.byte	0x04, 0x37
        /*0002*/ 	.short	(.L_7 - .L_6)
.L_6:
        /*0004*/ 	.word	0x00000082


	//----- nvinfo : EIATTR_KPARAM_INFO
	.align		4
.L_7:
        /*0008*/ 	.byte	0x04, 0x17
        /*000a*/ 	.short	(.L_9 - .L_8)
.L_8:
        /*000c*/ 	.word	0x00000000
        /*0010*/ 	.short	0x000d
        /*0012*/ 	.short	0x0048
        /*0014*/ 	.byte	0x00, 0xf4, 0x21, 0x00


	//----- nvinfo : EIATTR_KPARAM_INFO
	.align		4
.L_9:
        /*0018*/ 	.byte	0x04, 0x17
        /*001a*/ 	.short	(.L_11 - .L_10)
.L_10:
        /*001c*/ 	.word	0x00000000
        /*0020*/ 	.short	0x000c
        /*0022*/ 	.short	0x0040
        /*0024*/ 	.byte	0x00, 0xf4, 0x21, 0x00


	//----- nvinfo : EIATTR_KPARAM_INFO
	.align		4
.L_11:
        /*0028*/ 	.byte	0x04, 0x17
        /*002a*/ 	.short	(.L_13 - .L_12)
.L_12:
        /*002c*/ 	.word	0x00000000
        /*0030*/ 	.short	0x000b
        /*0032*/ 	.short	0x0038
        /*0034*/ 	.byte	0x00, 0xf0, 0x11, 0x00


	//----- nvinfo : EIATTR_KPARAM_INFO
	.align		4
.L_13:
        /*0038*/ 	.byte	0x04, 0x17
        /*003a*/ 	.short	(.L_15 - .L_14)
.L_14:
        /*003c*/ 	.word	0x00000000
        /*0040*/ 	.short	0x000a
        /*0042*/ 	.short	0x0034
        /*0044*/ 	.byte	0x00, 0xf0, 0x11, 0x00


	//----- nvinfo : EIATTR_KPARAM_INFO
	.align		4
.L_15:
        /*0048*/ 	.byte	0x04, 0x17
        /*004a*/ 	.short	(.L_17 - .L_16)
.L_16:
        /*004c*/ 	.word	0x00000000
        /*0050*/ 	.short	0x0009
        /*0052*/ 	.short	0x0030
        /*0054*/ 	.byte	0x00, 0xf0, 0x11, 0x00


	//----- nvinfo : EIATTR_KPARAM_INFO
	.align		4
.L_17:
        /*0058*/ 	.byte	0x04, 0x17
        /*005a*/ 	.short	(.L_19 - .L_18)
.L_18:
        /*005c*/ 	.word	0x00000000
        /*0060*/ 	.short	0x0008
        /*0062*/ 	.short	0x002c
        /*0064*/ 	.byte	0x00, 0xf0, 0x11, 0x00


	//----- nvinfo : EIATTR_KPARAM_INFO
	.align		4
.L_19:
        /*0068*/ 	.byte	0x04, 0x17
        /*006a*/ 	.short	(.L_21 - .L_20)
.L_20:
        /*006c*/ 	.word	0x00000000
        /*0070*/ 	.short	0x0007
        /*0072*/ 	.short	0x0028
        /*0074*/ 	.byte	0x00, 0xf0, 0x11, 0x00


	//----- nvinfo : EIATTR_KPARAM_INFO
	.align		4
.L_21:
        /*0078*/ 	.byte	0x04, 0x17
        /*007a*/ 	.short	(.L_23 - .L_22)
.L_22:
        /*007c*/ 	.word	0x00000000
        /*0080*/ 	.short	0x0006
        /*0082*/ 	.short	0x0024
        /*0084*/ 	.byte	0x00, 0xf0, 0x11, 0x00


	//----- nvinfo : EIATTR_KPARAM_INFO
	.align		4
.L_23:
        /*0088*/ 	.byte	0x04, 0x17
        /*008a*/ 	.short	(.L_25 - .L_24)
.L_24:
        /*008c*/ 	.word	0x00000000
        /*0090*/ 	.short	0x0005
        /*0092*/ 	.short	0x0020
        /*0094*/ 	.byte	0x00, 0xf0, 0x11, 0x00


	//----- nvinfo : EIATTR_KPARAM_INFO
	.align		4
.L_25:
        /*0098*/ 	.byte	0x04, 0x17
        /*009a*/ 	.short	(.L_27 - .L_26)
.L_26:
        /*009c*/ 	.word	0x00000000
        /*00a0*/ 	.short	0x0004
        /*00a2*/ 	.short	0x001c
        /*00a4*/ 	.byte	0x00, 0xf0, 0x11, 0x00


	//----- nvinfo : EIATTR_KPARAM_INFO
	.align		4
.L_27:
        /*00a8*/ 	.byte	0x04, 0x17
        /*00aa*/ 	.short	(.L_29 - .L_28)
.L_28:
        /*00ac*/ 	.word	0x00000000
        /*00b0*/ 	.short	0x0003
        /*00b2*/ 	.short	0x0018
        /*00b4*/ 	.byte	0x00, 0xf0, 0x11, 0x00


	//----- nvinfo : EIATTR_KPARAM_INFO
	.align		4
.L_29:
        /*00b8*/ 	.byte	0x04, 0x17
        /*00ba*/ 	.short	(.L_31 - .L_30)
.L_30:
        /*00bc*/ 	.word	0x00000000
        /*00c0*/ 	.short	0x0002
        /*00c2*/ 	.short	0x0010
        /*00c4*/ 	.byte	0x00, 0xf4, 0x21, 0x00


	//----- nvinfo : EIATTR_KPARAM_INFO
	.align		4
.L_31:
        /*00c8*/ 	.byte	0x04, 0x17
        /*00ca*/ 	.short	(.L_33 - .L_32)
.L_32:
        /*00cc*/ 	.word	0x00000000
        /*00d0*/ 	.short	0x0001
        /*00d2*/ 	.short	0x0008
        /*00d4*/ 	.byte	0x00, 0xf4, 0x21, 0x00


	//----- nvinfo : EIATTR_KPARAM_INFO
	.align		4
.L_33:
        /*00d8*/ 	.byte	0x04, 0x17
        /*00da*/ 	.short	(.L_35 - .L_34)
.L_34:
        /*00dc*/ 	.word	0x00000000
        /*00e0*/ 	.short	0x0000
        /*00e2*/ 	.short	0x0000
        /*00e4*/ 	.byte	0x00, 0xf4, 0x21, 0x00


	//----- nvinfo : EIATTR_EXPLICIT_CLUSTER
	.align		4
.L_35:
        /*00e8*/ 	.byte	0x01, 0x3e
	.zero		2


	//----- nvinfo : EIATTR_CTA_PER_CLUSTER
	.align		4
        /*00ec*/ 	.byte	0x04, 0x3d
        /*00ee*/ 	.short	(.L_37 - .L_36)
.L_36:
        /*00f0*/ 	.word	0x00000002
        /*00f4*/ 	.word	0x00000001
        /*00f8*/ 	.word	0x00000001


	//----- nvinfo : EIATTR_SPARSE_MMA_MASK
	.align		4
.L_37:
        /*00fc*/ 	.byte	0x03, 0x50
        /*00fe*/ 	.short	0x0000


	//----- nvinfo : EIATTR_MAXREG_COUNT
	.align		4
        /*0100*/ 	.byte	0x03, 0x1b
        /*0102*/ 	.short	0x00ff


	//----- nvinfo : EIATTR_NUM_BARRIERS
	.align		4
        /*0104*/ 	.byte	0x02, 0x4c
        /*0106*/ 	.byte	0x01
	.zero		1


	//----- nvinfo : EIATTR_ANNOTATIONS
	.align		4
        /*0108*/ 	.byte	0x04, 0x55
        /*010a*/ 	.short	(.L_39 - .L_38)


	//   ....[0]....
.L_38:
        /*010c*/ 	.word	0x00000001
        /*0110*/ 	.byte	0x60, 0x06, 0x00, 0x00, 0x01, 0x00, 0x00, 0x00, 0xe0, 0x09, 0x00, 0x00, 0x01, 0x00, 0x00, 0x00
        /* <DEDUP_REMOVED lines=695> */
        /*2c90*/ 	.byte	0xc0, 0x20, 0x01, 0x00


	//----- nvinfo : EIATTR_MERCURY_ISA_VERSION
	.align		4
.L_39:
        /*2c94*/ 	.byte	0x03, 0x5f
        /*2c96*/ 	.short	0x0101


	//----- nvinfo : EIATTR_EXIT_INSTR_OFFSETS
	.align		4
        /*2c98*/ 	.byte	0x04, 0x1c
        /*2c9a*/ 	.short	(.L_41 - .L_40)


	//   ....[0]....
.L_40:
        /*2c9c*/ 	.word	0x000141a0


	//   ....[1]....
        /*2ca0*/ 	.word	0x000141c0


	//----- nvinfo : EIATTR_REQNTID
	.align		4
.L_41:
        /*2ca4*/ 	.byte	0x04, 0x10
        /*2ca6*/ 	.short	(.L_43 - .L_42)
.L_42:
        /*2ca8*/ 	.word	0x00000080
        /*2cac*/ 	.word	0x00000001
        /*2cb0*/ 	.word	0x00000001


	//----- nvinfo : EIATTR_CBANK_PARAM_SIZE
	.align		4
.L_43:
        /*2cb4*/ 	.byte	0x03, 0x19
        /*2cb6*/ 	.short	0x0050


	//----- nvinfo : EIATTR_PARAM_CBANK
	.align		4
        /*2cb8*/ 	.byte	0x04, 0x0a
        /*2cba*/ 	.short	(.L_45 - .L_44)
	.align		4
.L_44:
        /*2cbc*/ 	.word	index@(.nv.constant0.matmul_kernel)
        /*2cc0*/ 	.short	0x0210
        /*2cc2*/ 	.short	0x0050


	//----- nvinfo : EIATTR_SW_WAR
	.align		4
.L_45:
        /*2cc4*/ 	.byte	0x04, 0x36
        /*2cc6*/ 	.short	(.L_47 - .L_46)
.L_46:
        /*2cc8*/ 	.word	0x00000008
.L_47:


//--------------------- .nv.callgraph             --------------------------
	.section	.nv.callgraph,"",@"SHT_CUDA_CALLGRAPH"
	.align	4
	.sectionentsize	8
	.align		4
        /*0000*/ 	.word	0x00000000
	.align		4
        /*0004*/ 	.word	0xffffffff
	.align		4
        /*0008*/ 	.word	0x00000000
	.align		4
        /*000c*/ 	.word	0xfffffffe
	.align		4
        /*0010*/ 	.word	0x00000000
	.align		4
        /*0014*/ 	.word	0xfffffffd
	.align		4
        /*0018*/ 	.word	0x00000000
	.align		4
        /*001c*/ 	.word	0xfffffffc


//--------------------- .text.matmul_kernel       --------------------------
	.section	.text.matmul_kernel,"ax",@progbits
	.align	128
        .global         matmul_kernel
        .type           matmul_kernel,@function
        .size           matmul_kernel,(.L_x_4 - matmul_kernel)
        .other          matmul_kernel,@"STO_CUDA_ENTRY STV_DEFAULT"
matmul_kernel:
.text.matmul_kernel:
[----:B------:R-:W0:Y:S08]  /*0000*/  LDC R1, c[0x0][0x28] ;  /* 0x00000a00ff017b82 */ /* 0x000e300000000800 */
[----:B------:R-:W1:Y:S01]  /*0010*/  LDC.64 R44, c[0x0][0x228] ;  /* 0x00008a00ff2c7b82 */ /* 0x000e620000000a00 */
[----:B0-----:R-:W-:Y:S01]  /*0020*/  VIADD R1, R1, 0xfffff988 ;  /* 0xfffff98801017836 */ /* 0x001fe20000000000 */
[----:B------:R-:W-:Y:S01]  /*0030*/  UMOV UR8, 0x400 ;  /* 0x0000040000087882 */ /* 0x000fe20000000000 */
[----:B------:R-:W-:-:S05]  /*0040*/  ULDC.64 UR40, c[0x0][0x208] ;  /* 0x0000820000287ab9 */ /* 0x000fca0000000a00 */
[----:B------:R-:W0:Y:S08]  /*0050*/  S2UR UR4, SR_CTAID.X ;  /* 0x00000000000479c3 */ /* 0x000e300000002500 */
[----:B------:R-:W2:Y:S01]  /*0060*/  S2UR UR6, SR_CgaCtaId ;  /* 0x00000000000679c3 */ /* 0x000ea20000008800 */
[----:B-1----:R-:W-:-:S07]  /*0070*/  VIADD R0, R45, 0x3f ;  /* 0x0000003f2d007836 */ /* 0x002fce0000000000 */
[----:B------:R-:W1:Y:S01]  /*0080*/  LDC R114, c[0x0][0x230] ;  /* 0x00008c00ff727b82 */ /* 0x000e620000000800 */
[----:B------:R-:W-:Y:S02]  /*0090*/  SHF.R.S32.HI R3, RZ, 0x1f, R0 ;  /* 0x0000001fff037819 */ /* 0x000fe40000011400 */
[----:B0-----:R-:W-:Y:S01]  /*00a0*/  I2FP.F32.U32 R5, UR4 ;  /* 0x0000000400057c45 */ /* 0x001fe20008201000 */
[----:B------:R-:W-:Y:S01]  /*00b0*/  ULDC UR4, c[0x0][0x150] ;  /* 0x0000540000047ab9 */ /* 0x000fe20000000800 */
[----:B------:R-:W-:-:S03]  /*00c0*/  LEA.HI R3, R3, R0, RZ, 0x6 ;  /* 0x0000000003037211 */ /* 0x000fc600078f30ff */
[----:B------:R-:W-:Y:S01]  /*00d0*/  FMUL R5, R5, UR4 ;  /* 0x0000000405057c20 */ /* 0x000fe20008400000 */
[----:B------:R-:W-:Y:S01]  /*00e0*/  SHF.R.S32.HI R3, RZ, 0x6, R3 ;  /* 0x00000006ff037819 */ /* 0x000fe20000011403 */
[----:B--2---:R-:W-:Y:S02]  /*00f0*/  USHF.L.U32 UR5, UR6, 0x7, URZ ;  /* 0x0000000706057899 */ /* 0x004fe4000800063f */
[----:B------:R-:W-:Y:S02]  /*0100*/  ULEA UR8, UR6, UR8, 0x18 ;  /* 0x0000000806087291 */ /* 0x000fe4000f8ec03f */
[----:B------:R-:W-:Y:S01]  /*0110*/  IMAD.SHL.U32 R4, R3, 0x8, RZ ;  /* 0x0000000803047824 */ /* 0x000fe200078e00ff */
[----:B------:R-:W0:Y:S01]  /*0120*/  F2I.U32.TRUNC.NTZ R5, R5 ;  /* 0x0000000500057305 */ /* 0x000e22000020f000 */
[----:B------:R-:W-:-:S03]  /*0130*/  ULOP3.LUT UR5, UR5, 0x80, URZ, 0xc0, !UPT ;  /* 0x0000008005057892 */ /* 0x000fc6000f8ec03f */
[----:B------:R-:W-:Y:S01]  /*0140*/  IABS R7, R4 ;  /* 0x0000000400077213 */ /* 0x000fe20000000000 */
[----:B-1----:R-:W-:-:S03]  /*0150*/  VIADD R114, R114, 0x7f ;  /* 0x0000007f72727836 */ /* 0x002fc60000000000 */
[----:B------:R-:W1:Y:S01]  /*0160*/  I2F.RP R0, R7 ;  /* 0x0000000700007306 */ /* 0x000e620000209400 */
[----:B0-----:R-:W-:-:S07]  /*0170*/  IABS R11, R5 ;  /* 0x00000005000b7213 */ /* 0x001fce0000000000 */
[----:B-1----:R-:W0:Y:S02]  /*0180*/  MUFU.RCP R0, R0 ;  /* 0x0000000000007308 */ /* 0x002e240000001000 */
[----:B0-----:R-:W-:Y:S01]  /*0190*/  VIADD R2, R0, 0xffffffe ;  /* 0x0ffffffe00027836 */ /* 0x001fe20000000000 */
[----:B------:R-:W-:-:S05]  /*01a0*/  IABS R0, R4 ;  /* 0x0000000400007213 */ /* 0x000fca0000000000 */
[----:B------:R0:W1:Y:S01]  /*01b0*/  F2I.FTZ.U32.TRUNC.NTZ R3, R2 ;  /* 0x0000000200037305 */ /* 0x000062000021f000 */
[----:B------:R-:W-:Y:S02]  /*01c0*/  IMAD.MOV R0, RZ, RZ, -R0 ;  /* 0x000000ffff007224 */ /* 0x000fe400078e0a00 */
[----:B0-----:R-:W-:Y:S02]  /*01d0*/  IMAD.MOV.U32 R2, RZ, RZ, RZ ;  /* 0x000000ffff027224 */ /* 0x001fe400078e00ff */
[----:B-1----:R-:W-:-:S04]  /*01e0*/  IMAD.MOV R6, RZ, RZ, -R3 ;  /* 0x000000ffff067224 */ /* 0x002fc800078e0a03 */
[----:B------:R-:W-:-:S04]  /*01f0*/  IMAD R9, R6, R7, RZ ;  /* 0x0000000706097224 */ /* 0x000fc800078e02ff */
[----:B------:R-:W-:-:S06]  /*0200*/  IMAD.HI.U32 R2, R3, R9, R2 ;  /* 0x0000000903027227 */ /* 0x000fcc00078e0002 */
[----:B------:R-:W-:-:S04]  /*0210*/  IMAD.HI.U32 R2, R2, R11, RZ ;  /* 0x0000000b02027227 */ /* 0x000fc800078e00ff */
[----:B------:R-:W-:-:S05]  /*0220*/  IMAD R0, R2, R0, R11 ;  /* 0x0000000002007224 */ /* 0x000fca00078e020b */
[----:B------:R-:W-:-:S13]  /*0230*/  ISETP.GT.U32.AND P1, PT, R7, R0, PT ;  /* 0x000000000700720c */ /* 0x000fda0003f24070 */
[----:B------:R-:W-:Y:S02]  /*0240*/  @!P1 IMAD.IADD R0, R0, 0x1, -R7 ;  /* 0x0000000100009824 */ /* 0x000fe400078e0a07 */
[----:B------:R-:W-:Y:S01]  /*0250*/  @!P1 VIADD R2, R2, 0x1 ;  /* 0x0000000102029836 */ /* 0x000fe20000000000 */
[----:B------:R-:W-:Y:S02]  /*0260*/  ISETP.NE.AND P1, PT, R4, RZ, PT ;  /* 0x000000ff0400720c */ /* 0x000fe40003f25270 */
[----:B------:R-:W-:Y:S02]  /*0270*/  ISETP.GE.U32.AND P0, PT, R0, R7, PT ;  /* 0x000000070000720c */ /* 0x000fe40003f06070 */
[----:B------:R-:W-:-:S04]  /*0280*/  LOP3.LUT R0, R5, R4, RZ, 0x3c, !PT ;  /* 0x0000000405007212 */ /* 0x000fc800078e3cff */
[----:B------:R-:W-:Y:S01]  /*0290*/  ISETP.GE.AND P2, PT, R0, RZ, PT ;  /* 0x000000ff0000720c */ /* 0x000fe20003f46270 */
[----:B------:R-:W-:-:S05]  /*02a0*/  VIADD R0, R44, 0xff ;  /* 0x000000ff2c007836 */ /* 0x000fca0000000000 */
[----:B------:R-:W-:Y:S01]  /*02b0*/  SHF.R.S32.HI R3, RZ, 0x1f, R0 ;  /* 0x0000001fff037819 */ /* 0x000fe20000011400 */
[----:B------:R-:W-:-:S03]  /*02c0*/  @P0 VIADD R2, R2, 0x1 ;  /* 0x0000000102020836 */ /* 0x000fc60000000000 */
[----:B------:R-:W-:-:S03]  /*02d0*/  LEA.HI R3, R3, R0, RZ, 0x8 ;  /* 0x0000000003037211 */ /* 0x000fc600078f40ff */
[----:B------:R-:W-:Y:S01]  /*02e0*/  @!P2 IMAD.MOV R2, RZ, RZ, -R2 ;  /* 0x000000ffff02a224 */ /* 0x000fe200078e0a02 */
[----:B------:R-:W-:-:S05]  /*02f0*/  @!P1 LOP3.LUT R2, RZ, R4, RZ, 0x33, !PT ;  /* 0x00000004ff029212 */ /* 0x000fca00078e33ff */
[----:B------:R-:W-:Y:S02]  /*0300*/  IMAD.SHL.U32 R6, R2, 0x8, RZ ;  /* 0x0000000802067824 */ /* 0x000fe400078e00ff */
[----:B------:R-:W-:-:S03]  /*0310*/  IMAD.MOV R2, RZ, RZ, -R2 ;  /* 0x000000ffff027224 */ /* 0x000fc600078e0a02 */
[----:B------:R-:W-:Y:S01]  /*0320*/  LEA.HI.SX32 R3, R3, -R6, 0x18 ;  /* 0x8000000603037211 */ /* 0x000fe200078fc2ff */
[----:B------:R-:W-:-:S03]  /*0330*/  IMAD R11, R4, R2, R5 ;  /* 0x00000002040b7224 */ /* 0x000fc600078e0205 */
[----:B------:R-:W-:-:S04]  /*0340*/  VIMNMX R8, R3, 0x8, PT ;  /* 0x0000000803087848 */ /* 0x000fc80003fe0100 */
[-C--:B------:R-:W-:Y:S02]  /*0350*/  IABS R7, R8.reuse ;  /* 0x0000000800077213 */ /* 0x080fe40000000000 */
[----:B------:R-:W-:Y:S02]  /*0360*/  IABS R4, R8 ;  /* 0x0000000800047213 */ /* 0x000fe40000000000 */
[----:B------:R-:W0:Y:S08]  /*0370*/  I2F.RP R0, R7 ;  /* 0x0000000700007306 */ /* 0x000e300000209400 */
[----:B0-----:R-:W0:Y:S02]  /*0380*/  MUFU.RCP R0, R0 ;  /* 0x0000000000007308 */ /* 0x001e240000001000 */
[----:B0-----:R-:W-:-:S06]  /*0390*/  VIADD R3, R0, 0xffffffe ;  /* 0x0ffffffe00037836 */ /* 0x001fcc0000000000 */
[----:B------:R-:W0:Y:S02]  /*03a0*/  F2I.FTZ.U32.TRUNC.NTZ R3, R3 ;  /* 0x0000000300037305 */ /* 0x000e24000021f000 */
[----:B0-----:R-:W-:-:S04]  /*03b0*/  IMAD.MOV R9, RZ, RZ, -R3 ;  /* 0x000000ffff097224 */ /* 0x001fc800078e0a03 */
[----:B------:R-:W-:Y:S01]  /*03c0*/  IMAD.MOV.U32 R2, RZ, RZ, R9 ;  /* 0x000000ffff027224 */ /* 0x000fe200078e0009 */
[----:B------:R-:W-:-:S03]  /*03d0*/  IABS R9, R11 ;  /* 0x0000000b00097213 */ /* 0x000fc60000000000 */
[----:B------:R-:W-:Y:S02]  /*03e0*/  IMAD R5, R2, R7, RZ ;  /* 0x0000000702057224 */ /* 0x000fe400078e02ff */
[----:B------:R-:W-:-:S04]  /*03f0*/  IMAD.MOV.U32 R2, RZ, RZ, RZ ;  /* 0x000000ffff027224 */ /* 0x000fc800078e00ff */
[----:B------:R-:W-:-:S04]  /*0400*/  IMAD.HI.U32 R2, R3, R5, R2 ;  /* 0x0000000503027227 */ /* 0x000fc800078e0002 */
[----:B------:R-:W-:Y:S02]  /*0410*/  IMAD.MOV R3, RZ, RZ, -R4 ;  /* 0x000000ffff037224 */ /* 0x000fe400078e0a04 */
        /* <DEDUP_REMOVED lines=8> */
[----:B------:R-:W-:Y:S02]  /*04a0*/  ISETP.GE.AND P2, PT, R2, RZ, PT ;  /* 0x000000ff0200720c */ /* 0x000fe40003f46270 */
[----:B------:R-:W0:Y:S05]  /*04b0*/  S2R R2, SR_TID.X ;  /* 0x0000000000027919 */ /* 0x000e2a0000002100 */
[----:B------:R-:W-:Y:S01]  /*04c0*/  @P0 VIADD R0, R0, 0x1 ;  /* 0x0000000100000836 */ /* 0x000fe20000000000 */
[----:B------:R-:W-:-:S05]  /*04d0*/  ISETP.GT.AND P0, PT, R114, 0x7f, PT ;  /* 0x0000007f7200780c */ /* 0x000fca0003f04270 */
[----:B------:R-:W-:Y:S01]  /*04e0*/  @!P2 IMAD.MOV R0, RZ, RZ, -R0 ;  /* 0x000000ffff00a224 */ /* 0x000fe200078e0a00 */
[----:B------:R-:W-:-:S05]  /*04f0*/  @!P1 LOP3.LUT R0, RZ, R8, RZ, 0x33, !PT ;  /* 0x00000008ff009212 */ /* 0x000fca00078e33ff */
[----:B------:R-:W-:Y:S02]  /*0500*/  IMAD.MOV R3, RZ, RZ, -R0 ;  /* 0x000000ffff037224 */ /* 0x000fe400078e0a00 */
[----:B------:R-:W-:Y:S02]  /*0510*/  IMAD.SHL.U32 R0, R0, 0x40, RZ ;  /* 0x0000004000007824 */ /* 0x000fe400078e00ff */
[----:B------:R-:W-:Y:S02]  /*0520*/  IMAD R3, R8, R3, R11 ;  /* 0x0000000308037224 */ /* 0x000fe400078e020b */
[----:B------:R-:W-:Y:S02]  /*0530*/  VIADD R63, R0, 0x1 ;  /* 0x00000001003f7836 */ /* 0x000fe40000000000 */
[----:B------:R-:W-:Y:S02]  /*0540*/  IMAD.IADD R3, R6, 0x1, R3 ;  /* 0x0000000106037824 */ /* 0x000fe400078e0203 */
[----:B------:R-:W-:-:S02]  /*0550*/  VIADD R61, R0, 0x2 ;  /* 0x00000002003d7836 */ /* 0x000fc40000000000 */
[C---:B------:R-:W-:Y:S01]  /*0560*/  VIADD R71, R0.reuse, 0x3 ;  /* 0x0000000300477836 */ /* 0x040fe20000000000 */
[----:B------:R-:W-:Y:S01]  /*0570*/  R2UR UR4, R3 ;  /* 0x00000000030472ca */ /* 0x000fe200000e0000 */
[----:B------:R-:W-:Y:S01]  /*0580*/  VIADD R69, R0, 0x4 ;  /* 0x0000000400457836 */ /* 0x000fe20000000000 */
[----:B0-----:R-:W-:Y:S01]  /*0590*/  LOP3.LUT R177, R2, 0x7f, RZ, 0xc0, !PT ;  /* 0x0000007f02b17812 */ /* 0x001fe200078ec0ff */
[C---:B------:R-:W-:Y:S02]  /*05a0*/  VIADD R67, R0.reuse, 0x5 ;  /* 0x0000000500437836 */ /* 0x040fe40000000000 */
[C---:B------:R-:W-:Y:S02]  /*05b0*/  VIADD R65, R0.reuse, 0x6 ;  /* 0x0000000600417836 */ /* 0x040fe40000000000 */
[C---:B------:R-:W-:Y:S02]  /*05c0*/  VIADD R73, R0.reuse, 0x7 ;  /* 0x0000000700497836 */ /* 0x040fe40000000000 */
[----:B------:R-:W-:-:S02]  /*05d0*/  VIADD R83, R0, 0x8 ;  /* 0x0000000800537836 */ /* 0x000fc40000000000 */
[C---:B------:R-:W-:Y:S02]  /*05e0*/  VIADD R81, R0.reuse, 0x9 ;  /* 0x0000000900517836 */ /* 0x040fe40000000000 */
[----:B------:R-:W-:Y:S01]  /*05f0*/  ULEA UR4, UR4, UR5, 0x8 ;  /* 0x0000000504047291 */ /* 0x000fe2000f8e403f */
[C---:B------:R-:W-:Y:S02]  /*0600*/  VIADD R77, R0.reuse, 0xa ;  /* 0x0000000a004d7836 */ /* 0x040fe40000000000 */
[C---:B------:R-:W-:Y:S02]  /*0610*/  VIADD R75, R0.reuse, 0xb ;  /* 0x0000000b004b7836 */ /* 0x040fe40000000000 */
[C---:B------:R-:W-:Y:S02]  /*0620*/  VIADD R79, R0.reuse, 0xc ;  /* 0x0000000c004f7836 */ /* 0x040fe40000000000 */
[----:B------:R-:W-:Y:S02]  /*0630*/  VIADD R88, R177, UR4 ;  /* 0x00000004b1587c36 */ /* 0x000fe40008000000 */
[----:B------:R-:W-:-:S02]  /*0640*/  VIADD R59, R0, 0xd ;  /* 0x0000000d003b7836 */ /* 0x000fc40000000000 */
[C---:B------:R-:W-:Y:S01]  /*0650*/  VIADD R74, R0.reuse, 0xe ;  /* 0x0000000e004a7836 */ /* 0x040fe20000000000 */
[----:B------:R0:W-:Y:S01]  /*0660*/  STL [R1+0x598], R88 ;  /* 0x0005985801007387 */ /* 0x0001e20000100800 */
[C---:B------:R-:W-:Y:S02]  /*0670*/  VIADD R55, R0.reuse, 0xf ;  /* 0x0000000f00377836 */ /* 0x040fe40000000000 */
[C---:B------:R-:W-:Y:S02]  /*0680*/  VIADD R57, R0.reuse, 0x10 ;  /* 0x0000001000397836 */ /* 0x040fe40000000000 */
[C---:B------:R-:W-:Y:S02]  /*0690*/  VIADD R56, R0.reuse, 0x11 ;  /* 0x0000001100387836 */ /* 0x040fe40000000000 */
[C---:B------:R-:W-:Y:S02]  /*06a0*/  VIADD R16, R0.reuse, 0x12 ;  /* 0x0000001200107836 */ /* 0x040fe40000000000 */
[----:B------:R-:W-:-:S02]  /*06b0*/  VIADD R51, R0, 0x13 ;  /* 0x0000001300337836 */ /* 0x000fc40000000000 */
[C---:B------:R-:W-:Y:S02]  /*06c0*/  VIADD R53, R0.reuse, 0x14 ;  /* 0x0000001400357836 */ /* 0x040fe40000000000 */
        /* <DEDUP_REMOVED lines=42> */
[----:B------:R-:W-:Y:S01]  /*0970*/  VIADD R12, R0, 0x3f ;  /* 0x0000003f000c7836 */ /* 0x000fe20000000000 */
[----:B0-----:R-:W-:Y:S06]  /*0980*/  @P0 BRA `(.L_x_0) ;  /* 0x00000000008c0947 */ /* 0x001fec0003800000 */
[----:B------:R-:W-:Y:S01]  /*0990*/  IMAD.SHL.U32 R2, R2, 0x10, RZ ;  /* 0x0000001002027824 */ /* 0x000fe200078e00ff */
[----:B------:R-:W-:Y:S02]  /*09a0*/  CS2R R56, SRZ ;  /* 0x0000000000387805 */ /* 0x000fe4000001ff00 */
[----:B------:R-:W-:Y:S02]  /*09b0*/  CS2R R58, SRZ ;  /* 0x00000000003a7805 */ /* 0x000fe4000001ff00 */
[----:B------:R-:W-:Y:S02]  /*09c0*/  CS2R R60, SRZ ;  /* 0x00000000003c7805 */ /* 0x000fe4000001ff00 */
[----:B------:R-:W-:Y:S01]  /*09d0*/  CS2R R62, SRZ ;  /* 0x00000000003e7805 */ /* 0x000fe2000001ff00 */
[----:B------:R0:W-:Y:S01]  /*09e0*/  STL [R1+0x59c], R2 ;  /* 0x00059c0201007387 */ /* 0x0001e20000100800 */
[----:B------:R-:W-:Y:S02]  /*09f0*/  CS2R R64, SRZ ;  /* 0x0000000000407805 */ /* 0x000fe4000001ff00 */
[----:B------:R-:W-:-:S02]  /*0a00*/  CS2R R66, SRZ ;  /* 0x0000000000427805 */ /* 0x000fc4000001ff00 */
[----:B------:R-:W-:Y:S02]  /*0a10*/  CS2R R68, SRZ ;  /* 0x0000000000447805 */ /* 0x000fe4000001ff00 */
[----:B------:R-:W-:Y:S02]  /*0a20*/  CS2R R70, SRZ ;  /* 0x0000000000467805 */ /* 0x000fe4000001ff00 */
[----:B------:R-:W-:Y:S02]  /*0a30*/  CS2R R72, SRZ ;  /* 0x0000000000487805 */ /* 0x000fe4000001ff00 */
[----:B------:R-:W-:Y:S02]  /*0a40*/  CS2R R74, SRZ ;  /* 0x00000000004a7805 */ /* 0x000fe4000001ff00 */
        /* <DEDUP_REMOVED lines=21> */
[----:B------:R-:W-:Y:S01]  /*0ba0*/  CS2R R54, SRZ ;  /* 0x0000000000367805 */ /* 0x000fe2000001ff00 */
[----:B0-----:R-:W-:Y:S06]  /*0bb0*/  BRA `(.L_x_1) ;  /* 0x00000114002c7947 */ /* 0x001fec0003800000 */
.L_x_0:
[----:B------:R-:W-:Y:S01]  /*0bc0*/  IABS R11, R44 ;  /* 0x0000002c000b7213 */ /* 0x000fe20000000000 */
[----:B------:R-:W-:Y:S01]  /*0bd0*/  ULDC UR9, c[0x0][0x23c] ;  /* 0x00008f0000097ab9 */ /* 0x000fe20000000800 */
[----:B------:R-:W-:Y:S01]  /*0be0*/  IABS R3, R45 ;  /* 0x0000002d00037213 */ /* 0x000fe20000000000 */
[----:B------:R-:W-:Y:S01]  /*0bf0*/  ULDC.64 UR4, c[0x0][0x218] ;  /* 0x0000860000047ab9 */ /* 0x000fe20000000a00 */
[----:B------:R-:W0:Y:S01]  /*0c00*/  I2F.RP R6, R11 ;  /* 0x0000000b00067306 */ /* 0x000e220000209400 */
[----:B------:R-:W-:Y:S01]  /*0c10*/  ISETP.GE.AND P0, PT, R12, RZ, PT ;  /* 0x000000ff0c00720c */ /* 0x000fe20003f06270 */
[----:B------:R-:W-:Y:S01]  /*0c20*/  ULDC.64 UR6, c[0x0][0x210] ;  /* 0x0000840000067ab9 */ /* 0x000fe20000000a00 */
[----:B------:R-:W-:Y:S01]  /*0c30*/  IABS R12, R12 ;  /* 0x0000000c000c7213 */ /* 0x000fe20000000000 */
[----:B------:R-:W-:Y:S01]  /*0c40*/  USHF.R.U32.HI UR12, URZ, 0x4, UR8 ;  /* 0x000000043f0c7899 */ /* 0x000fe20008011608 */
[----:B------:R-:W-:Y:S01]  /*0c50*/  ISETP.GE.AND P1, PT, R10, RZ, PT ;  /* 0x000000ff0a00720c */ /* 0x000fe20003f26270 */
[----:B------:R-:W-:Y:S01]  /*0c60*/  UMOV UR15, 0x40000040 ;  /* 0x40000040000f7882 */ /* 0x000fe20000000000 */
[----:B------:R-:W-:Y:S01]  /*0c70*/  IABS R15, R38 ;  /* 0x00000026000f7213 */ /* 0x000fe20000000000 */
[----:B------:R-:W1:Y:S01]  /*0c80*/  I2F.RP R7, R3 ;  /* 0x0000000300077306 */ /* 0x000e620000209400 */
[----:B------:R-:W-:Y:S01]  /*0c90*/  ISETP.NE.AND P5, PT, R44, RZ, PT ;  /* 0x000000ff2c00720c */ /* 0x000fe20003fa5270 */
[----:B------:R-:W-:Y:S01]  /*0ca0*/  USGXT.U32 UR12, UR12, 0xe ;  /* 0x0000000e0c0c789a */ /* 0x000fe20008000000 */
[----:B------:R-:W-:-:S02]  /*0cb0*/  ISETP.GE.AND P4, PT, R18, RZ, PT ;  /* 0x000000ff1200720c */ /* 0x000fc40003f86270 */
[----:B------:R-:W-:Y:S02]  /*0cc0*/  IABS R40, R66 ;  /* 0x0000004200287213 */ /* 0x000fe40000000000 */
[----:B------:R-:W-:Y:S01]  /*0cd0*/  IABS R39, R64 ;  /* 0x0000004000277213 */ /* 0x000fe20000000000 */
[----:B0-----:R-:W0:Y:S01]  /*0ce0*/  MUFU.RCP R6, R6 ;  /* 0x0000000600067308 */ /* 0x001e220000001000 */
[----:B------:R-:W-:Y:S02]  /*0cf0*/  IABS R78, R65 ;  /* 0x00000041004e7213 */ /* 0x000fe40000000000 */
[----:B------:R-:W-:Y:S02]  /*0d00*/  IABS R80, R67 ;  /* 0x0000004300507213 */ /* 0x000fe40000000000 */
[----:B------:R-:W-:Y:S02]  /*0d10*/  IABS R82, R71 ;  /* 0x0000004700527213 */ /* 0x000fe40000000000 */
[----:B------:R-:W-:Y:S01]  /*0d20*/  IABS R84, R61 ;  /* 0x0000003d00547213 */ /* 0x000fe20000000000 */
[----:B-1----:R-:W1:Y:S01]  /*0d30*/  MUFU.RCP R7, R7 ;  /* 0x0000000700077308 */ /* 0x002e620000001000 */
[----:B------:R-:W-:-:S02]  /*0d40*/  IABS R86, R63 ;  /* 0x0000003f00567213 */ /* 0x000fc40000000000 */
[----:B------:R-:W-:Y:S01]  /*0d50*/  IABS R85, R0 ;  /* 0x0000000000557213 */ /* 0x000fe20000000000 */
[----:B0-----:R-:W-:Y:S01]  /*0d60*/  VIADD R4, R6, 0xffffffe ;  /* 0x0ffffffe06047836 */ /* 0x001fe20000000000 */
[----:B------:R-:W-:-:S03]  /*0d70*/  IABS R6, R88 ;  /* 0x0000005800067213 */ /* 0x000fc60000000000 */
[----:B------:R0:W2:Y:S01]  /*0d80*/  F2I.FTZ.U32.TRUNC.NTZ R5, R4 ;  /* 0x0000000400057305 */ /* 0x0000a2000021f000 */
[----:B-1----:R-:W-:-:S07]  /*0d90*/  VIADD R8, R7, 0xffffffe ;  /* 0x0ffffffe07087836 */ /* 0x002fce0000000000 */
[----:B------:R1:W3:Y:S01]  /*0da0*/  F2I.FTZ.U32.TRUNC.NTZ R9, R8 ;  /* 0x0000000800097305 */ /* 0x0002e2000021f000 */
[----:B0-----:R-:W-:Y:S02]  /*0db0*/  IMAD.MOV.U32 R4, RZ, RZ, RZ ;  /* 0x000000ffff047224 */ /* 0x001fe400078e00ff */
[----:B--2---:R-:W-:Y:S02]  /*0dc0*/  IMAD.MOV R14, RZ, RZ, -R5 ;  /* 0x000000ffff0e7224 */ /* 0x004fe400078e0a05 */
[----:B-1----:R-:W-:Y:S02]  /*0dd0*/  IMAD.MOV.U32 R8, RZ, RZ, RZ ;  /* 0x000000ffff087224 */ /* 0x002fe400078e00ff */
[----:B------:R-:W-:-:S04]  /*0de0*/  IMAD R13, R14, R11, RZ ;  /* 0x0000000b0e0d7224 */ /* 0x000fc800078e02ff */
[----:B------:R-:W-:Y:S01]  /*0df0*/  IMAD.HI.U32 R5, R5, R13, R4 ;  /* 0x0000000d05057227 */ /* 0x000fe200078e0004 */
[----:B------:R-:W-:-:S03]  /*0e00*/  IABS R13, R18 ;  /* 0x00000012000d7213 */ /* 0x000fc60000000000 */
[----:B---3--:R-:W-:Y:S02]  /*0e10*/  IMAD.MOV R4, RZ, RZ, -R9 ;  /* 0x000000ffff047224 */ /* 0x008fe400078e0a09 */
[----:B------:R-:W-:-:S04]  /*0e20*/  IMAD.HI.U32 R5, R5, R6, RZ ;  /* 0x0000000605057227 */ /* 0x000fc800078e00ff */
[----:B------:R-:W-:-:S04]  /*0e30*/  IMAD.MOV R5, RZ, RZ, -R5 ;  /* 0x000000ffff057224 */ /* 0x000fc800078e0a05 */
[C---:B------:R-:W-:Y:S02]  /*0e40*/  IMAD R6, R11.reuse, R5, R6 ;  /* 0x000000050b067224 */ /* 0x040fe400078e0206 */
[----:B------:R-:W-:Y:S01]  /*0e50*/  IMAD R5, R4, R3, RZ ;  /* 0x0000000304057224 */ /* 0x000fe200078e02ff */
[----:B------:R-:W-:Y:S01]  /*0e60*/  IABS R4, R10 ;  /* 0x0000000a00047213 */ /* 0x000fe20000000000 */
[----:B------:R-:W-:Y:S01]  /*0e70*/  IMAD.MOV.U32 R10, RZ, RZ, R12 ;  /* 0x000000ffff0a7224 */ /* 0x000fe200078e000c */
[----:B------:R-:W-:Y:S01]  /*0e80*/  ISETP.GT.U32.AND P2, PT, R11, R6, PT ;  /* 0x000000060b00720c */ /* 0x000fe20003f44070 */
[----:B------:R-:W-:-:S04]  /*0e90*/  IMAD.HI.U32 R8, R9, R5, R8 ;  /* 0x0000000509087227 */ /* 0x000fc800078e0008 */
[----:B------:R-:W-:Y:S02]  /*0ea0*/  IMAD.MOV.U32 R12, RZ, RZ, R4 ;  /* 0x000000ffff0c7224 */ /* 0x000fe400078e0004 */
[----:B------:R-:W-:-:S04]  /*0eb0*/  IMAD.HI.U32 R4, R8, R10, RZ ;  /* 0x0000000a08047227 */ /* 0x000fc800078e00ff */
[----:B------:R-:W-:Y:S02]  /*0ec0*/  IMAD.MOV R4, RZ, RZ, -R4 ;  /* 0x000000ffff047224 */ /* 0x000fe400078e0a04 */
[----:B------:R-:W-:Y:S01]  /*0ed0*/  @!P2 IMAD.IADD R6, R6, 0x1, -R11 ;  /* 0x000000010606a824 */ /* 0x000fe200078e0a0b */
[----:B------:R-:W-:Y:S01]  /*0ee0*/  ISETP.GE.AND P2, PT, R88, RZ, PT ;  /* 0x000000ff5800720c */ /* 0x000fe20003f46270 */
[----:B------:R-:W-:Y:S02]  /*0ef0*/  IMAD R4, R3, R4, R10 ;  /* 0x0000000403047224 */ /* 0x000fe400078e020a */
[----:B------:R-:W-:Y:S01]  /*0f00*/  IMAD.HI.U32 R7, R8, R13, RZ ;  /* 0x0000000d08077227 */ /* 0x000fe200078e00ff */
[----:B------:R-:W-:Y:S02]  /*0f10*/  ISETP.GT.U32.AND P3, PT, R11, R6, PT ;  /* 0x000000060b00720c */ /* 0x000fe40003f64070 */
[----:B------:R-:W-:Y:S01]  /*0f20*/  ISETP.GT.U32.AND P6, PT, R3, R4, PT ;  /* 0x000000040300720c */ /* 0x000fe20003fc4070 */
[----:B------:R-:W-:-:S02]  /*0f30*/  IMAD.MOV R14, RZ, RZ, -R7 ;  /* 0x000000ffff0e7224 */ /* 0x000fc400078e0a07 */
[----:B------:R-:W-:-:S04]  /*0f40*/  IMAD.HI.U32 R9, R8, R15, RZ ;  /* 0x0000000f08097227 */ /* 0x000fc800078e00ff */
[C---:B------:R-:W-:Y:S01]  /*0f50*/  IMAD R7, R3.reuse, R14, R13 ;  /* 0x0000000e03077224 */ /* 0x040fe200078e020d */
[----:B------:R-:W-:Y:S01]  /*0f60*/  IABS R13, R25 ;  /* 0x00000019000d7213 */ /* 0x000fe20000000000 */
[----:B------:R-:W-:Y:S01]  /*0f70*/  IMAD.MOV R18, RZ, RZ, -R9 ;  /* 0x000000ffff127224 */ /* 0x000fe200078e0a09 */
[----:B------:R-:W-:Y:S01]  /*0f80*/  IABS R14, R21 ;  /* 0x00000015000e7213 */ /* 0x000fe20000000000 */
[----:B------:R-:W-:Y:S02]  /*0f90*/  @!P3 IMAD.IADD R6, R6, 0x1, -R11 ;  /* 0x000000010606b824 */ /* 0x000fe400078e0a0b */
[----:B------:R-:W-:Y:S02]  /*0fa0*/  @!P6 IMAD.IADD R4, R4, 0x1, -R3 ;  /* 0x000000010404e824 */ /* 0x000fe400078e0a03 */
[----:B------:R-:W-:Y:S01]  /*0fb0*/  @!P2 IMAD.MOV R6, RZ, RZ, -R6 ;  /* 0x000000ffff06a224 */ /* 0x000fe200078e0a06 */
[C---:B------:R-:W-:Y:S01]  /*0fc0*/  ISETP.GT.U32.AND P2, PT, R3.reuse, R7, PT ;  /* 0x000000070300720c */ /* 0x040fe20003f44070 */
[----:B------:R-:W-:Y:S01]  /*0fd0*/  IMAD.HI.U32 R5, R8, R12, RZ ;  /* 0x0000000c08057227 */ /* 0x000fe200078e00ff */
[----:B------:R-:W-:-:S02]  /*0fe0*/  ISETP.GT.U32.AND P6, PT, R3, R4, PT ;  /* 0x000000040300720c */ /* 0x000fc40003fc4070 */
[----:B------:R-:W-:Y:S01]  /*0ff0*/  @!P5 LOP3.LUT R6, RZ, R44, RZ, 0x33, !PT ;  /* 0x0000002cff06d212 */ /* 0x000fe200078e33ff */
[C---:B------:R-:W-:Y:S01]  /*1000*/  IMAD R9, R3.reuse, R18, R15 ;  /* 0x0000001203097224 */ /* 0x040fe200078e020f */
[----:B------:R-:W-:Y:S01]  /*1010*/  IABS R15, R19 ;  /* 0x00000013000f7213 */ /* 0x000fe20000000000 */
[----:B------:R-:W-:Y:S01]  /*1020*/  IMAD.MOV R5, RZ, RZ, -R5 ;  /* 0x000000ffff057224 */ /* 0x000fe200078e0a05 */
[----:B------:R-:W-:Y:S01]  /*1030*/  IABS R18, R22 ;  /* 0x0000001600127213 */ /* 0x000fe20000000000 */
[----:B------:R-:W-:Y:S01]  /*1040*/  IMAD.HI.U32 R10, R8, R13, RZ ;  /* 0x0000000d080a7227 */ /* 0x000fe200078e00ff */
[----:B------:R-:W-:Y:S02]  /*1050*/  ISETP.GT.U32.AND P5, PT, R3, R9, PT ;  /* 0x000000090300720c */ /* 0x000fe40003fa4070 */
[----:B------:R-:W-:Y:S01]  /*1060*/  IABS R44, R50 ;  /* 0x00000032002c7213 */ /* 0x000fe20000000000 */
[--C-:B------:R-:W-:Y:S01]  /*1070*/  @!P2 IMAD.IADD R7, R7, 0x1, -R3.reuse ;  /* 0x000000010707a824 */ /* 0x100fe200078e0a03 */
[----:B------:R-:W-:Y:S01]  /*1080*/  ISETP.GE.AND P2, PT, R38, RZ, PT ;  /* 0x000000ff2600720c */ /* 0x000fe20003f46270 */
[C---:B------:R-:W-:Y:S01]  /*1090*/  IMAD R5, R3.reuse, R5, R12 ;  /* 0x0000000503057224 */ /* 0x040fe200078e020c */
[----:B------:R-:W-:Y:S01]  /*10a0*/  IABS R38, R68 ;  /* 0x0000004400267213 */ /* 0x000fe20000000000 */
[----:B------:R-:W-:Y:S01]  /*10b0*/  @!P6 IMAD.IADD R4, R4, 0x1, -R3 ;  /* 0x000000010404e824 */ /* 0x000fe200078e0a03 */
[C---:B------:R-:W-:Y:S01]  /*10c0*/  ISETP.GT.U32.AND P6, PT, R3.reuse, R7, PT ;  /* 0x000000070300720c */ /* 0x040fe20003fc4070 */
[----:B------:R-:W-:Y:S01]  /*10d0*/  IMAD.HI.U32 R11, R8, R14, RZ ;  /* 0x0000000e080b7227 */ /* 0x000fe200078e00ff */
[----:B------:R-:W-:-:S03]  /*10e0*/  ISETP.GT.U32.AND P3, PT, R3, R5, PT ;  /* 0x000000050300720c */ /* 0x000fc60003f64070 */
[----:B------:R-:W-:-:S04]  /*10f0*/  IMAD.HI.U32 R12, R8, R15, RZ ;  /* 0x0000000f080c7227 */ /* 0x000fc800078e00ff */
[----:B------:R-:W-:Y:S02]  /*1100*/  IMAD.MOV R10, RZ, RZ, -R10 ;  /* 0x000000ffff0a7224 */ /* 0x000fe400078e0a0a */
[----:B------:R-:W-:Y:S02]  /*1110*/  IMAD.MOV R11, RZ, RZ, -R11 ;  /* 0x000000ffff0b7224 */ /* 0x000fe400078e0a0b */
[----:B------:R-:W-:Y:S02]  /*1120*/  IMAD.MOV R12, RZ, RZ, -R12 ;  /* 0x000000ffff0c7224 */ /* 0x000fe400078e0a0c */
[C---:B------:R-:W-:Y:S02]  /*1130*/  IMAD R10, R3.reuse, R10, R13 ;  /* 0x0000000a030a7224 */ /* 0x040fe400078e020d */
[C---:B------:R-:W-:Y:S01]  /*1140*/  IMAD R11, R3.reuse, R11, R14 ;  /* 0x0000000b030b7224 */ /* 0x040fe200078e020e */
[----:B------:R-:W-:Y:S01]  /*1150*/  IABS R14, R17 ;  /* 0x00000011000e7213 */ /* 0x000fe20000000000 */
[----:B------:R-:W-:Y:S01]  /*1160*/  IMAD R12, R3, R12, R15 ;  /* 0x0000000c030c7224 */ /* 0x000fe200078e020f */
[----:B------:R-:W-:Y:S01]  /*1170*/  IABS R15, R20 ;  /* 0x00000014000f7213 */ /* 0x000fe20000000000 */
[--C-:B------:R-:W-:Y:S01]  /*1180*/  @!P5 IMAD.IADD R9, R9, 0x1, -R3.reuse ;  /* 0x000000010909d824 */ /* 0x100fe200078e0a03 */
[C---:B------:R-:W-:Y:S01]  /*1190*/  ISETP.GT.U32.AND P5, PT, R3.reuse, R10, PT ;  /* 0x0000000a0300720c */ /* 0x040fe20003fa4070 */
[----:B------:R-:W-:Y:S01]  /*11a0*/  @!P0 IMAD.MOV R4, RZ, RZ, -R4 ;  /* 0x000000ffff048224 */ /* 0x000fe200078e0a04 */
[----:B------:R-:W-:Y:S01]  /*11b0*/  ISETP.GT.U32.AND P0, PT, R3, R11, PT ;  /* 0x0000000b0300720c */ /* 0x000fe20003f04070 */
[--C-:B------:R-:W-:Y:S01]  /*11c0*/  @!P6 IMAD.IADD R7, R7, 0x1, -R3.reuse ;  /* 0x000000010707e824 */ /* 0x100fe200078e0a03 */
[----:B------:R-:W-:Y:S01]  /*11d0*/  ISETP.GT.U32.AND P6, PT, R3, R12, PT ;  /* 0x0000000c0300720c */ /* 0x000fe20003fc4070 */
[----:B------:R-:W-:-:S02]  /*11e0*/  @!P3 IMAD.IADD R5, R5, 0x1, -R3 ;  /* 0x000000010505b824 */ /* 0x000fc400078e0a03 */
[----:B------:R-:W-:-:S03]  /*11f0*/  IMAD.HI.U32 R13, R8, R14, RZ ;  /* 0x0000000e080d7227 */ /* 0x000fc600078e00ff */
[----:B------:R-:W-:Y:S01]  /*1200*/  ISETP.GT.U32.AND P3, PT, R3, R5, PT ;  /* 0x000000050300720c */ /* 0x000fe20003f64070 */
[----:B------:R-:W-:Y:S02]  /*1210*/  IMAD.MOV R13, RZ, RZ, -R13 ;  /* 0x000000ffff0d7224 */ /* 0x000fe400078e0a0d */
[--C-:B------:R-:W-:Y:S01]  /*1220*/  @!P5 IMAD.IADD R10, R10, 0x1, -R3.reuse ;  /* 0x000000010a0ad824 */ /* 0x100fe200078e0a03 */
[----:B------:R-:W-:Y:S01]  /*1230*/  ISETP.GE.AND P5, PT, R19, RZ, PT ;  /* 0x000000ff1300720c */ /* 0x000fe20003fa6270 */
[--C-:B------:R-:W-:Y:S01]  /*1240*/  @!P0 IMAD.IADD R11, R11, 0x1, -R3.reuse ;  /* 0x000000010b0b8824 */ /* 0x100fe200078e0a03 */
[----:B------:R-:W-:Y:S01]  /*1250*/  IABS R19, R24 ;  /* 0x0000001800137213 */ /* 0x000fe20000000000 */
[----:B------:R-:W-:Y:S01]  /*1260*/  @!P6 IMAD.IADD R12, R12, 0x1, -R3 ;  /* 0x000000010c0ce824 */ /* 0x000fe200078e0a03 */
[C---:B------:R-:W-:Y:S01]  /*1270*/  ISETP.GT.U32.AND P0, PT, R3.reuse, R10, PT ;  /* 0x0000000a0300720c */ /* 0x040fe20003f04070 */
[----:B------:R-:W-:Y:S01]  /*1280*/  @!P4 IMAD.MOV R7, RZ, RZ, -R7 ;  /* 0x000000ffff07c224 */ /* 0x000fe200078e0a07 */
[C---:B------:R-:W-:Y:S01]  /*1290*/  ISETP.GT.U32.AND P4, PT, R3.reuse, R11, PT ;  /* 0x0000000b0300720c */ /* 0x040fe20003f84070 */
[C---:B------:R-:W-:Y:S01]  /*12a0*/  IMAD R13, R3.reuse, R13, R14 ;  /* 0x0000000d030d7224 */ /* 0x040fe200078e020e */
[----:B------:R-:W-:Y:S01]  /*12b0*/  ISETP.GT.U32.AND P6, PT, R3, R12, PT ;  /* 0x0000000c0300720c */ /* 0x000fe20003fc4070 */
[----:B------:R-:W-:Y:S01]  /*12c0*/  @!P3 IMAD.IADD R5, R5, 0x1, -R3 ;  /* 0x000000010505b824 */ /* 0x000fe200078e0a03 */
[----:B------:R-:W-:Y:S01]  /*12d0*/  ISETP.GT.U32.AND P3, PT, R3, R9, PT ;  /* 0x000000090300720c */ /* 0x000fe20003f64070 */
[----:B------:R-:W-:-:S04]  /*12e0*/  IMAD.HI.U32 R14, R8, R15, RZ ;  /* 0x0000000f080e7227 */ /* 0x000fc800078e00ff */
[----:B------:R-:W-:Y:S02]  /*12f0*/  IMAD.MOV R14, RZ, RZ, -R14 ;  /* 0x000000ffff0e7224 */ /* 0x000fe400078e0a0e */
[----:B------:R-:W-:Y:S01]  /*1300*/  @!P0 IMAD.IADD R10, R10, 0x1, -R3 ;  /* 0x000000010a0a8824 */ /* 0x000fe200078e0a03 */
[----:B------:R-:W-:Y:S01]  /*1310*/  ISETP.GE.AND P0, PT, R17, RZ, PT ;  /* 0x000000ff1100720c */ /* 0x000fe20003f06270 */
[----:B------:R-:W-:-:S04]  /*1320*/  IMAD.HI.U32 R17, R8, R19, RZ ;  /* 0x0000001308117227 */ /* 0x000fc800078e00ff */
[--C-:B------:R-:W-:Y:S01]  /*1330*/  @!P6 IMAD.IADD R12, R12, 0x1, -R3.reuse ;  /* 0x000000010c0ce824 */ /* 0x100fe200078e0a03 */
[----:B------:R-:W-:Y:S01]  /*1340*/  ISETP.GE.AND P6, PT, R20, RZ, PT ;  /* 0x000000ff1400720c */ /* 0x000fe20003fc6270 */
[----:B------:R-:W-:Y:S01]  /*1350*/  @!P3 IMAD.IADD R9, R9, 0x1, -R3 ;  /* 0x000000010909b824 */ /* 0x000fe200078e0a03 */
[----:B------:R-:W-:Y:S01]  /*1360*/  ISETP.GE.AND P3, PT, R21, RZ, PT ;  /* 0x000000ff1500720c */ /* 0x000fe20003f66270 */
[C---:B------:R-:W-:Y:S01]  /*1370*/  IMAD R14, R3.reuse, R14, R15 ;  /* 0x0000000e030e7224 */ /* 0x040fe200078e020f */
[----:B------:R-:W-:Y:S01]  /*1380*/  IABS R21, R23 ;  /* 0x0000001700157213 */ /* 0x000fe20000000000 */
[----:B------:R-:W-:Y:S02]  /*1390*/  IMAD.MOV R20, RZ, RZ, -R17 ;  /* 0x000000ffff147224 */ /* 0x000fe400078e0a11 */
[----:B------:R-:W-:Y:S01]  /*13a0*/  @!P2 IMAD.MOV R9, RZ, RZ, -R9 ;  /* 0x000000ffff09a224 */ /* 0x000fe200078e0a09 */
[----:B------:R-:W-:Y:S01]  /*13b0*/  ISETP.GT.U32.AND P2, PT, R3, R13, PT ;  /* 0x0000000d0300720c */ /* 0x000fe20003f44070 */
[----:B------:R-:W-:Y:S01]  /*13c0*/  @!P4 IMAD.IADD R11, R11, 0x1, -R3 ;  /* 0x000000010b0bc824 */ /* 0x000fe200078e0a03 */
[C---:B------:R-:W-:Y:S01]  /*13d0*/  ISETP.GT.U32.AND P4, PT, R3.reuse, R14, PT ;  /* 0x0000000e0300720c */ /* 0x040fe20003f84070 */
[----:B------:R-:W-:Y:S01]  /*13e0*/  IMAD R17, R3, R20, R19 ;  /* 0x0000001403117224 */ /* 0x000fe200078e0213 */
[----:B------:R-:W-:Y:S01]  /*13f0*/  IABS R20, R35 ;  /* 0x0000002300147213 */ /* 0x000fe20000000000 */
[----:B------:R-:W-:Y:S01]  /*1400*/  @!P1 IMAD.MOV R5, RZ, RZ, -R5 ;  /* 0x000000ffff059224 */ /* 0x000fe200078e0a05 */
[----:B------:R-:W-:Y:S01]  /*1410*/  ISETP.GE.AND P1, PT, R25, RZ, PT ;  /* 0x000000ff1900720c */ /* 0x000fe20003f26270 */
[----:B------:R-:W-:Y:S01]  /*1420*/  @!P5 IMAD.MOV R12, RZ, RZ, -R12 ;  /* 0x000000ffff0cd224 */ /* 0x000fe200078e0a0c */
[----:B------:R-:W-:Y:S01]  /*1430*/  ISETP.GT.U32.AND P5, PT, R3, R17, PT ;  /* 0x000000110300720c */ /* 0x000fe20003fa4070 */
[----:B------:R-:W-:Y:S01]  /*1440*/  IMAD.HI.U32 R15, R8, R18, RZ ;  /* 0x00000012080f7227 */ /* 0x000fe200078e00ff */
[----:B------:R-:W-:-:S03]  /*1450*/  IABS R25, R32 ;  /* 0x0000002000197213 */ /* 0x000fc60000000000 */
[----:B------:R-:W-:Y:S02]  /*1460*/  IMAD.MOV R15, RZ, RZ, -R15 ;  /* 0x000000ffff0f7224 */ /* 0x000fe400078e0a0f */
[--C-:B------:R-:W-:Y:S01]  /*1470*/  @!P2 IMAD.IADD R13, R13, 0x1, -R3.reuse ;  /* 0x000000010d0da824 */ /* 0x100fe200078e0a03 */
[----:B------:R-:W-:Y:S01]  /*1480*/  ISETP.GE.AND P2, PT, R22, RZ, PT ;  /* 0x000000ff1600720c */ /* 0x000fe20003f46270 */
[C---:B------:R-:W-:Y:S01]  /*1490*/  IMAD R15, R3.reuse, R15, R18 ;  /* 0x0000000f030f7224 */ /* 0x040fe200078e0212 */
[----:B------:R-:W-:Y:S01]  /*14a0*/  IABS R22, R34 ;  /* 0x0000002200167213 */ /* 0x000fe20000000000 */
[----:B------:R-:W-:Y:S02]  /*14b0*/  @!P4 IMAD.IADD R14, R14, 0x1, -R3 ;  /* 0x000000010e0ec824 */ /* 0x000fe400078e0a03 */
[----:B------:R-:W-:Y:S01]  /*14c0*/  IMAD.HI.U32 R19, R8, R20, RZ ;  /* 0x0000001408137227 */ /* 0x000fe200078e00ff */
[----:B------:R-:W-:-:S03]  /*14d0*/  ISETP.GT.U32.AND P4, PT, R3, R15, PT ;  /* 0x0000000f0300720c */ /* 0x000fc60003f84070 */
[----:B------:R-:W-:Y:S01]  /*14e0*/  @!P1 IMAD.MOV R10, RZ, RZ, -R10 ;  /* 0x000000ffff0a9224 */ /* 0x000fe200078e0a0a */
[C---:B------:R-:W-:Y:S01]  /*14f0*/  ISETP.GT.U32.AND P1, PT, R3.reuse, R13, PT ;  /* 0x0000000d0300720c */ /* 0x040fe20003f24070 */
[----:B------:R-:W-:Y:S01]  /*1500*/  @!P3 IMAD.MOV R11, RZ, RZ, -R11 ;  /* 0x000000ffff0bb224 */ /* 0x000fe200078e0a0b */
[----:B------:R-:W-:Y:S01]  /*1510*/  ISETP.GT.U32.AND P3, PT, R3, R14, PT ;  /* 0x0000000e0300720c */ /* 0x000fe20003f64070 */
[----:B------:R-:W-:Y:S02]  /*1520*/  @!P5 IMAD.IADD R17, R17, 0x1, -R3 ;  /* 0x000000011111d824 */ /* 0x000fe400078e0a03 */
[----:B------:R-:W-:Y:S02]  /*1530*/  IMAD.MOV R19, RZ, RZ, -R19 ;  /* 0x000000ffff137224 */ /* 0x000fe400078e0a13 */
[----:B------:R-:W-:Y:S01]  /*1540*/  IMAD.HI.U32 R18, R8, R21, RZ ;  /* 0x0000001508127227 */ /* 0x000fe200078e00ff */
[----:B------:R-:W-:-:S03]  /*1550*/  ISETP.GT.U32.AND P5, PT, R3, R17, PT ;  /* 0x000000110300720c */ /* 0x000fc60003fa4070 */
[----:B------:R-:W-:Y:S02]  /*1560*/  IMAD R19, R3, R19, R20 ;  /* 0x0000001303137224 */ /* 0x000fe400078e0214 */
[----:B------:R-:W-:-:S04]  /*1570*/  IMAD.HI.U32 R20, R8, R22, RZ ;  /* 0x0000001608147227 */ /* 0x000fc800078e00ff */
[----:B------:R-:W-:Y:S02]  /*1580*/  IMAD.MOV R20, RZ, RZ, -R20 ;  /* 0x000000ffff147224 */ /* 0x000fe400078e0a14 */
[--C-:B------:R-:W-:Y:S01]  /*1590*/  @!P1 IMAD.IADD R13, R13, 0x1, -R3.reuse ;  /* 0x000000010d0d9824 */ /* 0x100fe200078e0a03 */
[----:B------:R-:W-:Y:S01]  /*15a0*/  ISETP.GE.AND P1, PT, R24, RZ, PT ;  /* 0x000000ff1800720c */ /* 0x000fe20003f26270 */
[--C-:B------:R-:W-:Y:S02]  /*15b0*/  @!P3 IMAD.IADD R14, R14, 0x1, -R3.reuse ;  /* 0x000000010e0eb824 */ /* 0x100fe400078e0a03 */
[----:B------:R-:W-:Y:S01]  /*15c0*/  @!P4 IMAD.IADD R15, R15, 0x1, -R3 ;  /* 0x000000010f0fc824 */ /* 0x000fe200078e0a03 */
[----:B------:R-:W-:Y:S01]  /*15d0*/  ISETP.GE.AND P4, PT, R23, RZ, PT ;  /* 0x000000ff1700720c */ /* 0x000fe20003f86270 */
[----:B------:R-:W-:Y:S01]  /*15e0*/  IMAD.MOV R18, RZ, RZ, -R18 ;  /* 0x000000ffff127224 */ /* 0x000fe200078e0a12 */
[----:B------:R-:W-:Y:S01]  /*15f0*/  IABS R23, R33 ;  /* 0x0000002100177213 */ /* 0x000fe20000000000 */
[----:B------:R-:W-:-:S02]  /*1600*/  IMAD R20, R3, R20, R22 ;  /* 0x0000001403147224 */ /* 0x000fc400078e0216 */
[----:B------:R-:W-:Y:S01]  /*1610*/  @!P0 IMAD.MOV R13, RZ, RZ, -R13 ;  /* 0x000000ffff0d8224 */ /* 0x000fe200078e0a0d */
[C---:B------:R-:W-:Y:S01]  /*1620*/  ISETP.GT.U32.AND P0, PT, R3.reuse, R15, PT ;  /* 0x0000000f0300720c */ /* 0x040fe20003f04070 */
[----:B------:R-:W-:Y:S01]  /*1630*/  @!P6 IMAD.MOV R14, RZ, RZ, -R14 ;  /* 0x000000ffff0ee224 */ /* 0x000fe200078e0a0e */
[C---:B------:R-:W-:Y:S01]  /*1640*/  ISETP.GT.U32.AND P6, PT, R3.reuse, R19, PT ;  /* 0x000000130300720c */ /* 0x040fe20003fc4070 */
[----:B------:R-:W-:Y:S02]  /*1650*/  IMAD R18, R3, R18, R21 ;  /* 0x0000001203127224 */ /* 0x000fe400078e0215 */
[----:B------:R-:W-:Y:S01]  /*1660*/  @!P5 IMAD.IADD R17, R17, 0x1, -R3 ;  /* 0x000000011111d824 */ /* 0x000fe200078e0a03 */
[C---:B------:R-:W-:Y:S01]  /*1670*/  ISETP.GT.U32.AND P5, PT, R3.reuse, R20, PT ;  /* 0x000000140300720c */ /* 0x040fe20003fa4070 */
[----:B------:R-:W-:Y:S01]  /*1680*/  IMAD.HI.U32 R22, R8, R25, RZ ;  /* 0x0000001908167227 */ /* 0x000fe200078e00ff */
[----:B------:R-:W-:-:S03]  /*1690*/  ISETP.GT.U32.AND P3, PT, R3, R18, PT ;  /* 0x000000120300720c */ /* 0x000fc60003f64070 */
[----:B------:R-:W-:-:S04]  /*16a0*/  IMAD.HI.U32 R21, R8, R23, RZ ;  /* 0x0000001708157227 */ /* 0x000fc800078e00ff */
[----:B------:R-:W-:Y:S02]  /*16b0*/  IMAD.MOV R22, RZ, RZ, -R22 ;  /* 0x000000ffff167224 */ /* 0x000fe400078e0a16 */
[----:B------:R-:W-:Y:S02]  /*16c0*/  IMAD.MOV R24, RZ, RZ, -R21 ;  /* 0x000000ffff187224 */ /* 0x000fe400078e0a15 */
[--C-:B------:R-:W-:Y:S01]  /*16d0*/  @!P0 IMAD.IADD R15, R15, 0x1, -R3.reuse ;  /* 0x000000010f0f8824 */ /* 0x100fe200078e0a03 */
[----:B------:R-:W-:Y:S01]  /*16e0*/  ISETP.GE.AND P0, PT, R35, RZ, PT ;  /* 0x000000ff2300720c */ /* 0x000fe20003f06270 */
[----:B------:R-:W-:Y:S01]  /*16f0*/  @!P6 IMAD.IADD R19, R19, 0x1, -R3 ;  /* 0x000000011313e824 */ /* 0x000fe200078e0a03 */
[----:B------:R-:W-:Y:S01]  /*1700*/  IABS R35, R41 ;  /* 0x0000002900237213 */ /* 0x000fe20000000000 */
[C---:B------:R-:W-:Y:S01]  /*1710*/  IMAD R22, R3.reuse, R22, R25 ;  /* 0x0000001603167224 */ /* 0x040fe200078e0219 */
[----:B------:R-:W-:Y:S01]  /*1720*/  IABS R25, R31 ;  /* 0x0000001f00197213 */ /* 0x000fe20000000000 */
[----:B------:R-:W-:Y:S01]  /*1730*/  IMAD R21, R3, R24, R23 ;  /* 0x0000001803157224 */ /* 0x000fe200078e0217 */
[----:B------:R-:W-:Y:S01]  /*1740*/  IABS R24, R26 ;  /* 0x0000001a00187213 */ /* 0x000fe20000000000 */
[----:B------:R-:W-:-:S02]  /*1750*/  @!P5 IMAD.IADD R20, R20, 0x1, -R3 ;  /* 0x000000011414d824 */ /* 0x000fc400078e0a03 */
[----:B------:R-:W-:Y:S01]  /*1760*/  @!P2 IMAD.MOV R15, RZ, RZ, -R15 ;  /* 0x000000ffff0fa224 */ /* 0x000fe200078e0a0f */
[C---:B------:R-:W-:Y:S01]  /*1770*/  ISETP.GT.U32.AND P2, PT, R3.reuse, R19, PT ;  /* 0x000000130300720c */ /* 0x040fe20003f44070 */
[----:B------:R-:W-:Y:S01]  /*1780*/  @!P1 IMAD.MOV R17, RZ, RZ, -R17 ;  /* 0x000000ffff119224 */ /* 0x000fe200078e0a11 */
[C---:B------:R-:W-:Y:S01]  /*1790*/  ISETP.GT.U32.AND P1, PT, R3.reuse, R22, PT ;  /* 0x000000160300720c */ /* 0x040fe20003f24070 */
[----:B------:R-:W-:Y:S01]  /*17a0*/  @!P3 IMAD.IADD R18, R18, 0x1, -R3 ;  /* 0x000000011212b824 */ /* 0x000fe200078e0a03 */
[C---:B------:R-:W-:Y:S01]  /*17b0*/  ISETP.GT.U32.AND P5, PT, R3.reuse, R20, PT ;  /* 0x000000140300720c */ /* 0x040fe20003fa4070 */
[----:B------:R-:W-:Y:S01]  /*17c0*/  IMAD.HI.U32 R23, R8, R24, RZ ;  /* 0x0000001808177227 */ /* 0x000fe200078e00ff */
[C---:B------:R-:W-:Y:S02]  /*17d0*/  ISETP.GT.U32.AND P6, PT, R3.reuse, R21, PT ;  /* 0x000000150300720c */ /* 0x040fe40003fc4070 */
[----:B------:R-:W-:Y:S01]  /*17e0*/  ISETP.GT.U32.AND P3, PT, R3, R18, PT ;  /* 0x000000120300720c */ /* 0x000fe20003f64070 */
[----:B------:R-:W-:-:S04]  /*17f0*/  IMAD.MOV R23, RZ, RZ, -R23 ;  /* 0x000000ffff177224 */ /* 0x000fc800078e0a17 */
[----:B------:R-:W-:Y:S02]  /*1800*/  IMAD R23, R3, R23, R24 ;  /* 0x0000001703177224 */ /* 0x000fe400078e0218 */
[--C-:B------:R-:W-:Y:S01]  /*1810*/  @!P2 IMAD.IADD R19, R19, 0x1, -R3.reuse ;  /* 0x000000011313a824 */ /* 0x100fe200078e0a03 */
[----:B------:R-:W-:Y:S01]  /*1820*/  ISETP.GE.AND P2, PT, R32, RZ, PT ;  /* 0x000000ff2000720c */ /* 0x000fe20003f46270 */
[--C-:B------:R-:W-:Y:S01]  /*1830*/  @!P1 IMAD.IADD R22, R22, 0x1, -R3.reuse ;  /* 0x0000000116169824 */ /* 0x100fe200078e0a03 */
[----:B------:R-:W-:Y:S01]  /*1840*/  ISETP.GE.AND P1, PT, R26, RZ, PT ;  /* 0x000000ff1a00720c */ /* 0x000fe20003f26270 */
[----:B------:R-:W-:Y:S01]  /*1850*/  @!P5 IMAD.IADD R20, R20, 0x1, -R3 ;  /* 0x000000011414d824 */ /* 0x000fe200078e0a03 */
[C---:B------:R-:W-:Y:S01]  /*1860*/  ISETP.GT.U32.AND P5, PT, R3.reuse, R23, PT ;  /* 0x000000170300720c */ /* 0x040fe20003fa4070 */
[----:B------:R-:W-:Y:S01]  /*1870*/  @!P0 IMAD.MOV R19, RZ, RZ, -R19 ;  /* 0x000000ffff138224 */ /* 0x000fe200078e0a13 */
[----:B------:R-:W-:Y:S01]  /*1880*/  ISETP.GT.U32.AND P0, PT, R3, R22, PT ;  /* 0x000000160300720c */ /* 0x000fe20003f04070 */
[----:B------:R-:W-:Y:S01]  /*1890*/  @!P3 IMAD.IADD R18, R18, 0x1, -R3 ;  /* 0x000000011212b824 */ /* 0x000fe200078e0a03 */
[----:B------:R-:W-:Y:S01]  /*18a0*/  ISETP.GE.AND P3, PT, R34, RZ, PT ;  /* 0x000000ff2200720c */ /* 0x000fe20003f66270 */
[----:B------:R-:W-:Y:S01]  /*18b0*/  IMAD.HI.U32 R24, R8, R25, RZ ;  /* 0x0000001908187227 */ /* 0x000fe200078e00ff */
[----:B------:R-:W-:-:S02]  /*18c0*/  IABS R26, R27 ;  /* 0x0000001b001a7213 */ /* 0x000fc40000000000 */
[----:B------:R-:W-:Y:S01]  /*18d0*/  IABS R32, R37 ;  /* 0x0000002500207213 */ /* 0x000fe20000000000 */
[----:B------:R-:W-:Y:S02]  /*18e0*/  IMAD.MOV R24, RZ, RZ, -R24 ;  /* 0x000000ffff187224 */ /* 0x000fe400078e0a18 */
[----:B------:R-:W-:Y:S01]  /*18f0*/  @!P6 IMAD.IADD R21, R21, 0x1, -R3 ;  /* 0x000000011515e824 */ /* 0x000fe200078e0a03 */
[----:B------:R-:W-:Y:S01]  /*1900*/  ISETP.GE.AND P6, PT, R33, RZ, PT ;  /* 0x000000ff2100720c */ /* 0x000fe20003fc6270 */
[----:B------:R-:W-:Y:S01]  /*1910*/  IMAD R24, R3, R24, R25 ;  /* 0x0000001803187224 */ /* 0x000fe200078e0219 */
[----:B------:R-:W-:Y:S01]  /*1920*/  IABS R33, R36 ;  /* 0x0000002400217213 */ /* 0x000fe20000000000 */
[--C-:B------:R-:W-:Y:S01]  /*1930*/  @!P5 IMAD.IADD R23, R23, 0x1, -R3.reuse ;  /* 0x000000011717d824 */ /* 0x100fe200078e0a03 */
[----:B------:R-:W-:Y:S01]  /*1940*/  ISETP.GE.AND P5, PT, R27, RZ, PT ;  /* 0x000000ff1b00720c */ /* 0x000fe20003fa6270 */
[----:B------:R-:W-:Y:S01]  /*1950*/  @!P0 IMAD.IADD R22, R22, 0x1, -R3 ;  /* 0x0000000116168824 */ /* 0x000fe200078e0a03 */
[C---:B------:R-:W-:Y:S01]  /*1960*/  ISETP.GT.U32.AND P0, PT, R3.reuse, R24, PT ;  /* 0x000000180300720c */ /* 0x040fe20003f04070 */
[----:B------:R-:W-:Y:S01]  /*1970*/  @!P3 IMAD.MOV R20, RZ, RZ, -R20 ;  /* 0x000000ffff14b224 */ /* 0x000fe200078e0a14 */
[----:B------:R-:W-:Y:S01]  /*1980*/  ISETP.GT.U32.AND P3, PT, R3, R23, PT ;  /* 0x000000170300720c */ /* 0x000fe20003f64070 */
[----:B------:R-:W-:Y:S01]  /*1990*/  IMAD.HI.U32 R25, R8, R26, RZ ;  /* 0x0000001a08197227 */ /* 0x000fe200078e00ff */
[----:B------:R-:W-:-:S03]  /*19a0*/  IABS R27, R29 ;  /* 0x0000001d001b7213 */ /* 0x000fc60000000000 */
[----:B------:R-:W-:Y:S02]  /*19b0*/  IMAD.MOV R25, RZ, RZ, -R25 ;  /* 0x000000ffff197224 */ /* 0x000fe400078e0a19 */
[----:B------:R-:W-:Y:S01]  /*19c0*/  @!P4 IMAD.MOV R18, RZ, RZ, -R18 ;  /* 0x000000ffff12c224 */ /* 0x000fe200078e0a12 */
[C---:B------:R-:W-:Y:S01]  /*19d0*/  ISETP.GT.U32.AND P4, PT, R3.reuse, R21, PT ;  /* 0x000000150300720c */ /* 0x040fe20003f84070 */
[----:B------:R-:W-:Y:S02]  /*19e0*/  IMAD R25, R3, R25, R26 ;  /* 0x0000001903197224 */ /* 0x000fe400078e021a */
[--C-:B------:R-:W-:Y:S02]  /*19f0*/  @!P0 IMAD.IADD R24, R24, 0x1, -R3.reuse ;  /* 0x0000000118188824 */ /* 0x100fe400078e0a03 */
[----:B------:R-:W-:Y:S01]  /*1a00*/  @!P3 IMAD.IADD R23, R23, 0x1, -R3 ;  /* 0x000000011717b824 */ /* 0x000fe200078e0a03 */
[C---:B------:R-:W-:Y:S01]  /*1a10*/  ISETP.GT.U32.AND P3, PT, R3.reuse, R25, PT ;  /* 0x000000190300720c */ /* 0x040fe20003f64070 */
[----:B------:R-:W-:Y:S01]  /*1a20*/  IMAD.HI.U32 R26, R8, R27, RZ ;  /* 0x0000001b081a7227 */ /* 0x000fe200078e00ff */
[----:B------:R-:W-:-:S03]  /*1a30*/  ISETP.GT.U32.AND P0, PT, R3, R24, PT ;  /* 0x000000180300720c */ /* 0x000fc60003f04070 */
[----:B------:R-:W-:Y:S02]  /*1a40*/  IMAD.MOV R26, RZ, RZ, -R26 ;  /* 0x000000ffff1a7224 */ /* 0x000fe400078e0a1a */
[----:B------:R-:W-:Y:S01]  /*1a50*/  @!P4 IMAD.IADD R21, R21, 0x1, -R3 ;  /* 0x000000011515c824 */ /* 0x000fe200078e0a03 */
[----:B------:R-:W-:Y:S01]  /*1a60*/  ISETP.GE.AND P4, PT, R31, RZ, PT ;  /* 0x000000ff1f00720c */ /* 0x000fe20003f86270 */
[----:B------:R-:W-:Y:S01]  /*1a70*/  IMAD R26, R3, R26, R27 ;  /* 0x0000001a031a7224 */ /* 0x000fe200078e021b */
[----:B------:R-:W-:Y:S01]  /*1a80*/  IABS R31, R30 ;  /* 0x0000001e001f7213 */ /* 0x000fe20000000000 */
[----:B------:R-:W-:Y:S01]  /*1a90*/  @!P6 IMAD.MOV R21, RZ, RZ, -R21 ;  /* 0x000000ffff15e224 */ /* 0x000fe200078e0a15 */
[----:B------:R-:W-:Y:S01]  /*1aa0*/  ISETP.GE.AND P6, PT, R29, RZ, PT ;  /* 0x000000ff1d00720c */ /* 0x000fe20003fc6270 */
[--C-:B------:R-:W-:Y:S01]  /*1ab0*/  @!P3 IMAD.IADD R25, R25, 0x1, -R3.reuse ;  /* 0x000000011919b824 */ /* 0x100fe200078e0a03 */
[----:B------:R-:W-:Y:S01]  /*1ac0*/  IABS R29, R28 ;  /* 0x0000001c001d7213 */ /* 0x000fe20000000000 */
[----:B------:R-:W-:Y:S01]  /*1ad0*/  @!P0 IMAD.IADD R24, R24, 0x1, -R3 ;  /* 0x0000000118188824 */ /* 0x000fe200078e0a03 */
[C---:B------:R-:W-:Y:S01]  /*1ae0*/  ISETP.GT.U32.AND P0, PT, R3.reuse, R26, PT ;  /* 0x0000001a0300720c */ /* 0x040fe20003f04070 */
[----:B------:R-:W-:Y:S01]  /*1af0*/  @!P1 IMAD.MOV R23, RZ, RZ, -R23 ;  /* 0x000000ffff179224 */ /* 0x000fe200078e0a17 */
[----:B------:R-:W-:Y:S01]  /*1b00*/  ISETP.GT.U32.AND P3, PT, R3, R25, PT ;  /* 0x000000190300720c */ /* 0x000fe20003f64070 */
[----:B------:R-:W-:Y:S01]  /*1b10*/  IMAD.HI.U32 R27, R8, R29, RZ ;  /* 0x0000001d081b7227 */ /* 0x000fe200078e00ff */
[----:B------:R-:W-:-:S03]  /*1b20*/  ISETP.GE.AND P1, PT, R30, RZ, PT ;  /* 0x000000ff1e00720c */ /* 0x000fc60003f26270 */
[----:B------:R-:W-:Y:S02]  /*1b30*/  IMAD.MOV R30, RZ, RZ, -R27 ;  /* 0x000000ffff1e7224 */ /* 0x000fe400078e0a1b */
[----:B------:R-:W-:Y:S01]  /*1b40*/  @!P2 IMAD.MOV R22, RZ, RZ, -R22 ;  /* 0x000000ffff16a224 */ /* 0x000fe200078e0a16 */
[----:B------:R-:W-:Y:S01]  /*1b50*/  ISETP.GE.AND P2, PT, R28, RZ, PT ;  /* 0x000000ff1c00720c */ /* 0x000fe20003f46270 */
[----:B------:R-:W-:Y:S02]  /*1b60*/  IMAD R27, R3, R30, R29 ;  /* 0x0000001e031b7224 */ /* 0x000fe400078e021d */
[----:B------:R-:W-:-:S04]  /*1b70*/  IMAD.HI.U32 R28, R8, R31, RZ ;  /* 0x0000001f081c7227 */ /* 0x000fc800078e00ff */
[--C-:B------:R-:W-:Y:S02]  /*1b80*/  @!P0 IMAD.IADD R26, R26, 0x1, -R3.reuse ;  /* 0x000000011a1a8824 */ /* 0x100fe400078e0a03 */
[----:B------:R-:W-:Y:S01]  /*1b90*/  @!P3 IMAD.IADD R25, R25, 0x1, -R3 ;  /* 0x000000011919b824 */ /* 0x000fe200078e0a03 */
[C---:B------:R-:W-:Y:S01]  /*1ba0*/  ISETP.GT.U32.AND P3, PT, R3.reuse, R27, PT ;  /* 0x0000001b0300720c */ /* 0x040fe20003f64070 */
[----:B------:R-:W-:Y:S01]  /*1bb0*/  IMAD.MOV R28, RZ, RZ, -R28 ;  /* 0x000000ffff1c7224 */ /* 0x000fe200078e0a1c */
[----:B------:R-:W-:Y:S01]  /*1bc0*/  ISETP.GT.U32.AND P0, PT, R3, R26, PT ;  /* 0x0000001a0300720c */ /* 0x000fe20003f04070 */
[----:B------:R-:W-:-:S04]  /*1bd0*/  IMAD.HI.U32 R29, R8, R33, RZ ;  /* 0x00000021081d7227 */ /* 0x000fc800078e00ff */
[C---:B------:R-:W-:Y:S02]  /*1be0*/  IMAD R31, R3.reuse, R28, R31 ;  /* 0x0000001c031f7224 */ /* 0x040fe400078e021f */
[----:B------:R-:W-:Y:S02]  /*1bf0*/  @!P4 IMAD.MOV R24, RZ, RZ, -R24 ;  /* 0x000000ffff18c224 */ /* 0x000fe400078e0a18 */
[----:B------:R-:W-:Y:S01]  /*1c00*/  IMAD.MOV R34, RZ, RZ, -R29 ;  /* 0x000000ffff227224 */ /* 0x000fe200078e0a1d */
[----:B------:R-:W-:Y:S01]  /*1c10*/  ISETP.GT.U32.AND P4, PT, R3, R31, PT ;  /* 0x0000001f0300720c */ /* 0x000fe20003f84070 */
[----:B------:R-:W-:Y:S02]  /*1c20*/  @!P3 IMAD.IADD R27, R27, 0x1, -R3 ;  /* 0x000000011b1bb824 */ /* 0x000fe400078e0a03 */
[C---:B------:R-:W-:Y:S01]  /*1c30*/  IMAD R29, R3.reuse, R34, R33 ;  /* 0x00000022031d7224 */ /* 0x040fe200078e0221 */
[----:B------:R-:W-:Y:S01]  /*1c40*/  IABS R33, R76 ;  /* 0x0000004c00217213 */ /* 0x000fe20000000000 */
[----:B------:R-:W-:Y:S01]  /*1c50*/  @!P0 IMAD.IADD R26, R26, 0x1, -R3 ;  /* 0x000000011a1a8824 */ /* 0x000fe200078e0a03 */
[----:B------:R-:W-:Y:S01]  /*1c60*/  ISETP.GT.U32.AND P3, PT, R3, R27, PT ;  /* 0x0000001b0300720c */ /* 0x000fe20003f64070 */
[----:B------:R-:W-:-:S04]  /*1c70*/  IMAD.HI.U32 R28, R8, R32, RZ ;  /* 0x00000020081c7227 */ /* 0x000fc800078e00ff */
[----:B------:R-:W-:-:S04]  /*1c80*/  IMAD.HI.U32 R30, R8, R35, RZ ;  /* 0x00000023081e7227 */ /* 0x000fc800078e00ff */
[----:B------:R-:W-:Y:S01]  /*1c90*/  @!P6 IMAD.MOV R26, RZ, RZ, -R26 ;  /* 0x000000ffff1ae224 */ /* 0x000fe200078e0a1a */
[----:B------:R-:W-:Y:S01]  /*1ca0*/  ISETP.GT.U32.AND P6, PT, R3, R29, PT ;  /* 0x0000001d0300720c */ /* 0x000fe20003fc4070 */
[----:B------:R-:W-:Y:S02]  /*1cb0*/  IMAD.MOV R28, RZ, RZ, -R28 ;  /* 0x000000ffff1c7224 */ /* 0x000fe400078e0a1c */
[----:B------:R-:W-:Y:S02]  /*1cc0*/  IMAD.MOV R30, RZ, RZ, -R30 ;  /* 0x000000ffff1e7224 */ /* 0x000fe400078e0a1e */
[----:B------:R-:W-:Y:S02]  /*1cd0*/  @!P4 IMAD.IADD R31, R31, 0x1, -R3 ;  /* 0x000000011f1fc824 */ /* 0x000fe400078e0a03 */
[C---:B------:R-:W-:Y:S02]  /*1ce0*/  IMAD R28, R3.reuse, R28, R32 ;  /* 0x0000001c031c7224 */ /* 0x040fe400078e0220 */
[C---:B------:R-:W-:Y:S01]  /*1cf0*/  IMAD R30, R3.reuse, R30, R35 ;  /* 0x0000001e031e7224 */ /* 0x040fe200078e0223 */
[C---:B------:R-:W-:Y:S01]  /*1d00*/  ISETP.GT.U32.AND P4, PT, R3.reuse, R31, PT ;  /* 0x0000001f0300720c */ /* 0x040fe20003f84070 */
[----:B------:R-:W-:Y:S01]  /*1d10*/  IMAD.HI.U32 R32, R8, R33, RZ ;  /* 0x0000002108207227 */ /* 0x000fe200078e00ff */
[----:B------:R-:W-:-:S02]  /*1d20*/  ISETP.GT.U32.AND P0, PT, R3, R28, PT ;  /* 0x0000001c0300720c */ /* 0x000fc40003f04070 */
[----:B------:R-:W-:Y:S01]  /*1d30*/  IABS R35, R72 ;  /* 0x0000004800237213 */ /* 0x000fe20000000000 */
[--C-:B------:R-:W-:Y:S01]  /*1d40*/  @!P3 IMAD.IADD R27, R27, 0x1, -R3.reuse ;  /* 0x000000011b1bb824 */ /* 0x100fe200078e0a03 */
[----:B------:R-:W-:Y:S01]  /*1d50*/  ISETP.GT.U32.AND P3, PT, R3, R30, PT ;  /* 0x0000001e0300720c */ /* 0x000fe20003f64070 */
[----:B------:R-:W-:Y:S02]  /*1d60*/  @!P6 IMAD.IADD R29, R29, 0x1, -R3 ;  /* 0x000000011d1de824 */ /* 0x000fe400078e0a03 */
[----:B------:R-:W-:Y:S02]  /*1d70*/  IMAD.MOV R32, RZ, RZ, -R32 ;  /* 0x000000ffff207224 */ /* 0x000fe400078e0a20 */
[----:B------:R-:W-:Y:S01]  /*1d80*/  @!P5 IMAD.MOV R25, RZ, RZ, -R25 ;  /* 0x000000ffff19d224 */ /* 0x000fe200078e0a19 */
[C---:B------:R-:W-:Y:S01]  /*1d90*/  ISETP.GT.U32.AND P6, PT, R3.reuse, R29, PT ;  /* 0x0000001d0300720c */ /* 0x040fe20003fc4070 */
[----:B------:R-:W-:Y:S01]  /*1da0*/  IMAD R32, R3, R32, R33 ;  /* 0x0000002003207224 */ /* 0x000fe200078e0221 */
[----:B------:R-:W-:Y:S01]  /*1db0*/  ISETP.GE.AND P5, PT, R37, RZ, PT ;  /* 0x000000ff2500720c */ /* 0x000fe20003fa6270 */
[----:B------:R-:W-:Y:S01]  /*1dc0*/  IMAD.HI.U32 R33, R8, R35, RZ ;  /* 0x0000002308217227 */ /* 0x000fe200078e00ff */
[----:B------:R-:W-:-:S03]  /*1dd0*/  IABS R37, R70 ;  /* 0x0000004600257213 */ /* 0x000fc60000000000 */
[--C-:B------:R-:W-:Y:S01]  /*1de0*/  @!P4 IMAD.IADD R31, R31, 0x1, -R3.reuse ;  /* 0x000000011f1fc824 */ /* 0x100fe200078e0a03 */
[----:B------:R-:W-:Y:S01]  /*1df0*/  ISETP.GE.AND P4, PT, R36, RZ, PT ;  /* 0x000000ff2400720c */ /* 0x000fe20003f86270 */
[----:B------:R-:W-:Y:S02]  /*1e00*/  @!P0 IMAD.IADD R28, R28, 0x1, -R3 ;  /* 0x000000011c1c8824 */ /* 0x000fe400078e0a03 */
[----:B------:R-:W-:Y:S02]  /*1e10*/  IMAD.MOV R36, RZ, RZ, -R33 ;  /* 0x000000ffff247224 */ /* 0x000fe400078e0a21 */
[----:B------:R-:W-:Y:S01]  /*1e20*/  @!P3 IMAD.IADD R30, R30, 0x1, -R3 ;  /* 0x000000011e1eb824 */ /* 0x000fe200078e0a03 */
[C---:B------:R-:W-:Y:S01]  /*1e30*/  ISETP.GT.U32.AND P0, PT, R3.reuse, R28, PT ;  /* 0x0000001c0300720c */ /* 0x040fe20003f04070 */
[C---:B------:R-:W-:Y:S02]  /*1e40*/  IMAD R33, R3.reuse, R36, R35 ;  /* 0x0000002403217224 */ /* 0x040fe400078e0223 */
[----:B------:R-:W-:Y:S01]  /*1e50*/  IMAD.HI.U32 R34, R8, R37, RZ ;  /* 0x0000002508227227 */ /* 0x000fe200078e00ff */
[----:B------:R-:W-:-:S03]  /*1e60*/  ISETP.GT.U32.AND P3, PT, R3, R30, PT ;  /* 0x0000001e0300720c */ /* 0x000fc60003f64070 */
[----:B------:R-:W-:Y:S01]  /*1e70*/  @!P6 IMAD.IADD R29, R29, 0x1, -R3 ;  /* 0x000000011d1de824 */ /* 0x000fe200078e0a03 */
[----:B------:R-:W-:Y:S01]  /*1e80*/  ISETP.GT.U32.AND P6, PT, R3, R33, PT ;  /* 0x000000210300720c */ /* 0x000fe20003fc4070 */
[----:B------:R-:W-:-:S04]  /*1e90*/  IMAD.HI.U32 R35, R8, R38, RZ ;  /* 0x0000002608237227 */ /* 0x000fc800078e00ff */
[----:B------:R-:W-:Y:S02]  /*1ea0*/  IMAD.MOV R34, RZ, RZ, -R34 ;  /* 0x000000ffff227224 */ /* 0x000fe400078e0a22 */
[----:B------:R-:W-:Y:S02]  /*1eb0*/  IMAD.MOV R35, RZ, RZ, -R35 ;  /* 0x000000ffff237224 */ /* 0x000fe400078e0a23 */
[C---:B------:R-:W-:Y:S02]  /*1ec0*/  IMAD R34, R3.reuse, R34, R37 ;  /* 0x0000002203227224 */ /* 0x040fe400078e0225 */
[--C-:B------:R-:W-:Y:S01]  /*1ed0*/  @!P0 IMAD.IADD R28, R28, 0x1, -R3.reuse ;  /* 0x000000011c1c8824 */ /* 0x100fe200078e0a03 */
[C---:B------:R-:W-:Y:S01]  /*1ee0*/  ISETP.GT.U32.AND P0, PT, R3.reuse, R32, PT ;  /* 0x000000200300720c */ /* 0x040fe20003f04070 */
[C---:B------:R-:W-:Y:S02]  /*1ef0*/  IMAD R35, R3.reuse, R35, R38 ;  /* 0x0000002303237224 */ /* 0x040fe400078e0226 */
[--C-:B------:R-:W-:Y:S01]  /*1f00*/  @!P3 IMAD.IADD R30, R30, 0x1, -R3.reuse ;  /* 0x000000011e1eb824 */ /* 0x100fe200078e0a03 */
[----:B------:R-:W-:Y:S01]  /*1f10*/  ISETP.GT.U32.AND P3, PT, R3, R34, PT ;  /* 0x000000220300720c */ /* 0x000fe20003f64070 */
[----:B------:R-:W-:Y:S01]  /*1f20*/  @!P6 IMAD.IADD R33, R33, 0x1, -R3 ;  /* 0x000000012121e824 */ /* 0x000fe200078e0a03 */
[----:B------:R-:W-:Y:S01]  /*1f30*/  ISETP.GT.U32.AND P6, PT, R3, R35, PT ;  /* 0x000000230300720c */ /* 0x000fe20003fc4070 */
[----:B------:R-:W-:-:S02]  /*1f40*/  @!P5 IMAD.MOV R28, RZ, RZ, -R28 ;  /* 0x000000ffff1cd224 */ /* 0x000fc400078e0a1c */
[----:B------:R-:W-:Y:S01]  /*1f50*/  @!P1 IMAD.MOV R31, RZ, RZ, -R31 ;  /* 0x000000ffff1f9224 */ /* 0x000fe200078e0a1f */
[----:B------:R-:W-:Y:S01]  /*1f60*/  ISETP.GT.U32.AND P1, PT, R3, R33, PT ;  /* 0x000000210300720c */ /* 0x000fe20003f24070 */
[----:B------:R-:W-:-:S04]  /*1f70*/  IMAD.HI.U32 R37, R8, R40, RZ ;  /* 0x0000002808257227 */ /* 0x000fc800078e00ff */
[--C-:B------:R-:W-:Y:S01]  /*1f80*/  @!P0 IMAD.IADD R32, R32, 0x1, -R3.reuse ;  /* 0x0000000120208824 */ /* 0x100fe200078e0a03 */
[----:B------:R-:W-:Y:S01]  /*1f90*/  ISETP.GE.AND P0, PT, R41, RZ, PT ;  /* 0x000000ff2900720c */ /* 0x000fe20003f06270 */
[--C-:B------:R-:W-:Y:S01]  /*1fa0*/  @!P3 IMAD.IADD R34, R34, 0x1, -R3.reuse ;  /* 0x000000012222b824 */ /* 0x100fe200078e0a03 */
[----:B------:R-:W-:Y:S01]  /*1fb0*/  IABS R41, R42 ;  /* 0x0000002a00297213 */ /* 0x000fe20000000000 */
[----:B------:R-:W-:Y:S01]  /*1fc0*/  @!P6 IMAD.IADD R35, R35, 0x1, -R3 ;  /* 0x000000012323e824 */ /* 0x000fe200078e0a03 */
[----:B------:R-:W-:Y:S01]  /*1fd0*/  ISETP.GE.AND P3, PT, R76, RZ, PT ;  /* 0x000000ff4c00720c */ /* 0x000fe20003f66270 */
[C---:B------:R-:W-:Y:S01]  /*1fe0*/  IMAD.HI.U32 R36, R8.reuse, R39, RZ ;  /* 0x0000002708247227 */ /* 0x040fe200078e00ff */
[C---:B------:R-:W-:Y:S02]  /*1ff0*/  ISETP.GT.U32.AND P5, PT, R3.reuse, R34, PT ;  /* 0x000000220300720c */ /* 0x040fe40003fa4070 */
[----:B------:R-:W-:Y:S01]  /*2000*/  ISETP.GT.U32.AND P6, PT, R3, R35, PT ;  /* 0x000000230300720c */ /* 0x000fe20003fc4070 */
[----:B------:R-:W-:Y:S01]  /*2010*/  IMAD.HI.U32 R38, R8, R41, RZ ;  /* 0x0000002908267227 */ /* 0x000fe200078e00ff */
[----:B------:R-:W-:-:S03]  /*2020*/  IABS R76, R73 ;  /* 0x00000049004c7213 */ /* 0x000fc60000000000 */
[----:B------:R-:W-:Y:S02]  /*2030*/  IMAD.MOV R38, RZ, RZ, -R38 ;  /* 0x000000ffff267224 */ /* 0x000fe400078e0a26 */
[----:B------:R-:W-:Y:S02]  /*2040*/  IMAD.MOV R37, RZ, RZ, -R37 ;  /* 0x000000ffff257224 */ /* 0x000fe400078e0a25 */
[C---:B------:R-:W-:Y:S01]  /*2050*/  IMAD R38, R3.reuse, R38, R41 ;  /* 0x0000002603267224 */ /* 0x040fe200078e0229 */
[----:B------:R-:W-:Y:S01]  /*2060*/  IABS R41, R46 ;  /* 0x0000002e00297213 */ /* 0x000fe20000000000 */
[----:B------:R-:W-:Y:S02]  /*2070*/  IMAD.MOV R36, RZ, RZ, -R36 ;  /* 0x000000ffff247224 */ /* 0x000fe400078e0a24 */
[C---:B------:R-:W-:Y:S02]  /*2080*/  IMAD R37, R3.reuse, R37, R40 ;  /* 0x0000002503257224 */ /* 0x040fe400078e0228 */
[----:B------:R-:W-:Y:S01]  /*2090*/  @!P2 IMAD.MOV R27, RZ, RZ, -R27 ;  /* 0x000000ffff1ba224 */ /* 0x000fe200078e0a1b */
[C---:B------:R-:W-:Y:S01]  /*20a0*/  ISETP.GT.U32.AND P2, PT, R3.reuse, R32, PT ;  /* 0x000000200300720c */ /* 0x040fe20003f44070 */
[--C-:B------:R-:W-:Y:S01]  /*20b0*/  @!P5 IMAD.IADD R34, R34, 0x1, -R3.reuse ;  /* 0x000000012222d824 */ /* 0x100fe200078e0a03 */
[----:B------:R-:W-:Y:S01]  /*20c0*/  ISETP.GT.U32.AND P5, PT, R3, R38, PT ;  /* 0x000000260300720c */ /* 0x000fe20003fa4070 */
[----:B------:R-:W-:Y:S01]  /*20d0*/  IMAD.MOV.U32 R40, RZ, RZ, R44 ;  /* 0x000000ffff287224 */ /* 0x000fe200078e002c */
[----:B------:R-:W-:Y:S01]  /*20e0*/  IABS R44, R43 ;  /* 0x0000002b002c7213 */ /* 0x000fe20000000000 */
[----:B------:R-:W-:Y:S01]  /*20f0*/  @!P6 IMAD.IADD R35, R35, 0x1, -R3 ;  /* 0x000000012323e824 */ /* 0x000fe200078e0a03 */
[----:B------:R-:W-:Y:S01]  /*2100*/  ISETP.GE.AND P6, PT, R68, RZ, PT ;  /* 0x000000ff4400720c */ /* 0x000fe20003fc6270 */
[----:B------:R-:W-:Y:S01]  /*2110*/  IMAD R36, R3, R36, R39 ;  /* 0x0000002403247224 */ /* 0x000fe200078e0227 */
[----:B------:R-:W-:Y:S01]  /*2120*/  IABS R68, R75 ;  /* 0x0000004b00447213 */ /* 0x000fe20000000000 */
[----:B------:R-:W-:Y:S01]  /*2130*/  @!P1 IMAD.IADD R33, R33, 0x1, -R3 ;  /* 0x0000000121219824 */ /* 0x000fe200078e0a03 */
[----:B------:R-:W-:Y:S01]  /*2140*/  ISETP.GE.AND P1, PT, R70, RZ, PT ;  /* 0x000000ff4600720c */ /* 0x000fe20003f26270 */
[----:B------:R-:W-:Y:S01]  /*2150*/  IMAD.HI.U32 R39, R8, R40, RZ ;  /* 0x0000002808277227 */ /* 0x000fe200078e00ff */
[----:B------:R-:W-:-:S03]  /*2160*/  IABS R70, R77 ;  /* 0x0000004d00467213 */ /* 0x000fc60000000000 */
[----:B------:R-:W-:Y:S02]  /*2170*/  IMAD.MOV R39, RZ, RZ, -R39 ;  /* 0x000000ffff277224 */ /* 0x000fe400078e0a27 */
[--C-:B------:R-:W-:Y:S01]  /*2180*/  @!P2 IMAD.IADD R32, R32, 0x1, -R3.reuse ;  /* 0x000000012020a824 */ /* 0x100fe200078e0a03 */
[----:B------:R-:W-:Y:S01]  /*2190*/  ISETP.GE.AND P2, PT, R72, RZ, PT ;  /* 0x000000ff4800720c */ /* 0x000fe20003f46270 */
[----:B------:R-:W-:Y:S01]  /*21a0*/  IMAD R39, R3, R39, R40 ;  /* 0x0000002703277224 */ /* 0x000fe200078e0228 */
[----:B------:R-:W-:Y:S01]  /*21b0*/  IABS R72, R81 ;  /* 0x0000005100487213 */ /* 0x000fe20000000000 */
[----:B------:R-:W-:Y:S02]  /*21c0*/  @!P5 IMAD.IADD R38, R38, 0x1, -R3 ;  /* 0x000000012626d824 */ /* 0x000fe400078e0a03 */
[----:B------:R-:W-:-:S04]  /*21d0*/  IMAD.HI.U32 R40, R8, R41, RZ ;  /* 0x0000002908287227 */ /* 0x000fc800078e00ff */
[----:B------:R-:W-:Y:S01]  /*21e0*/  @!P0 IMAD.MOV R30, RZ, RZ, -R30 ;  /* 0x000000ffff1e8224 */ /* 0x000fe200078e0a1e */
[C---:B------:R-:W-:Y:S01]  /*21f0*/  ISETP.GT.U32.AND P0, PT, R3.reuse, R37, PT ;  /* 0x000000250300720c */ /* 0x040fe20003f04070 */
[----:B------:R-:W-:Y:S01]  /*2200*/  @!P6 IMAD.MOV R35, RZ, RZ, -R35 ;  /* 0x000000ffff23e224 */ /* 0x000fe200078e0a23 */
[C---:B------:R-:W-:Y:S01]  /*2210*/  ISETP.GT.U32.AND P6, PT, R3.reuse, R39, PT ;  /* 0x000000270300720c */ /* 0x040fe20003fc4070 */
[----:B------:R-:W-:Y:S01]  /*2220*/  @!P3 IMAD.MOV R32, RZ, RZ, -R32 ;  /* 0x000000ffff20b224 */ /* 0x000fe200078e0a20 */
[C---:B------:R-:W-:Y:S01]  /*2230*/  ISETP.GT.U32.AND P3, PT, R3.reuse, R38, PT ;  /* 0x000000260300720c */ /* 0x040fe20003f64070 */
[----:B------:R-:W-:Y:S01]  /*2240*/  @!P1 IMAD.MOV R34, RZ, RZ, -R34 ;  /* 0x000000ffff229224 */ /* 0x000fe200078e0a22 */
[----:B------:R-:W-:Y:S01]  /*2250*/  ISETP.GE.AND P1, PT, R42, RZ, PT ;  /* 0x000000ff2a00720c */ /* 0x000fe20003f26270 */
[----:B------:R-:W-:Y:S01]  /*2260*/  @!P4 IMAD.MOV R29, RZ, RZ, -R29 ;  /* 0x000000ffff1dc224 */ /* 0x000fe200078e0a1d */
[----:B------:R-:W-:Y:S01]  /*2270*/  ISETP.GT.U32.AND P4, PT, R3, R36, PT ;  /* 0x000000240300720c */ /* 0x000fe20003f84070 */
[----:B------:R-:W-:-:S02]  /*2280*/  IMAD.MOV R40, RZ, RZ, -R40 ;  /* 0x000000ffff287224 */ /* 0x000fc400078e0a28 */
[----:B------:R-:W-:Y:S01]  /*2290*/  IMAD.MOV.U32 R42, RZ, RZ, R44 ;  /* 0x000000ffff2a7224 */ /* 0x000fe200078e002c */
[----:B------:R-:W-:Y:S01]  /*22a0*/  IABS R44, R48 ;  /* 0x00000030002c7213 */ /* 0x000fe20000000000 */
[----:B------:R-:W-:Y:S02]  /*22b0*/  IMAD R40, R3, R40, R41 ;  /* 0x0000002803287224 */ /* 0x000fe400078e0229 */
[----:B------:R-:W-:-:S04]  /*22c0*/  IMAD.HI.U32 R41, R8, R42, RZ ;  /* 0x0000002a08297227 */ /* 0x000fc800078e00ff */
[----:B------:R-:W-:Y:S02]  /*22d0*/  IMAD.MOV R41, RZ, RZ, -R41 ;  /* 0x000000ffff297224 */ /* 0x000fe400078e0a29 */
[--C-:B------:R-:W-:Y:S01]  /*22e0*/  @!P0 IMAD.IADD R37, R37, 0x1, -R3.reuse ;  /* 0x0000000125258824 */ /* 0x100fe200078e0a03 */
[----:B------:R-:W-:Y:S01]  /*22f0*/  ISETP.GE.AND P0, PT, R66, RZ, PT ;  /* 0x000000ff4200720c */ /* 0x000fe20003f06270 */
[--C-:B------:R-:W-:Y:S01]  /*2300*/  @!P6 IMAD.IADD R39, R39, 0x1, -R3.reuse ;  /* 0x000000012727e824 */ /* 0x100fe200078e0a03 */
[----:B------:R-:W-:Y:S01]  /*2310*/  IABS R66, R59 ;  /* 0x0000003b00427213 */ /* 0x000fe20000000000 */
[--C-:B------:R-:W-:Y:S01]  /*2320*/  @!P3 IMAD.IADD R38, R38, 0x1, -R3.reuse ;  /* 0x000000012626b824 */ /* 0x100fe200078e0a03 */
[C---:B------:R-:W-:Y:S01]  /*2330*/  ISETP.GT.U32.AND P3, PT, R3.reuse, R40, PT ;  /* 0x000000280300720c */ /* 0x040fe20003f64070 */
[C---:B------:R-:W-:Y:S01]  /*2340*/  IMAD R41, R3.reuse, R41, R42 ;  /* 0x0000002903297224 */ /* 0x040fe200078e022a */
[C---:B------:R-:W-:Y:S01]  /*2350*/  ISETP.GT.U32.AND P6, PT, R3.reuse, R39, PT ;  /* 0x000000270300720c */ /* 0x040fe20003fc4070 */
[----:B------:R-:W-:Y:S01]  /*2360*/  @!P4 IMAD.IADD R36, R36, 0x1, -R3 ;  /* 0x000000012424c824 */ /* 0x000fe200078e0a03 */
[----:B------:R-:W-:Y:S01]  /*2370*/  ISETP.GE.AND P4, PT, R64, RZ, PT ;  /* 0x000000ff4000720c */ /* 0x000fe20003f86270 */
[----:B------:R-:W-:Y:S01]  /*2380*/  @!P2 IMAD.MOV R33, RZ, RZ, -R33 ;  /* 0x000000ffff21a224 */ /* 0x000fe200078e0a21 */
[C---:B------:R-:W-:Y:S01]  /*2390*/  ISETP.GT.U32.AND P2, PT, R3.reuse, R37, PT ;  /* 0x000000250300720c */ /* 0x040fe20003f44070 */
[----:B------:R-:W-:Y:S01]  /*23a0*/  @!P1 IMAD.MOV R38, RZ, RZ, -R38 ;  /* 0x000000ffff269224 */ /* 0x000fe200078e0a26 */
[C---:B------:R-:W-:Y:S01]  /*23b0*/  ISETP.GT.U32.AND P1, PT, R3.reuse, R41, PT ;  /* 0x000000290300720c */ /* 0x040fe20003f24070 */
[----:B------:R-:W-:Y:S01]  /*23c0*/  IMAD.HI.U32 R42, R8, R44, RZ ;  /* 0x0000002c082a7227 */ /* 0x000fe200078e00ff */
[----:B------:R-:W-:-:S02]  /*23d0*/  ISETP.GT.U32.AND P5, PT, R3, R36, PT ;  /* 0x000000240300720c */ /* 0x000fc40003fa4070 */
[----:B------:R-:W-:Y:S01]  /*23e0*/  IABS R64, R58 ;  /* 0x0000003a00407213 */ /* 0x000fe20000000000 */
[--C-:B------:R-:W-:Y:S02]  /*23f0*/  @!P3 IMAD.IADD R40, R40, 0x1, -R3.reuse ;  /* 0x000000012828b824 */ /* 0x100fe400078e0a03 */
[--C-:B------:R-:W-:Y:S01]  /*2400*/  @!P6 IMAD.IADD R39, R39, 0x1, -R3.reuse ;  /* 0x000000012727e824 */ /* 0x100fe200078e0a03 */
[----:B------:R-:W-:Y:S01]  /*2410*/  ISETP.GE.AND P6, PT, R47, RZ, PT ;  /* 0x000000ff2f00720c */ /* 0x000fe20003fc6270 */
[----:B------:R-:W-:Y:S01]  /*2420*/  IMAD.MOV R42, RZ, RZ, -R42 ;  /* 0x000000ffff2a7224 */ /* 0x000fe200078e0a2a */
[----:B------:R-:W-:Y:S01]  /*2430*/  ISETP.GT.U32.AND P3, PT, R3, R40, PT ;  /* 0x000000280300720c */ /* 0x000fe20003f64070 */
[--C-:B------:R-:W-:Y:S01]  /*2440*/  @!P2 IMAD.IADD R37, R37, 0x1, -R3.reuse ;  /* 0x000000012525a824 */ /* 0x100fe200078e0a03 */
[----:B------:R-:W-:Y:S01]  /*2450*/  ISETP.GE.AND P2, PT, R46, RZ, PT ;  /* 0x000000ff2e00720c */ /* 0x000fe20003f46270 */
[--C-:B------:R-:W-:Y:S01]  /*2460*/  @!P1 IMAD.IADD R41, R41, 0x1, -R3.reuse ;  /* 0x0000000129299824 */ /* 0x100fe200078e0a03 */
[----:B------:R-:W-:Y:S01]  /*2470*/  IABS R46, R47 ;  /* 0x0000002f002e7213 */ /* 0x000fe20000000000 */
[----:B------:R-:W-:Y:S01]  /*2480*/  @!P5 IMAD.IADD R36, R36, 0x1, -R3 ;  /* 0x000000012424d824 */ /* 0x000fe200078e0a03 */
[----:B------:R-:W-:Y:S01]  /*2490*/  IABS R47, R49 ;  /* 0x00000031002f7213 */ /* 0x000fe20000000000 */
[C---:B------:R-:W-:Y:S01]  /*24a0*/  IMAD R42, R3.reuse, R42, R44 ;  /* 0x0000002a032a7224 */ /* 0x040fe200078e022c */
[----:B------:R-:W-:Y:S01]  /*24b0*/  ISETP.GT.U32.AND P1, PT, R3, R41, PT ;  /* 0x000000290300720c */ /* 0x000fe20003f24070 */
[----:B------:R-:W-:Y:S01]  /*24c0*/  @!P4 IMAD.MOV R36, RZ, RZ, -R36 ;  /* 0x000000ffff24c224 */ /* 0x000fe200078e0a24 */
[----:B------:R-:W-:Y:S01]  /*24d0*/  ISETP.GE.AND P5, PT, R50, RZ, PT ;  /* 0x000000ff3200720c */ /* 0x000fe20003fa6270 */
[----:B------:R-:W-:Y:S01]  /*24e0*/  IMAD.HI.U32 R44, R8, R47, RZ ;  /* 0x0000002f082c7227 */ /* 0x000fe200078e00ff */
[----:B------:R-:W-:-:S02]  /*24f0*/  ISETP.GE.AND P4, PT, R43, RZ, PT ;  /* 0x000000ff2b00720c */ /* 0x000fc40003f86270 */
[----:B------:R-:W-:Y:S01]  /*2500*/  IABS R50, R60 ;  /* 0x0000003c00327213 */ /* 0x000fe20000000000 */
[----:B------:R-:W-:-:S04]  /*2510*/  IMAD.HI.U32 R43, R8, R46, RZ ;  /* 0x0000002e082b7227 */ /* 0x000fc800078e00ff */
[----:B------:R-:W-:Y:S02]  /*2520*/  IMAD.MOV R44, RZ, RZ, -R44 ;  /* 0x000000ffff2c7224 */ /* 0x000fe400078e0a2c */
[----:B------:R-:W-:Y:S02]  /*2530*/  IMAD.MOV R43, RZ, RZ, -R43 ;  /* 0x000000ffff2b7224 */ /* 0x000fe400078e0a2b */
[----:B------:R-:W-:Y:S01]  /*2540*/  @!P0 IMAD.MOV R37, RZ, RZ, -R37 ;  /* 0x000000ffff258224 */ /* 0x000fe200078e0a25 */
[----:B------:R-:W-:Y:S01]  /*2550*/  ISETP.GE.AND P0, PT, R48, RZ, PT ;  /* 0x000000ff3000720c */ /* 0x000fe20003f06270 */
[C---:B------:R-:W-:Y:S01]  /*2560*/  IMAD R44, R3.reuse, R44, R47 ;  /* 0x0000002c032c7224 */ /* 0x040fe200078e022f */
[----:B------:R-:W-:Y:S01]  /*2570*/  IABS R48, R62 ;  /* 0x0000003e00307213 */ /* 0x000fe20000000000 */
[C---:B------:R-:W-:Y:S02]  /*2580*/  IMAD R43, R3.reuse, R43, R46 ;  /* 0x0000002b032b7224 */ /* 0x040fe400078e022e */
[--C-:B------:R-:W-:Y:S01]  /*2590*/  @!P3 IMAD.IADD R40, R40, 0x1, -R3.reuse ;  /* 0x000000012828b824 */ /* 0x100fe200078e0a03 */
[----:B------:R-:W-:Y:S01]  /*25a0*/  ISETP.GT.U32.AND P3, PT, R3, R42, PT ;  /* 0x0000002a0300720c */ /* 0x000fe20003f64070 */
[----:B------:R-:W-:Y:S01]  /*25b0*/  @!P1 IMAD.IADD R41, R41, 0x1, -R3 ;  /* 0x0000000129299824 */ /* 0x000fe200078e0a03 */
[C---:B------:R-:W-:Y:S01]  /*25c0*/  ISETP.GT.U32.AND P1, PT, R3.reuse, R44, PT ;  /* 0x0000002c0300720c */ /* 0x040fe20003f24070 */
[----:B------:R-:W-:Y:S01]  /*25d0*/  @!P5 IMAD.MOV R39, RZ, RZ, -R39 ;  /* 0x000000ffff27d224 */ /* 0x000fe200078e0a27 */
[----:B------:R-:W-:Y:S01]  /*25e0*/  ISETP.GT.U32.AND P5, PT, R3, R43, PT ;  /* 0x0000002b0300720c */ /* 0x000fe20003fa4070 */
[----:B------:R-:W-:-:S04]  /*25f0*/  IMAD.HI.U32 R46, R8, R48, RZ ;  /* 0x00000030082e7227 */ /* 0x000fc800078e00ff */
[----:B------:R-:W-:Y:S02]  /*2600*/  IMAD.MOV R46, RZ, RZ, -R46 ;  /* 0x000000ffff2e7224 */ /* 0x000fe400078e0a2e */
[----:B------:R-:W-:Y:S01]  /*2610*/  @!P2 IMAD.MOV R40, RZ, RZ, -R40 ;  /* 0x000000ffff28a224 */ /* 0x000fe200078e0a28 */
[----:B------:R-:W-:Y:S01]  /*2620*/  ISETP.GE.AND P2, PT, R49, RZ, PT ;  /* 0x000000ff3100720c */ /* 0x000fe20003f46270 */
[--C-:B------:R-:W-:Y:S02]  /*2630*/  @!P3 IMAD.IADD R42, R42, 0x1, -R3.reuse ;  /* 0x000000012a2ab824 */ /* 0x100fe400078e0a03 */
[----:B------:R-:W-:Y:S01]  /*2640*/  IMAD.MOV.U32 R49, RZ, RZ, R50 ;  /* 0x000000ffff317224 */ /* 0x000fe200078e0032 */
[----:B------:R-:W-:Y:S01]  /*2650*/  IABS R50, R52 ;  /* 0x0000003400327213 */ /* 0x000fe20000000000 */
[C---:B------:R-:W-:Y:S01]  /*2660*/  IMAD R46, R3.reuse, R46, R48 ;  /* 0x0000002e032e7224 */ /* 0x040fe200078e0230 */
[----:B------:R-:W-:Y:S01]  /*2670*/  ISETP.GT.U32.AND P3, PT, R3, R42, PT ;  /* 0x0000002a0300720c */ /* 0x000fe20003f64070 */
[----:B------:R-:W-:-:S02]  /*2680*/  @!P1 IMAD.IADD R44, R44, 0x1, -R3 ;  /* 0x000000012c2c9824 */ /* 0x000fc400078e0a03 */
[----:B------:R-:W-:Y:S02]  /*2690*/  @!P5 IMAD.IADD R43, R43, 0x1, -R3 ;  /* 0x000000012b2bd824 */ /* 0x000fe400078e0a03 */
[C---:B------:R-:W-:Y:S01]  /*26a0*/  IMAD.HI.U32 R47, R8.reuse, R49, RZ ;  /* 0x00000031082f7227 */ /* 0x040fe200078e00ff */
[C---:B------:R-:W-:Y:S02]  /*26b0*/  ISETP.GT.U32.AND P1, PT, R3.reuse, R44, PT ;  /* 0x0000002c0300720c */ /* 0x040fe40003f24070 */
[C---:B------:R-:W-:Y:S01]  /*26c0*/  ISETP.GT.U32.AND P5, PT, R3.reuse, R43, PT ;  /* 0x0000002b0300720c */ /* 0x040fe20003fa4070 */
[----:B------:R-:W-:Y:S01]  /*26d0*/  @!P4 IMAD.MOV R41, RZ, RZ, -R41 ;  /* 0x000000ffff29c224 */ /* 0x000fe200078e0a29 */
[----:B------:R-:W-:Y:S01]  /*26e0*/  ISETP.GT.U32.AND P4, PT, R3, R46, PT ;  /* 0x0000002e0300720c */ /* 0x000fe20003f84070 */
[----:B------:R-:W-:Y:S02]  /*26f0*/  IMAD.MOV R48, RZ, RZ, -R47 ;  /* 0x000000ffff307224 */ /* 0x000fe400078e0a2f */
[----:B------:R-:W-:-:S04]  /*2700*/  IMAD.HI.U32 R47, R8, R50, RZ ;  /* 0x00000032082f7227 */ /* 0x000fc800078e00ff */
[C---:B------:R-:W-:Y:S02]  /*2710*/  IMAD R48, R3.reuse, R48, R49 ;  /* 0x0000003003307224 */ /* 0x040fe400078e0231 */
[----:B------:R-:W-:Y:S02]  /*2720*/  IMAD.MOV R49, RZ, RZ, -R47 ;  /* 0x000000ffff317224 */ /* 0x000fe400078e0a2f */
[--C-:B------:R-:W-:Y:S01]  /*2730*/  @!P3 IMAD.IADD R42, R42, 0x1, -R3.reuse ;  /* 0x000000012a2ab824 */ /* 0x100fe200078e0a03 */
[----:B------:R-:W-:Y:S01]  /*2740*/  ISETP.GE.AND P3, PT, R62, RZ, PT ;  /* 0x000000ff3e00720c */ /* 0x000fe20003f66270 */
[C---:B------:R-:W-:Y:S02]  /*2750*/  IMAD R50, R3.reuse, R49, R50 ;  /* 0x0000003103327224 */ /* 0x040fe400078e0232 */
[--C-:B------:R-:W-:Y:S02]  /*2760*/  @!P4 IMAD.IADD R46, R46, 0x1, -R3.reuse ;  /* 0x000000012e2ec824 */ /* 0x100fe400078e0a03 */
[----:B------:R-:W-:Y:S01]  /*2770*/  IMAD.MOV.U32 R62, RZ, RZ, R64 ;  /* 0x000000ffff3e7224 */ /* 0x000fe200078e0040 */
[----:B------:R-:W-:Y:S01]  /*2780*/  IABS R64, R74 ;  /* 0x0000004a00407213 */ /* 0x000fe20000000000 */
[--C-:B------:R-:W-:Y:S01]  /*2790*/  @!P1 IMAD.IADD R44, R44, 0x1, -R3.reuse ;  /* 0x000000012c2c9824 */ /* 0x100fe200078e0a03 */
[----:B------:R-:W-:Y:S01]  /*27a0*/  ISETP.GT.U32.AND P1, PT, R3, R50, PT ;  /* 0x000000320300720c */ /* 0x000fe20003f24070 */
[----:B------:R-:W-:Y:S01]  /*27b0*/  @!P5 IMAD.IADD R43, R43, 0x1, -R3 ;  /* 0x000000012b2bd824 */ /* 0x000fe200078e0a03 */
[C---:B------:R-:W-:Y:S01]  /*27c0*/  ISETP.GT.U32.AND P5, PT, R3.reuse, R48, PT ;  /* 0x000000300300720c */ /* 0x040fe20003fa4070 */
[----:B------:R-:W-:Y:S01]  /*27d0*/  IMAD.HI.U32 R47, R8, R62, RZ ;  /* 0x0000003e082f7227 */ /* 0x000fe200078e00ff */
[----:B------:R-:W-:-:S03]  /*27e0*/  ISETP.GT.U32.AND P4, PT, R3, R46, PT ;  /* 0x0000002e0300720c */ /* 0x000fc60003f84070 */
[----:B------:R-:W-:Y:S02]  /*27f0*/  IMAD.MOV R47, RZ, RZ, -R47 ;  /* 0x000000ffff2f7224 */ /* 0x000fe400078e0a2f */
[----:B------:R-:W-:Y:S01]  /*2800*/  @!P6 IMAD.MOV R43, RZ, RZ, -R43 ;  /* 0x000000ffff2be224 */ /* 0x000fe200078e0a2b */
[----:B------:R-:W-:Y:S01]  /*2810*/  ISETP.GE.AND P6, PT, R52, RZ, PT ;  /* 0x000000ff3400720c */ /* 0x000fe20003fc6270 */
[----:B------:R-:W-:Y:S01]  /*2820*/  IMAD R52, R3, R47, R62 ;  /* 0x0000002f03347224 */ /* 0x000fe200078e023e */
[----:B------:R-:W-:Y:S01]  /*2830*/  IABS R62, R53 ;  /* 0x00000035003e7213 */ /* 0x000fe20000000000 */
[----:B------:R-:W-:Y:S01]  /*2840*/  @!P0 IMAD.MOV R42, RZ, RZ, -R42 ;  /* 0x000000ffff2a8224 */ /* 0x000fe200078e0a2a */
[----:B------:R-:W-:Y:S01]  /*2850*/  ISETP.GE.AND P0, PT, R60, RZ, PT ;  /* 0x000000ff3c00720c */ /* 0x000fe20003f06270 */
[--C-:B------:R-:W-:Y:S01]  /*2860*/  @!P1 IMAD.IADD R50, R50, 0x1, -R3.reuse ;  /* 0x0000000132329824 */ /* 0x100fe200078e0a03 */
[----:B------:R-:W-:Y:S01]  /*2870*/  IABS R60, R54 ;  /* 0x00000036003c7213 */ /* 0x000fe20000000000 */
[----:B------:R-:W-:-:S02]  /*2880*/  @!P5 IMAD.IADD R48, R48, 0x1, -R3 ;  /* 0x000000013030d824 */ /* 0x000fc400078e0a03 */
[----:B------:R-:W-:Y:S01]  /*2890*/  @!P4 IMAD.IADD R46, R46, 0x1, -R3 ;  /* 0x000000012e2ec824 */ /* 0x000fe200078e0a03 */
[C---:B------:R-:W-:Y:S01]  /*28a0*/  ISETP.GT.U32.AND P4, PT, R3.reuse, R52, PT ;  /* 0x000000340300720c */ /* 0x040fe20003f84070 */
[----:B------:R-:W-:Y:S01]  /*28b0*/  IMAD.MOV.U32 R47, RZ, RZ, R44 ;  /* 0x000000ffff2f7224 */ /* 0x000fe200078e002c */
[C---:B------:R-:W-:Y:S01]  /*28c0*/  ISETP.GT.U32.AND P1, PT, R3.reuse, R50, PT ;  /* 0x000000320300720c */ /* 0x040fe20003f24070 */
[----:B------:R-:W-:Y:S01]  /*28d0*/  IMAD.HI.U32 R44, R8, R60, RZ ;  /* 0x0000003c082c7227 */ /* 0x000fe200078e00ff */
[----:B------:R-:W-:-:S03]  /*28e0*/  ISETP.GT.U32.AND P5, PT, R3, R48, PT ;  /* 0x000000300300720c */ /* 0x000fc60003fa4070 */
[----:B------:R-:W-:Y:S02]  /*28f0*/  IMAD.MOV R44, RZ, RZ, -R44 ;  /* 0x000000ffff2c7224 */ /* 0x000fe400078e0a2c */
[----:B------:R-:W-:-:S04]  /*2900*/  IMAD.HI.U32 R49, R8, R62, RZ ;  /* 0x0000003e08317227 */ /* 0x000fc800078e00ff */
[C---:B------:R-:W-:Y:S01]  /*2910*/  IMAD R44, R3.reuse, R44, R60 ;  /* 0x0000002c032c7224 */ /* 0x040fe200078e023c */
[----:B------:R-:W-:Y:S01]  /*2920*/  IABS R60, R56 ;  /* 0x00000038003c7213 */ /* 0x000fe20000000000 */
[----:B------:R-:W-:Y:S02]  /*2930*/  @!P4 IMAD.IADD R52, R52, 0x1, -R3 ;  /* 0x000000013434c824 */ /* 0x000fe400078e0a03 */
[----:B------:R-:W-:Y:S02]  /*2940*/  IMAD.MOV R49, RZ, RZ, -R49 ;  /* 0x000000ffff317224 */ /* 0x000fe400078e0a31 */
[--C-:B------:R-:W-:Y:S01]  /*2950*/  @!P1 IMAD.IADD R50, R50, 0x1, -R3.reuse ;  /* 0x0000000132329824 */ /* 0x100fe200078e0a03 */
[C---:B------:R-:W-:Y:S01]  /*2960*/  ISETP.GT.U32.AND P1, PT, R3.reuse, R44, PT ;  /* 0x0000002c0300720c */ /* 0x040fe20003f24070 */
[----:B------:R-:W-:Y:S01]  /*2970*/  @!P5 IMAD.IADD R48, R48, 0x1, -R3 ;  /* 0x000000013030d824 */ /* 0x000fe200078e0a03 */
[----:B------:R-:W-:Y:S01]  /*2980*/  ISETP.GE.AND P5, PT, R54, RZ, PT ;  /* 0x000000ff3600720c */ /* 0x000fe20003fa6270 */
[C---:B------:R-:W-:Y:S01]  /*2990*/  IMAD R54, R3.reuse, R49, R62 ;  /* 0x0000003103367224 */ /* 0x040fe200078e023e */
[----:B------:R-:W-:Y:S01]  /*29a0*/  ISETP.GT.U32.AND P4, PT, R3, R52, PT ;  /* 0x000000340300720c */ /* 0x000fe20003f84070 */
[----:B------:R-:W-:Y:S01]  /*29b0*/  @!P3 IMAD.MOV R46, RZ, RZ, -R46 ;  /* 0x000000ffff2eb224 */ /* 0x000fe200078e0a2e */
[----:B------:R-:W-:Y:S01]  /*29c0*/  ISETP.GE.AND P3, PT, R53, RZ, PT ;  /* 0x000000ff3500720c */ /* 0x000fe20003f66270 */
[----:B------:R-:W-:Y:S01]  /*29d0*/  @!P6 IMAD.MOV R50, RZ, RZ, -R50 ;  /* 0x000000ffff32e224 */ /* 0x000fe200078e0a32 */
[----:B------:R-:W-:Y:S01]  /*29e0*/  IABS R53, R51 ;  /* 0x0000003300357213 */ /* 0x000fe20000000000 */
[----:B------:R-:W-:Y:S01]  /*29f0*/  @!P2 IMAD.MOV R47, RZ, RZ, -R47 ;  /* 0x000000ffff2fa224 */ /* 0x000fe200078e0a2f */
[----:B------:R-:W-:Y:S01]  /*2a00*/  ISETP.GT.U32.AND P6, PT, R3, R54, PT ;  /* 0x000000360300720c */ /* 0x000fe20003fc4070 */
[----:B------:R-:W-:Y:S01]  /*2a10*/  @!P0 IMAD.MOV R48, RZ, RZ, -R48 ;  /* 0x000000ffff308224 */ /* 0x000fe200078e0a30 */
[----:B------:R-:W-:Y:S01]  /*2a20*/  ISETP.GE.AND P2, PT, R58, RZ, PT ;  /* 0x000000ff3a00720c */ /* 0x000fe20003f46270 */
[----:B------:R-:W-:Y:S01]  /*2a30*/  IMAD.HI.U32 R49, R8, R53, RZ ;  /* 0x0000003508317227 */ /* 0x000fe200078e00ff */
[----:B------:R-:W-:-:S02]  /*2a40*/  IABS R58, R16 ;  /* 0x00000010003a7213 */ /* 0x000fc40000000000 */
[----:B------:R-:W-:Y:S01]  /*2a50*/  ISETP.GE.AND P0, PT, R51, RZ, PT ;  /* 0x000000ff3300720c */ /* 0x000fe20003f06270 */
[--C-:B------:R-:W-:Y:S01]  /*2a60*/  @!P1 IMAD.IADD R44, R44, 0x1, -R3.reuse ;  /* 0x000000012c2c9824 */ /* 0x100fe200078e0a03 */
[----:B------:R-:W-:Y:S01]  /*2a70*/  IABS R62, R57 ;  /* 0x00000039003e7213 */ /* 0x000fe20000000000 */
[----:B------:R-:W-:Y:S01]  /*2a80*/  @!P4 IMAD.IADD R52, R52, 0x1, -R3 ;  /* 0x000000013434c824 */ /* 0x000fe200078e0a03 */
[----:B------:R-:W-:Y:S01]  /*2a90*/  ISETP.GE.AND P4, PT, R16, RZ, PT ;  /* 0x000000ff1000720c */ /* 0x000fe20003f86270 */
[----:B------:R-:W-:Y:S01]  /*2aa0*/  IMAD.MOV R16, RZ, RZ, -R49 ;  /* 0x000000ffff107224 */ /* 0x000fe200078e0a31 */
[C---:B------:R-:W-:Y:S01]  /*2ab0*/  ISETP.GT.U32.AND P1, PT, R3.reuse, R44, PT ;  /* 0x0000002c0300720c */ /* 0x040fe20003f24070 */
[----:B------:R-:W-:Y:S02]  /*2ac0*/  @!P6 IMAD.IADD R54, R54, 0x1, -R3 ;  /* 0x000000013636e824 */ /* 0x000fe400078e0a03 */
[C---:B------:R-:W-:Y:S02]  /*2ad0*/  IMAD R16, R3.reuse, R16, R53 ;  /* 0x0000001003107224 */ /* 0x040fe400078e0235 */
[----:B------:R-:W-:Y:S01]  /*2ae0*/  @!P2 IMAD.MOV R52, RZ, RZ, -R52 ;  /* 0x000000ffff34a224 */ /* 0x000fe200078e0a34 */
[C---:B------:R-:W-:Y:S01]  /*2af0*/  ISETP.GT.U32.AND P6, PT, R3.reuse, R54, PT ;  /* 0x000000360300720c */ /* 0x040fe20003fc4070 */
[----:B------:R-:W-:Y:S01]  /*2b00*/  IMAD.HI.U32 R49, R8, R58, RZ ;  /* 0x0000003a08317227 */ /* 0x000fe200078e00ff */
[----:B------:R-:W-:-:S03]  /*2b10*/  ISETP.GT.U32.AND P2, PT, R3, R16, PT ;  /* 0x000000100300720c */ /* 0x000fc60003f44070 */
[----:B------:R-:W-:-:S04]  /*2b20*/  IMAD.HI.U32 R51, R8, R60, RZ ;  /* 0x0000003c08337227 */ /* 0x000fc800078e00ff */
[----:B------:R-:W-:Y:S02]  /*2b30*/  IMAD.MOV R49, RZ, RZ, -R49 ;  /* 0x000000ffff317224 */ /* 0x000fe400078e0a31 */
[----:B------:R-:W-:-:S04]  /*2b40*/  IMAD.HI.U32 R53, R8, R62, RZ ;  /* 0x0000003e08357227 */ /* 0x000fc800078e00ff */
[----:B------:R-:W-:Y:S02]  /*2b50*/  IMAD.MOV R51, RZ, RZ, -R51 ;  /* 0x000000ffff337224 */ /* 0x000fe400078e0a33 */
[----:B------:R-:W-:Y:S01]  /*2b60*/  @!P1 IMAD.IADD R44, R44, 0x1, -R3 ;  /* 0x000000012c2c9824 */ /* 0x000fe200078e0a03 */
[----:B------:R-:W-:Y:S01]  /*2b70*/  ISETP.GE.AND P1, PT, R56, RZ, PT ;  /* 0x000000ff3800720c */ /* 0x000fe20003f26270 */
[C---:B------:R-:W-:Y:S02]  /*2b80*/  IMAD R56, R3.reuse, R49, R58 ;  /* 0x0000003103387224 */ /* 0x040fe400078e023a */
[----:B------:R-:W-:Y:S02]  /*2b90*/  IMAD.MOV R53, RZ, RZ, -R53 ;  /* 0x000000ffff357224 */ /* 0x000fe400078e0a35 */
[C---:B------:R-:W-:Y:S02]  /*2ba0*/  IMAD R58, R3.reuse, R51, R60 ;  /* 0x00000033033a7224 */ /* 0x040fe400078e023c */
[C---:B------:R-:W-:Y:S01]  /*2bb0*/  IMAD R60, R3.reuse, R53, R62 ;  /* 0x00000035033c7224 */ /* 0x040fe200078e023e */
[----:B------:R-:W-:Y:S01]  /*2bc0*/  IABS R62, R55 ;  /* 0x00000037003e7213 */ /* 0x000fe20000000000 */
[--C-:B------:R-:W-:Y:S01]  /*2bd0*/  @!P6 IMAD.IADD R54, R54, 0x1, -R3.reuse ;  /* 0x000000013636e824 */ /* 0x100fe200078e0a03 */
[C---:B------:R-:W-:Y:S01]  /*2be0*/  ISETP.GT.U32.AND P6, PT, R3.reuse, R56, PT ;  /* 0x000000380300720c */ /* 0x040fe20003fc4070 */
[----:B------:R-:W-:Y:S01]  /*2bf0*/  @!P2 IMAD.IADD R16, R16, 0x1, -R3 ;  /* 0x000000011010a824 */ /* 0x000fe200078e0a03 */
[C---:B------:R-:W-:Y:S01]  /*2c00*/  ISETP.GT.U32.AND P2, PT, R3.reuse, R58, PT ;  /* 0x0000003a0300720c */ /* 0x040fe20003f44070 */
[----:B------:R-:W-:Y:S01]  /*2c10*/  @!P3 IMAD.MOV R54, RZ, RZ, -R54 ;  /* 0x000000ffff36b224 */ /* 0x000fe200078e0a36 */
[----:B------:R-:W-:Y:S01]  /*2c20*/  ISETP.GT.U32.AND P3, PT, R3, R60, PT ;  /* 0x0000003c0300720c */ /* 0x000fe20003f64070 */
[----:B------:R-:W-:-:S02]  /*2c30*/  IMAD.MOV.U32 R49, RZ, RZ, R44 ;  /* 0x000000ffff317224 */ /* 0x000fc400078e002c */
[----:B------:R-:W-:-:S04]  /*2c40*/  IMAD.HI.U32 R44, R8, R62, RZ ;  /* 0x0000003e082c7227 */ /* 0x000fc800078e00ff */
[----:B------:R-:W-:Y:S01]  /*2c50*/  @!P5 IMAD.MOV R49, RZ, RZ, -R49 ;  /* 0x000000ffff31d224 */ /* 0x000fe200078e0a31 */
[C---:B------:R-:W-:Y:S01]  /*2c60*/  ISETP.GT.U32.AND P5, PT, R3.reuse, R16, PT ;  /* 0x000000100300720c */ /* 0x040fe20003fa4070 */
[--C-:B------:R-:W-:Y:S02]  /*2c70*/  @!P6 IMAD.IADD R56, R56, 0x1, -R3.reuse ;  /* 0x000000013838e824 */ /* 0x100fe400078e0a03 */
[--C-:B------:R-:W-:Y:S02]  /*2c80*/  @!P2 IMAD.IADD R58, R58, 0x1, -R3.reuse ;  /* 0x000000013a3aa824 */ /* 0x100fe400078e0a03 */
[----:B------:R-:W-:Y:S01]  /*2c90*/  @!P3 IMAD.IADD R60, R60, 0x1, -R3 ;  /* 0x000000013c3cb824 */ /* 0x000fe200078e0a03 */
[C---:B------:R-:W-:Y:S01]  /*2ca0*/  ISETP.GT.U32.AND P6, PT, R3.reuse, R56, PT ;  /* 0x000000380300720c */ /* 0x040fe20003fc4070 */
[----:B------:R-:W-:Y:S01]  /*2cb0*/  IMAD.HI.U32 R51, R8, R64, RZ ;  /* 0x0000004008337227 */ /* 0x000fe200078e00ff */
[C---:B------:R-:W-:Y:S02]  /*2cc0*/  ISETP.GT.U32.AND P2, PT, R3.reuse, R58, PT ;  /* 0x0000003a0300720c */ /* 0x040fe40003f44070 */
[----:B------:R-:W-:Y:S01]  /*2cd0*/  ISETP.GT.U32.AND P3, PT, R3, R60, PT ;  /* 0x0000003c0300720c */ /* 0x000fe20003f64070 */
[----:B------:R-:W-:-:S02]  /*2ce0*/  IMAD.MOV R44, RZ, RZ, -R44 ;  /* 0x000000ffff2c7224 */ /* 0x000fc400078e0a2c */
[----:B------:R-:W-:-:S04]  /*2cf0*/  IMAD.HI.U32 R53, R8, R66, RZ ;  /* 0x0000004208357227 */ /* 0x000fc800078e00ff */
[----:B------:R-:W-:Y:S02]  /*2d00*/  IMAD.MOV R51, RZ, RZ, -R51 ;  /* 0x000000ffff337224 */ /* 0x000fe400078e0a33 */
[C---:B------:R-:W-:Y:S02]  /*2d10*/  IMAD R44, R3.reuse, R44, R62 ;  /* 0x0000002c032c7224 */ /* 0x040fe400078e023e */
[----:B------:R-:W-:Y:S02]  /*2d20*/  IMAD.MOV R53, RZ, RZ, -R53 ;  /* 0x000000ffff357224 */ /* 0x000fe400078e0a35 */
[C---:B------:R-:W-:Y:S02]  /*2d30*/  IMAD R62, R3.reuse, R51, R64 ;  /* 0x00000033033e7224 */ /* 0x040fe400078e0240 */
[C---:B------:R-:W-:Y:S02]  /*2d40*/  IMAD R64, R3.reuse, R53, R66 ;  /* 0x0000003503407224 */ /* 0x040fe400078e0242 */
[--C-:B------:R-:W-:Y:S01]  /*2d50*/  @!P2 IMAD.IADD R58, R58, 0x1, -R3.reuse ;  /* 0x000000013a3aa824 */ /* 0x100fe200078e0a03 */
[----:B------:R-:W-:Y:S01]  /*2d60*/  ISETP.GT.U32.AND P2, PT, R3, R62, PT ;  /* 0x0000003e0300720c */ /* 0x000fe20003f44070 */
[--C-:B------:R-:W-:Y:S01]  /*2d70*/  @!P5 IMAD.IADD R16, R16, 0x1, -R3.reuse ;  /* 0x000000011010d824 */ /* 0x100fe200078e0a03 */
[----:B------:R-:W-:Y:S01]  /*2d80*/  ISETP.GE.AND P5, PT, R57, RZ, PT ;  /* 0x000000ff3900720c */ /* 0x000fe20003fa6270 */
[--C-:B------:R-:W-:Y:S01]  /*2d90*/  @!P3 IMAD.IADD R60, R60, 0x1, -R3.reuse ;  /* 0x000000013c3cb824 */ /* 0x100fe200078e0a03 */
[----:B------:R-:W-:Y:S01]  /*2da0*/  IABS R57, R79 ;  /* 0x0000004f00397213 */ /* 0x000fe20000000000 */
[----:B------:R-:W-:Y:S01]  /*2db0*/  @!P6 IMAD.IADD R56, R56, 0x1, -R3 ;  /* 0x000000013838e824 */ /* 0x000fe200078e0a03 */
[C---:B------:R-:W-:Y:S01]  /*2dc0*/  ISETP.GT.U32.AND P3, PT, R3.reuse, R64, PT ;  /* 0x000000400300720c */ /* 0x040fe20003f64070 */
[----:B------:R-:W-:Y:S01]  /*2dd0*/  IMAD.HI.U32 R53, R8, R68, RZ ;  /* 0x0000004408357227 */ /* 0x000fe200078e00ff */
[----:B------:R-:W-:-:S03]  /*2de0*/  ISETP.GT.U32.AND P6, PT, R3, R44, PT ;  /* 0x0000002c0300720c */ /* 0x000fc60003fc4070 */
[----:B------:R-:W-:Y:S02]  /*2df0*/  IMAD.MOV.U32 R66, RZ, RZ, R57 ;  /* 0x000000ffff427224 */ /* 0x000fe400078e0039 */
[----:B------:R-:W-:Y:S02]  /*2e00*/  @!P2 IMAD.IADD R62, R62, 0x1, -R3 ;  /* 0x000000013e3ea824 */ /* 0x000fe400078e0a03 */
[----:B------:R-:W-:-:S04]  /*2e10*/  IMAD.HI.U32 R51, R8, R66, RZ ;  /* 0x0000004208337227 */ /* 0x000fc800078e00ff */
[----:B------:R-:W-:Y:S02]  /*2e20*/  IMAD.MOV R51, RZ, RZ, -R51 ;  /* 0x000000ffff337224 */ /* 0x000fe400078e0a33 */
[--C-:B------:R-:W-:Y:S01]  /*2e30*/  @!P3 IMAD.IADD R64, R64, 0x1, -R3.reuse ;  /* 0x000000014040b824 */ /* 0x100fe200078e0a03 */
[----:B------:R-:W-:Y:S01]  /*2e40*/  ISETP.GT.U32.AND P3, PT, R3, R62, PT ;  /* 0x0000003e0300720c */ /* 0x000fe20003f64070 */
[----:B------:R-:W-:Y:S01]  /*2e50*/  @!P6 IMAD.IADD R44, R44, 0x1, -R3 ;  /* 0x000000012c2ce824 */ /* 0x000fe200078e0a03 */
[----:B------:R-:W-:Y:S01]  /*2e60*/  ISETP.GE.AND P6, PT, R55, RZ, PT ;  /* 0x000000ff3700720c */ /* 0x000fe20003fc6270 */
[----:B------:R-:W-:Y:S02]  /*2e70*/  IMAD.MOV R53, RZ, RZ, -R53 ;  /* 0x000000ffff357224 */ /* 0x000fe400078e0a35 */
[C---:B------:R-:W-:Y:S01]  /*2e80*/  IMAD R66, R3.reuse, R51, R66 ;  /* 0x0000003303427224 */ /* 0x040fe200078e0242 */
[----:B------:R-:W-:Y:S01]  /*2e90*/  ISETP.GT.U32.AND P2, PT, R3, R44, PT ;  /* 0x0000002c0300720c */ /* 0x000fe20003f44070 */
[----:B------:R-:W-:-:S04]  /*2ea0*/  IMAD.HI.U32 R55, R8, R70, RZ ;  /* 0x0000004608377227 */ /* 0x000fc800078e00ff */
[----:B------:R-:W-:Y:S02]  /*2eb0*/  IMAD.MOV.U32 R51, RZ, RZ, R16 ;  /* 0x000000ffff337224 */ /* 0x000fe400078e0010 */
[C---:B------:R-:W-:Y:S01]  /*2ec0*/  IMAD R16, R3.reuse, R53, R68 ;  /* 0x0000003503107224 */ /* 0x040fe200078e0244 */
[----:B------:R-:W-:Y:S01]  /*2ed0*/  IABS R53, R83 ;  /* 0x0000005300357213 */ /* 0x000fe20000000000 */
[----:B------:R-:W-:Y:S02]  /*2ee0*/  IMAD.MOV R55, RZ, RZ, -R55 ;  /* 0x000000ffff377224 */ /* 0x000fe400078e0a37 */
[----:B------:R-:W-:Y:S01]  /*2ef0*/  @!P0 IMAD.MOV R51, RZ, RZ, -R51 ;  /* 0x000000ffff338224 */ /* 0x000fe200078e0a33 */
[----:B------:R-:W-:Y:S01]  /*2f00*/  ISETP.GT.U32.AND P0, PT, R3, R64, PT ;  /* 0x000000400300720c */ /* 0x000fe20003f04070 */
[----:B------:R-:W-:-:S04]  /*2f10*/  IMAD.HI.U32 R57, R8, R72, RZ ;  /* 0x0000004808397227 */ /* 0x000fc800078e00ff */
[C---:B------:R-:W-:Y:S02]  /*2f20*/  IMAD R68, R3.reuse, R55, R70 ;  /* 0x0000003703447224 */ /* 0x040fe400078e0246 */
[----:B------:R-:W-:Y:S02]  /*2f30*/  IMAD.MOV.U32 R55, RZ, RZ, R53 ;  /* 0x000000ffff377224 */ /* 0x000fe400078e0035 */
[----:B------:R-:W-:Y:S01]  /*2f40*/  @!P3 IMAD.IADD R62, R62, 0x1, -R3 ;  /* 0x000000013e3eb824 */ /* 0x000fe200078e0a03 */
[----:B------:R-:W-:Y:S01]  /*2f50*/  ISETP.GT.U32.AND P3, PT, R3, R16, PT ;  /* 0x000000100300720c */ /* 0x000fe20003f64070 */
[----:B------:R-:W-:Y:S02]  /*2f60*/  IMAD.MOV R57, RZ, RZ, -R57 ;  /* 0x000000ffff397224 */ /* 0x000fe400078e0a39 */
[----:B------:R-:W-:-:S04]  /*2f70*/  IMAD.HI.U32 R53, R8, R55, RZ ;  /* 0x0000003708357227 */ /* 0x000fc800078e00ff */
[C---:B------:R-:W-:Y:S02]  /*2f80*/  IMAD R70, R3.reuse, R57, R72 ;  /* 0x0000003903467224 */ /* 0x040fe400078e0248 */
[----:B------:R-:W-:Y:S02]  /*2f90*/  IMAD.MOV R72, RZ, RZ, -R53 ;  /* 0x000000ffff487224 */ /* 0x000fe400078e0a35 */
[----:B------:R-:W-:Y:S01]  /*2fa0*/  @!P0 IMAD.IADD R64, R64, 0x1, -R3 ;  /* 0x0000000140408824 */ /* 0x000fe200078e0a03 */
[C---:B------:R-:W-:Y:S01]  /*2fb0*/  ISETP.GT.U32.AND P0, PT, R3.reuse, R68, PT ;  /* 0x000000440300720c */ /* 0x040fe20003f04070 */
[C---:B------:R-:W-:Y:S02]  /*2fc0*/  IMAD R72, R3.reuse, R72, R55 ;  /* 0x0000004803487224 */ /* 0x040fe400078e0237 */
[----:B------:R-:W-:Y:S02]  /*2fd0*/  @!P3 IMAD.IADD R16, R16, 0x1, -R3 ;  /* 0x000000011010b824 */ /* 0x000fe400078e0a03 */
[----:B------:R-:W-:Y:S01]  /*2fe0*/  IMAD.HI.U32 R53, R8, R76, RZ ;  /* 0x0000004c08357227 */ /* 0x000fe200078e00ff */
[----:B------:R-:W-:-:S03]  /*2ff0*/  ISETP.GT.U32.AND P3, PT, R3, R72, PT ;  /* 0x000000480300720c */ /* 0x000fc60003f64070 */
[----:B------:R-:W-:Y:S01]  /*3000*/  @!P2 IMAD.IADD R44, R44, 0x1, -R3 ;  /* 0x000000012c2ca824 */ /* 0x000fe200078e0a03 */
[C---:B------:R-:W-:Y:S01]  /*3010*/  ISETP.GT.U32.AND P2, PT, R3.reuse, R66, PT ;  /* 0x000000420300720c */ /* 0x040fe20003f44070 */
[----:B------:R-:W-:Y:S02]  /*3020*/  IMAD.MOV R53, RZ, RZ, -R53 ;  /* 0x000000ffff357224 */ /* 0x000fe400078e0a35 */
[----:B------:R-:W-:Y:S01]  /*3030*/  @!P0 IMAD.IADD R68, R68, 0x1, -R3 ;  /* 0x0000000144448824 */ /* 0x000fe200078e0a03 */
[----:B------:R-:W-:Y:S01]  /*3040*/  ISETP.GE.AND P0, PT, R74, RZ, PT ;  /* 0x000000ff4a00720c */ /* 0x000fe20003f06270 */
[----:B------:R-:W-:Y:S02]  /*3050*/  IMAD R74, R3, R53, R76 ;  /* 0x00000035034a7224 */ /* 0x000fe400078e024c */
[----:B------:R-:W-:-:S04]  /*3060*/  IMAD.HI.U32 R55, R8, R78, RZ ;  /* 0x0000004e08377227 */ /* 0x000fc800078e00ff */
[--C-:B------:R-:W-:Y:S01]  /*3070*/  @!P3 IMAD.IADD R72, R72, 0x1, -R3.reuse ;  /* 0x000000014848b824 */ /* 0x100fe200078e0a03 */
[C---:B------:R-:W-:Y:S01]  /*3080*/  ISETP.GT.U32.AND P3, PT, R3.reuse, R74, PT ;  /* 0x0000004a0300720c */ /* 0x040fe20003f64070 */
[----:B------:R-:W-:Y:S01]  /*3090*/  @!P2 IMAD.IADD R66, R66, 0x1, -R3 ;  /* 0x000000014242a824 */ /* 0x000fe200078e0a03 */
[----:B------:R-:W-:Y:S01]  /*30a0*/  ISETP.GT.U32.AND P2, PT, R3, R70, PT ;  /* 0x000000460300720c */ /* 0x000fe20003f44070 */
[----:B------:R-:W-:Y:S02]  /*30b0*/  IMAD.MOV R55, RZ, RZ, -R55 ;  /* 0x000000ffff377224 */ /* 0x000fe400078e0a37 */
[----:B------:R-:W-:-:S04]  /*30c0*/  IMAD.HI.U32 R57, R8, R80, RZ ;  /* 0x0000005008397227 */ /* 0x000fc800078e00ff */
[C---:B------:R-:W-:Y:S02]  /*30d0*/  IMAD R76, R3.reuse, R55, R78 ;  /* 0x00000037034c7224 */ /* 0x040fe400078e024e */
[----:B------:R-:W-:Y:S02]  /*30e0*/  IMAD.MOV R57, RZ, RZ, -R57 ;  /* 0x000000ffff397224 */ /* 0x000fe400078e0a39 */
[--C-:B------:R-:W-:Y:S01]  /*30f0*/  @!P3 IMAD.IADD R74, R74, 0x1, -R3.reuse ;  /* 0x000000014a4ab824 */ /* 0x100fe200078e0a03 */
[----:B------:R-:W-:Y:S01]  /*3100*/  ISETP.GT.U32.AND P3, PT, R3, R76, PT ;  /* 0x0000004c0300720c */ /* 0x000fe20003f64070 */
[----:B------:R-:W-:Y:S01]  /*3110*/  @!P2 IMAD.IADD R70, R70, 0x1, -R3 ;  /* 0x000000014646a824 */ /* 0x000fe200078e0a03 */
[----:B------:R-:W-:Y:S01]  /*3120*/  ISETP.GE.AND P2, PT, R59, RZ, PT ;  /* 0x000000ff3b00720c */ /* 0x000fe20003f46270 */
[C---:B------:R-:W-:Y:S01]  /*3130*/  IMAD R78, R3.reuse, R57, R80 ;  /* 0x00000039034e7224 */ /* 0x040fe200078e0250 */
[----:B------:R-:W-:Y:S01]  /*3140*/  IABS R80, R69 ;  /* 0x0000004500507213 */ /* 0x000fe20000000000 */
[----:B------:R-:W-:Y:S01]  /*3150*/  @!P4 IMAD.MOV R56, RZ, RZ, -R56 ;  /* 0x000000ffff38c224 */ /* 0x000fe200078e0a38 */
[C---:B------:R-:W-:Y:S01]  /*3160*/  ISETP.GT.U32.AND P4, PT, R3.reuse, R68, PT ;  /* 0x000000440300720c */ /* 0x040fe20003f84070 */
[----:B------:R-:W-:Y:S01]  /*3170*/  @!P0 IMAD.MOV R62, RZ, RZ, -R62 ;  /* 0x000000ffff3e8224 */ /* 0x000fe200078e0a3e */
[----:B------:R-:W-:Y:S01]  /*3180*/  ISETP.GT.U32.AND P0, PT, R3, R72, PT ;  /* 0x000000480300720c */ /* 0x000fe20003f04070 */
[----:B------:R-:W-:-:S04]  /*3190*/  IMAD.HI.U32 R53, R8, R80, RZ ;  /* 0x0000005008357227 */ /* 0x000fc800078e00ff */
[----:B------:R-:W-:Y:S01]  /*31a0*/  @!P3 IMAD.IADD R76, R76, 0x1, -R3 ;  /* 0x000000014c4cb824 */ /* 0x000fe200078e0a03 */
[C---:B------:R-:W-:Y:S01]  /*31b0*/  ISETP.GT.U32.AND P3, PT, R3.reuse, R66, PT ;  /* 0x000000420300720c */ /* 0x040fe20003f64070 */
[----:B------:R-:W-:Y:S01]  /*31c0*/  @!P2 IMAD.MOV R64, RZ, RZ, -R64 ;  /* 0x000000ffff40a224 */ /* 0x000fe200078e0a40 */
[----:B------:R-:W-:Y:S01]  /*31d0*/  ISETP.GT.U32.AND P2, PT, R3, R74, PT ;  /* 0x0000004a0300720c */ /* 0x000fe20003f44070 */
[----:B------:R-:W-:-:S04]  /*31e0*/  IMAD.HI.U32 R55, R8, R82, RZ ;  /* 0x0000005208377227 */ /* 0x000fc800078e00ff */
[----:B------:R-:W-:-:S04]  /*31f0*/  IMAD.HI.U32 R57, R8, R84, RZ ;  /* 0x0000005408397227 */ /* 0x000fc800078e00ff */
[----:B------:R-:W-:-:S04]  /*3200*/  IMAD.HI.U32 R59, R8, R86, RZ ;  /* 0x00000056083b7227 */ /* 0x000fc800078e00ff */
[----:B------:R-:W-:-:S04]  /*3210*/  IMAD.HI.U32 R8, R8, R85, RZ ;  /* 0x0000005508087227 */ /* 0x000fc800078e00ff */
[----:B------:R-:W-:Y:S01]  /*3220*/  @!P1 IMAD.MOV R58, RZ, RZ, -R58 ;  /* 0x000000ffff3a9224 */ /* 0x000fe200078e0a3a */
[C---:B------:R-:W-:Y:S01]  /*3230*/  ISETP.GT.U32.AND P1, PT, R3.reuse, R16, PT ;  /* 0x000000100300720c */ /* 0x040fe20003f24070 */
[----:B------:R-:W-:Y:S01]  /*3240*/  @!P5 IMAD.MOV R60, RZ, RZ, -R60 ;  /* 0x000000ffff3cd224 */ /* 0x000fe200078e0a3c */
[----:B------:R-:W-:Y:S01]  /*3250*/  ISETP.GT.U32.AND P5, PT, R3, R70, PT ;  /* 0x000000460300720c */ /* 0x000fe20003fa4070 */
[----:B------:R-:W-:Y:S02]  /*3260*/  IMAD.MOV R53, RZ, RZ, -R53 ;  /* 0x000000ffff357224 */ /* 0x000fe400078e0a35 */
[----:B------:R-:W-:Y:S02]  /*3270*/  IMAD.MOV R55, RZ, RZ, -R55 ;  /* 0x000000ffff377224 */ /* 0x000fe400078e0a37 */
[----:B------:R-:W-:Y:S02]  /*3280*/  IMAD.MOV R59, RZ, RZ, -R59 ;  /* 0x000000ffff3b7224 */ /* 0x000fe400078e0a3b */
[----:B------:R-:W-:-:S02]  /*3290*/  IMAD.MOV R8, RZ, RZ, -R8 ;  /* 0x000000ffff087224 */ /* 0x000fc400078e0a08 */
[----:B------:R-:W-:Y:S02]  /*32a0*/  IMAD.MOV R57, RZ, RZ, -R57 ;  /* 0x000000ffff397224 */ /* 0x000fe400078e0a39 */
[C---:B------:R-:W-:Y:S02]  /*32b0*/  IMAD R80, R3.reuse, R53, R80 ;  /* 0x0000003503507224 */ /* 0x040fe400078e0250 */
[----:B------:R-:W-:Y:S02]  /*32c0*/  IMAD.MOV.U32 R53, RZ, RZ, R44 ;  /* 0x000000ffff357224 */ /* 0x000fe400078e002c */
[C---:B------:R-:W-:Y:S02]  /*32d0*/  IMAD R82, R3.reuse, R55, R82 ;  /* 0x0000003703527224 */ /* 0x040fe400078e0252 */
[C---:B------:R-:W-:Y:S02]  /*32e0*/  IMAD R86, R3.reuse, R59, R86 ;  /* 0x0000003b03567224 */ /* 0x040fe400078e0256 */
[----:B------:R-:W-:-:S02]  /*32f0*/  IMAD R44, R3, R8, R85 ;  /* 0x00000008032c7224 */ /* 0x000fc400078e0255 */
[--C-:B------:R-:W-:Y:S01]  /*3300*/  @!P3 IMAD.IADD R66, R66, 0x1, -R3.reuse ;  /* 0x000000014242b824 */ /* 0x100fe200078e0a03 */
[C---:B------:R-:W-:Y:S01]  /*3310*/  ISETP.GT.U32.AND P3, PT, R3.reuse, R78, PT ;  /* 0x0000004e0300720c */ /* 0x040fe20003f64070 */
[C---:B------:R-:W-:Y:S01]  /*3320*/  IMAD R84, R3.reuse, R57, R84 ;  /* 0x0000003903547224 */ /* 0x040fe200078e0254 */
[----:B------:R-:W-:Y:S01]  /*3330*/  SHF.R.S32.HI R57, RZ, 0x1f, R114 ;  /* 0x0000001fff397819 */ /* 0x000fe20000011472 */
[--C-:B------:R-:W-:Y:S01]  /*3340*/  @!P4 IMAD.IADD R68, R68, 0x1, -R3.reuse ;  /* 0x000000014444c824 */ /* 0x100fe200078e0a03 */
[C---:B------:R-:W-:Y:S01]  /*3350*/  ISETP.GT.U32.AND P4, PT, R3.reuse, R82, PT ;  /* 0x000000520300720c */ /* 0x040fe20003f84070 */
[--C-:B------:R-:W-:Y:S01]  /*3360*/  @!P0 IMAD.IADD R72, R72, 0x1, -R3.reuse ;  /* 0x0000000148488824 */ /* 0x100fe200078e0a03 */
[C---:B------:R-:W-:Y:S01]  /*3370*/  ISETP.GT.U32.AND P0, PT, R3.reuse, R86, PT ;  /* 0x000000560300720c */ /* 0x040fe20003f04070 */
[----:B------:R-:W-:Y:S01]  /*3380*/  @!P2 IMAD.IADD R74, R74, 0x1, -R3 ;  /* 0x000000014a4aa824 */ /* 0x000fe200078e0a03 */
[C---:B------:R-:W-:Y:S01]  /*3390*/  ISETP.GT.U32.AND P2, PT, R3.reuse, R44, PT ;  /* 0x0000002c0300720c */ /* 0x040fe20003f44070 */
[----:B------:R-:W-:Y:S01]  /*33a0*/  @!P6 IMAD.MOV R53, RZ, RZ, -R53 ;  /* 0x000000ffff35e224 */ /* 0x000fe200078e0a35 */
[C---:B------:R-:W-:Y:S01]  /*33b0*/  ISETP.GT.U32.AND P6, PT, R3.reuse, R76, PT ;  /* 0x0000004c0300720c */ /* 0x040fe20003fc4070 */
[--C-:B------:R-:W-:Y:S01]  /*33c0*/  @!P1 IMAD.IADD R16, R16, 0x1, -R3.reuse ;  /* 0x0000000110109824 */ /* 0x100fe200078e0a03 */
[C---:B------:R-:W-:Y:S01]  /*33d0*/  ISETP.GT.U32.AND P1, PT, R3.reuse, R80, PT ;  /* 0x000000500300720c */ /* 0x040fe20003f24070 */
[--C-:B------:R-:W-:Y:S01]  /*33e0*/  @!P5 IMAD.IADD R70, R70, 0x1, -R3.reuse ;  /* 0x000000014646d824 */ /* 0x100fe200078e0a03 */
[----:B------:R-:W-:Y:S01]  /*33f0*/  ISETP.GT.U32.AND P5, PT, R3, R84, PT ;  /* 0x000000540300720c */ /* 0x000fe20003fa4070 */
[--C-:B------:R-:W-:Y:S01]  /*3400*/  @!P3 IMAD.IADD R78, R78, 0x1, -R3.reuse ;  /* 0x000000014e4eb824 */ /* 0x100fe200078e0a03 */
[----:B------:R-:W-:Y:S01]  /*3410*/  ISETP.GE.AND P3, PT, R75, RZ, PT ;  /* 0x000000ff4b00720c */ /* 0x000fe20003f66270 */
[--C-:B------:R-:W-:Y:S01]  /*3420*/  @!P4 IMAD.IADD R82, R82, 0x1, -R3.reuse ;  /* 0x000000015252c824 */ /* 0x100fe200078e0a03 */
[----:B------:R-:W-:Y:S01]  /*3430*/  ISETP.GE.AND P4, PT, R81, RZ, PT ;  /* 0x000000ff5100720c */ /* 0x000fe20003f86270 */
[--C-:B------:R-:W-:Y:S01]  /*3440*/  @!P0 IMAD.IADD R86, R86, 0x1, -R3.reuse ;  /* 0x0000000156568824 */ /* 0x100fe200078e0a03 */
[----:B------:R-:W-:Y:S01]  /*3450*/  ISETP.GE.AND P0, PT, R73, RZ, PT ;  /* 0x000000ff4900720c */ /* 0x000fe20003f06270 */
        /* <DEDUP_REMOVED lines=8> */
[----:B------:R-:W-:Y:S01]  /*34e0*/  IMAD.MOV.U32 R55, RZ, RZ, R16 ;  /* 0x000000ffff377224 */ /* 0x000fe200078e0010 */
[----:B------:R-:W-:Y:S01]  /*34f0*/  LOP3.LUT R16, RZ, R45, RZ, 0x33, !PT ;  /* 0x0000002dff107212 */ /* 0x000fe200078e33ff */
[----:B------:R-:W-:Y:S01]  /*3500*/  @!P4 IMAD.MOV R70, RZ, RZ, -R70 ;  /* 0x000000ffff46c224 */ /* 0x000fe200078e0a46 */
[C---:B------:R-:W-:Y:S01]  /*3510*/  ISETP.GT.U32.AND P4, PT, R3.reuse, R84, PT ;  /* 0x000000540300720c */ /* 0x040fe20003f84070 */
[----:B------:R-:W-:Y:S01]  /*3520*/  @!P0 IMAD.MOV R74, RZ, RZ, -R74 ;  /* 0x000000ffff4a8224 */ /* 0x000fe200078e0a4a */
[----:B------:R-:W-:Y:S01]  /*3530*/  ISETP.GT.U32.AND P0, PT, R3, R44, PT ;  /* 0x0000002c0300720c */ /* 0x000fe20003f04070 */
[----:B------:R-:W-:Y:S01]  /*3540*/  @!P2 IMAD.IADD R78, R78, 0x1, -R3 ;  /* 0x000000014e4ea824 */ /* 0x000fe200078e0a03 */
[----:B------:R-:W-:Y:S01]  /*3550*/  ISETP.GE.AND P2, PT, R67, RZ, PT ;  /* 0x000000ff4300720c */ /* 0x000fe20003f46270 */
[----:B------:R-:W-:Y:S01]  /*3560*/  @!P6 IMAD.MOV R66, RZ, RZ, -R66 ;  /* 0x000000ffff42e224 */ /* 0x000fe200078e0a42 */
[----:B------:R-:W-:Y:S01]  /*3570*/  ISETP.GE.AND P6, PT, R65, RZ, PT ;  /* 0x000000ff4100720c */ /* 0x000fe20003fc6270 */
[----:B------:R-:W-:Y:S01]  /*3580*/  @!P3 IMAD.MOV R55, RZ, RZ, -R55 ;  /* 0x000000ffff37b224 */ /* 0x000fe200078e0a37 */
[C---:B------:R-:W-:Y:S01]  /*3590*/  ISETP.GT.U32.AND P3, PT, R3.reuse, R80, PT ;  /* 0x000000500300720c */ /* 0x040fe20003f64070 */
[----:B------:R-:W-:Y:S01]  /*35a0*/  @!P1 IMAD.MOV R68, RZ, RZ, -R68 ;  /* 0x000000ffff449224 */ /* 0x000fe200078e0a44 */
[C---:B------:R-:W-:Y:S01]  /*35b0*/  ISETP.GT.U32.AND P1, PT, R3.reuse, R82, PT ;  /* 0x000000520300720c */ /* 0x040fe20003f24070 */
[----:B------:R-:W-:Y:S01]  /*35c0*/  @!P5 IMAD.MOV R72, RZ, RZ, -R72 ;  /* 0x000000ffff48d224 */ /* 0x000fe200078e0a48 */
[----:B------:R-:W-:Y:S01]  /*35d0*/  ISETP.GT.U32.AND P5, PT, R3, R86, PT ;  /* 0x000000560300720c */ /* 0x000fe20003fa4070 */
[----:B------:R-:W-:Y:S01]  /*35e0*/  IMAD R8, R177, UR9, RZ ;  /* 0x00000009b1087c24 */ /* 0x000fe2000f8e02ff */
[----:B------:R-:W-:Y:S01]  /*35f0*/  LEA.HI R114, R57, R114, RZ, 0x7 ;  /* 0x0000007239727211 */ /* 0x000fe200078f38ff */
[--C-:B------:R-:W-:Y:S01]  /*3600*/  @!P4 IMAD.IADD R84, R84, 0x1, -R3.reuse ;  /* 0x000000015454c824 */ /* 0x100fe200078e0a03 */
[----:B------:R-:W-:Y:S01]  /*3610*/  ISETP.GE.AND P4, PT, R61, RZ, PT ;  /* 0x000000ff3d00720c */ /* 0x000fe20003f86270 */
[--C-:B------:R-:W-:Y:S01]  /*3620*/  @!P0 IMAD.IADD R44, R44, 0x1, -R3.reuse ;  /* 0x000000012c2c8824 */ /* 0x100fe200078e0a03 */
[----:B------:R-:W-:Y:S01]  /*3630*/  ISETP.GE.AND P0, PT, R0, RZ, PT ;  /* 0x000000ff0000720c */ /* 0x000fe20003f06270 */
[----:B------:R-:W-:Y:S01]  /*3640*/  @!P2 IMAD.MOV R78, RZ, RZ, -R78 ;  /* 0x000000ffff4ea224 */ /* 0x000fe200078e0a4e */
[----:B------:R-:W-:Y:S01]  /*3650*/  ISETP.NE.AND P2, PT, R45, RZ, PT ;  /* 0x000000ff2d00720c */ /* 0x000fe20003f45270 */
[--C-:B------:R-:W-:Y:S01]  /*3660*/  @!P3 IMAD.IADD R80, R80, 0x1, -R3.reuse ;  /* 0x000000015050b824 */ /* 0x100fe200078e0a03 */
[----:B------:R-:W-:Y:S01]  /*3670*/  ISETP.GE.AND P3, PT, R69, RZ, PT ;  /* 0x000000ff4500720c */ /* 0x000fe20003f66270 */
[--C-:B------:R-:W-:Y:S01]  /*3680*/  @!P1 IMAD.IADD R82, R82, 0x1, -R3.reuse ;  /* 0x0000000152529824 */ /* 0x100fe200078e0a03 */
[----:B------:R-:W-:Y:S01]  /*3690*/  ISETP.GE.AND P1, PT, R71, RZ, PT ;  /* 0x000000ff4700720c */ /* 0x000fe20003f26270 */
[----:B------:R-:W-:Y:S01]  /*36a0*/  @!P5 IMAD.IADD R86, R86, 0x1, -R3 ;  /* 0x000000015656d824 */ /* 0x000fe200078e0a03 */
[----:B------:R-:W-:Y:S01]  /*36b0*/  ISETP.GE.AND P5, PT, R63, RZ, PT ;  /* 0x000000ff3f00720c */ /* 0x000fe20003fa6270 */
[----:B------:R-:W-:Y:S01]  /*36c0*/  @!P6 IMAD.MOV R76, RZ, RZ, -R76 ;  /* 0x000000ffff4ce224 */ /* 0x000fe200078e0a4c */
[----:B------:R-:W-:Y:S01]  /*36d0*/  IADD3 R3, P6, R8, UR4, RZ ;  /* 0x0000000408037c10 */ /* 0x000fe2000ffde0ff */
[----:B------:R-:W-:Y:S01]  /*36e0*/  IMAD.MOV.U32 R45, RZ, RZ, R44 ;  /* 0x000000ffff2d7224 */ /* 0x000fe200078e002c */
[C---:B------:R-:W-:Y:S01]  /*36f0*/  SEL R44, R16.reuse, R4, !P2 ;  /* 0x00000004102c7207 */ /* 0x040fe20005000000 */
[----:B------:R-:W-:Y:S01]  /*3700*/  @!P4 IMAD.MOV R84, RZ, RZ, -R84 ;  /* 0x000000ffff54c224 */ /* 0x000fe200078e0a54 */
[----:B------:R-:W-:Y:S01]  /*3710*/  SEL R5, R16, R5, !P2 ;  /* 0x0000000510057207 */ /* 0x000fe20005000000 */
[----:B------:R-:W-:Y:S01]  /*3720*/  @!P0 IMAD.MOV R45, RZ, RZ, -R45 ;  /* 0x000000ffff2d8224 */ /* 0x000fe200078e0a2d */
[----:B------:R-:W-:Y:S01]  /*3730*/  LEA.HI.X.SX32 R4, R8, UR5, 0x1, P6 ;  /* 0x0000000508047c11 */ /* 0x000fe2000b0f0eff */
[----:B------:R-:W-:Y:S01]  /*3740*/  ULDC UR5, c[0x0][0x240] ;  /* 0x0000900000057ab9 */ /* 0x000fe20000000800 */
[----:B------:R-:W-:Y:S01]  /*3750*/  SEL R13, R16, R13, !P2 ;  /* 0x0000000d100d7207 */ /* 0x000fe20005000000 */
[----:B------:R-:W-:Y:S01]  /*3760*/  IMAD R44, R44, UR5, RZ ;  /* 0x000000052c2c7c24 */ /* 0x000fe2000f8e02ff */
[C---:B------:R-:W-:Y:S01]  /*3770*/  SEL R7, R16.reuse, R7, !P2 ;  /* 0x0000000710077207 */ /* 0x040fe20005000000 */
[----:B------:R-:W-:Y:S01]  /*3780*/  IMAD R5, R5, UR5, RZ ;  /* 0x0000000505057c24 */ /* 0x000fe2000f8e02ff */
[C---:B------:R-:W-:Y:S01]  /*3790*/  SEL R14, R16.reuse, R14, !P2 ;  /* 0x0000000e100e7207 */ /* 0x040fe20005000000 */
[----:B------:R-:W-:Y:S01]  /*37a0*/  IMAD R13, R13, UR5, RZ ;  /* 0x000000050d0d7c24 */ /* 0x000fe2000f8e02ff */
[C---:B------:R-:W-:Y:S01]  /*37b0*/  SEL R9, R16.reuse, R9, !P2 ;  /* 0x0000000910097207 */ /* 0x040fe20005000000 */
[----:B------:R-:W-:Y:S01]  /*37c0*/  IMAD R7, R7, UR5, RZ ;  /* 0x0000000507077c24 */ /* 0x000fe2000f8e02ff */
[----:B------:R-:W-:Y:S01]  /*37d0*/  SEL R21, R16, R21, !P2 ;  /* 0x0000001510157207 */ /* 0x000fe20005000000 */
[----:B------:R-:W-:Y:S01]  /*37e0*/  IMAD R14, R14, UR5, RZ ;  /* 0x000000050e0e7c24 */ /* 0x000fe2000f8e02ff */
[----:B------:R-:W-:Y:S01]  /*37f0*/  IADD3 R198, P4, R44, R3, RZ ;  /* 0x000000032cc67210 */ /* 0x000fe20007f9e0ff */
[----:B------:R-:W-:Y:S01]  /*3800*/  IMAD R9, R9, UR5, RZ ;  /* 0x0000000509097c24 */ /* 0x000fe2000f8e02ff */
[C---:B------:R-:W-:Y:S01]  /*3810*/  SEL R15, R16.reuse, R15, !P2 ;  /* 0x0000000f100f7207 */ /* 0x040fe20005000000 */
[----:B------:R-:W-:Y:S01]  /*3820*/  @!P3 IMAD.MOV R80, RZ, RZ, -R80 ;  /* 0x000000ffff50b224 */ /* 0x000fe200078e0a50 */
[C---:B------:R-:W-:Y:S01]  /*3830*/  SEL R10, R16.reuse, R10, !P2 ;  /* 0x0000000a100a7207 */ /* 0x040fe20005000000 */
[----:B------:R-:W-:Y:S01]  /*3840*/  @!P1 IMAD.MOV R82, RZ, RZ, -R82 ;  /* 0x000000ffff529224 */ /* 0x000fe200078e0a52 */
[C---:B------:R-:W-:Y:S01]  /*3850*/  SEL R22, R16.reuse, R22, !P2 ;  /* 0x0000001610167207 */ /* 0x040fe20005000000 */
[----:B------:R-:W-:Y:S01]  /*3860*/  @!P5 IMAD.MOV R86, RZ, RZ, -R86 ;  /* 0x000000ffff56d224 */ /* 0x000fe200078e0a56 */
[----:B------:R-:W-:Y:S01]  /*3870*/  IADD3 R200, P6, R5, R3, RZ ;  /* 0x0000000305c87210 */ /* 0x000fe20007fde0ff */
[----:B------:R-:W-:Y:S01]  /*3880*/  IMAD R21, R21, UR5, RZ ;  /* 0x0000000515157c24 */ /* 0x000fe2000f8e02ff */
[C---:B------:R-:W-:Y:S01]  /*3890*/  SEL R17, R16.reuse, R17, !P2 ;  /* 0x0000001110117207 */ /* 0x040fe20005000000 */
[----:B------:R-:W-:Y:S01]  /*38a0*/  IMAD R15, R15, UR5, RZ ;  /* 0x000000050f0f7c24 */ /* 0x000fe2000f8e02ff */
[----:B------:R-:W-:Y:S01]  /*38b0*/  SEL R11, R16, R11, !P2 ;  /* 0x0000000b100b7207 */ /* 0x000fe20005000000 */
[----:B------:R-:W-:Y:S01]  /*38c0*/  IMAD R10, R10, UR5, RZ ;  /* 0x000000050a0a7c24 */ /* 0x000fe2000f8e02ff */
[-C--:B------:R-:W-:Y:S01]  /*38d0*/  LEA.HI.X.SX32 R197, R44, R4.reuse, 0x1, P4 ;  /* 0x000000042cc57211 */ /* 0x080fe200020f0eff */
[----:B------:R-:W-:Y:S01]  /*38e0*/  IMAD R22, R22, UR5, RZ ;  /* 0x0000000516167c24 */ /* 0x000fe2000f8e02ff */
[C---:B------:R-:W-:Y:S01]  /*38f0*/  SEL R31, R16.reuse, R31, !P2 ;  /* 0x0000001f101f7207 */ /* 0x040fe20005000000 */
[----:B------:R-:W-:Y:S01]  /*3900*/  IMAD R17, R17, UR5, RZ ;  /* 0x0000000511117c24 */ /* 0x000fe2000f8e02ff */
[----:B------:R-:W-:Y:S01]  /*3910*/  IADD3 R212, P4, R13, R3, RZ ;  /* 0x000000030dd47210 */ /* 0x000fe20007f9e0ff */
[----:B------:R-:W-:Y:S01]  /*3920*/  IMAD R11, R11, UR5, RZ ;  /* 0x000000050b0b7c24 */ /* 0x000fe2000f8e02ff */
[C---:B------:R-:W-:Y:S01]  /*3930*/  SEL R23, R16.reuse, R23, !P2 ;  /* 0x0000001710177207 */ /* 0x040fe20005000000 */
[----:B------:R-:W-:Y:S01]  /*3940*/  IMAD R31, R31, UR5, RZ ;  /* 0x000000051f1f7c24 */ /* 0x000fe2000f8e02ff */
[-C--:B------:R-:W-:Y:S01]  /*3950*/  IADD3 R202, P5, R7, R3.reuse, RZ ;  /* 0x0000000307ca7210 */ /* 0x080fe20007fbe0ff */
[----:B------:R-:W-:Y:S01]  /*3960*/  ULDC UR4, c[0x0][0x234] ;  /* 0x00008d0000047ab9 */ /* 0x000fe20000000800 */
[----:B------:R-:W-:Y:S01]  /*3970*/  LEA.HI.X.SX32 R199, R5, R4, 0x1, P6 ;  /* 0x0000000405c77211 */ /* 0x000fe200030f0eff */
[----:B------:R-:W-:Y:S01]  /*3980*/  IMAD R23, R23, UR5, RZ ;  /* 0x0000000517177c24 */ /* 0x000fe2000f8e02ff */
[----:B------:R-:W-:Y:S01]  /*3990*/  SEL R18, R16, R18, !P2 ;  /* 0x0000001210127207 */ /* 0x000fe20005000000 */
[----:B------:R-:W-:Y:S01]  /*39a0*/  IMAD R6, R6, UR4, RZ ;  /* 0x0000000406067c24 */ /* 0x000fe2000f8e02ff */
[----:B------:R-:W-:Y:S01]  /*39b0*/  SEL R28, R16, R28, !P2 ;  /* 0x0000001c101c7207 */ /* 0x000fe20005000000 */
[----:B------:R-:W-:Y:S01]  /*39c0*/  UMOV UR4, URZ ;  /* 0x0000003f00047c82 */ /* 0x000fe20008000000 */
[-C--:B------:R-:W-:Y:S01]  /*39d0*/  IADD3 R214, P6, R14, R3.reuse, RZ ;  /* 0x000000030ed67210 */ /* 0x080fe20007fde0ff */
[----:B------:R-:W-:Y:S01]  /*39e0*/  IMAD R18, R18, UR5, RZ ;  /* 0x0000000512127c24 */ /* 0x000fe2000f8e02ff */
[----:B------:R-:W-:Y:S01]  /*39f0*/  SEL R12, R16, R12, !P2 ;  /* 0x0000000c100c7207 */ /* 0x000fe20005000000 */
[----:B------:R-:W-:Y:S01]  /*3a00*/  IMAD R28, R28, UR5, RZ ;  /* 0x000000051c1c7c24 */ /* 0x000fe2000f8e02ff */
[----:B------:R-:W-:Y:S01]  /*3a10*/  SEL R24, R16, R24, !P2 ;  /* 0x0000001810187207 */ /* 0x000fe20005000000 */
[----:B------:R-:W-:Y:S01]  /*3a20*/  USHF.L.U32 UR9, UR9, 0x7, URZ ;  /* 0x0000000709097899 */ /* 0x000fe2000800063f */
[----:B------:R-:W-:Y:S01]  /*3a30*/  IADD3 R204, P3, R9, R3, RZ ;  /* 0x0000000309cc7210 */ /* 0x000fe20007f7e0ff */
[----:B------:R-:W-:Y:S01]  /*3a40*/  IMAD R12, R12, UR5, RZ ;  /* 0x000000050c0c7c24 */ /* 0x000fe2000f8e02ff */
[----:B------:R-:W-:Y:S01]  /*3a50*/  SEL R19, R16, R19, !P2 ;  /* 0x0000001310137207 */ /* 0x000fe20005000000 */
[----:B------:R-:W-:Y:S01]  /*3a60*/  IMAD R24, R24, UR5, RZ ;  /* 0x0000000518187c24 */ /* 0x000fe2000f8e02ff */
[----:B------:R-:W-:Y:S01]  /*3a70*/  LEA.HI.X.SX32 R211, R13, R4, 0x1, P4 ;  /* 0x000000040dd37211 */ /* 0x000fe200020f0eff */
[----:B------:R-:W-:Y:S01]  /*3a80*/  USHF.R.S32.HI UR42, URZ, 0x1f, UR9 ;  /* 0x0000001f3f2a7899 */ /* 0x000fe20008011409 */
[C---:B------:R-:W-:Y:S01]  /*3a90*/  SEL R20, R16.reuse, R20, !P2 ;  /* 0x0000001410147207 */ /* 0x040fe20005000000 */
[----:B------:R-:W-:Y:S01]  /*3aa0*/  IMAD R19, R19, UR5, RZ ;  /* 0x0000000513137c24 */ /* 0x000fe2000f8e02ff */
[----:B------:R-:W-:-:S02]  /*3ab0*/  SEL R25, R16, R25, !P2 ;  /* 0x0000001910197207 */ /* 0x000fc40005000000 */
[----:B------:R-:W-:Y:S01]  /*3ac0*/  SEL R26, R16, R26, !P2 ;  /* 0x0000001a101a7207 */ /* 0x000fe20005000000 */
[----:B------:R-:W-:Y:S01]  /*3ad0*/  IMAD R20, R20, UR5, RZ ;  /* 0x0000000514147c24 */ /* 0x000fe2000f8e02ff */
[C---:B------:R-:W-:Y:S01]  /*3ae0*/  SEL R27, R16.reuse, R27, !P2 ;  /* 0x0000001b101b7207 */ /* 0x040fe20005000000 */
[----:B------:R-:W-:Y:S01]  /*3af0*/  IMAD R25, R25, UR5, RZ ;  /* 0x0000000519197c24 */ /* 0x000fe2000f8e02ff */
[----:B------:R-:W-:Y:S01]  /*3b00*/  SEL R29, R16, R29, !P2 ;  /* 0x0000001d101d7207 */ /* 0x000fe20005000000 */
[----:B------:R-:W-:Y:S01]  /*3b10*/  IMAD R26, R26, UR5, RZ ;  /* 0x000000051a1a7c24 */ /* 0x000fe2000f8e02ff */
[C---:B------:R-:W-:Y:S01]  /*3b20*/  SEL R30, R16.reuse, R30, !P2 ;  /* 0x0000001e101e7207 */ /* 0x040fe20005000000 */
[----:B------:R-:W-:Y:S01]  /*3b30*/  IMAD R27, R27, UR5, RZ ;  /* 0x000000051b1b7c24 */ /* 0x000fe2000f8e02ff */
[C---:B------:R-:W-:Y:S01]  /*3b40*/  SEL R32, R16.reuse, R32, !P2 ;  /* 0x0000002010207207 */ /* 0x040fe20005000000 */
[----:B------:R-:W-:Y:S01]  /*3b50*/  IMAD R29, R29, UR5, RZ ;  /* 0x000000051d1d7c24 */ /* 0x000fe2000f8e02ff */
[----:B------:R-:W-:Y:S01]  /*3b60*/  SEL R33, R16, R33, !P2 ;  /* 0x0000002110217207 */ /* 0x000fe20005000000 */
[----:B------:R-:W-:Y:S01]  /*3b70*/  IMAD R30, R30, UR5, RZ ;  /* 0x000000051e1e7c24 */ /* 0x000fe2000f8e02ff */
        /* <DEDUP_REMOVED lines=72> */
[----:B------:R-:W-:Y:S01]  /*4000*/  LEA.HI.X.SX32 R201, R7, R4, 0x1, P5 ;  /* 0x0000000407c97211 */ /* 0x000fe200028f0eff */
[----:B------:R-:W-:Y:S01]  /*4010*/  IMAD R84, R84, UR5, RZ ;  /* 0x0000000554547c24 */ /* 0x000fe2000f8e02ff */
[----:B------:R-:W-:Y:S01]  /*4020*/  IADD3 R226, P4, R21, R3, RZ ;  /* 0x0000000315e27210 */ /* 0x000fe20007f9e0ff */
[----:B------:R-:W-:Y:S01]  /*4030*/  IMAD R86, R86, UR5, RZ ;  /* 0x0000000556567c24 */ /* 0x000fe2000f8e02ff */
[----:B------:R-:W-:-:S02]  /*4040*/  SEL R16, R16, R45, !P2 ;  /* 0x0000002d10107207 */ /* 0x000fc40005000000 */
[-C--:B------:R-:W-:Y:S02]  /*4050*/  IADD3 R216, P5, R15, R3.reuse, RZ ;  /* 0x000000030fd87210 */ /* 0x080fe40007fbe0ff */
[-C--:B------:R-:W-:Y:S01]  /*4060*/  LEA.HI.X.SX32 R213, R14, R4.reuse, 0x1, P6 ;  /* 0x000000040ed57211 */ /* 0x080fe200030f0eff */
[----:B------:R-:W-:Y:S01]  /*4070*/  IMAD R16, R16, UR5, RZ ;  /* 0x0000000510107c24 */ /* 0x000fe2000f8e02ff */
[-C--:B------:R-:W-:Y:S01]  /*4080*/  IADD3 R206, P2, R10, R3.reuse, RZ ;  /* 0x000000030ace7210 */ /* 0x080fe20007f5e0ff */
[----:B------:R-:W-:Y:S01]  /*4090*/  UMOV UR5, URZ ;  /* 0x0000003f00057c82 */ /* 0x000fe20008000000 */
[----:B------:R-:W-:Y:S02]  /*40a0*/  LEA.HI.X.SX32 R203, R9, R4, 0x1, P3 ;  /* 0x0000000409cb7211 */ /* 0x000fe400018f0eff */
[-C--:B------:R-:W-:Y:S02]  /*40b0*/  IADD3 R228, P6, R22, R3.reuse, RZ ;  /* 0x0000000316e47210 */ /* 0x080fe40007fde0ff */
[----:B------:R-:W-:-:S02]  /*40c0*/  IADD3 R218, P3, R17, R3, RZ ;  /* 0x0000000311da7210 */ /* 0x000fc40007f7e0ff */
[-C--:B------:R-:W-:Y:S02]  /*40d0*/  IADD3 R208, P1, R11, R3.reuse, RZ ;  /* 0x000000030bd07210 */ /* 0x080fe40007f3e0ff */
[-C--:B------:R-:W-:Y:S02]  /*40e0*/  LEA.HI.X.SX32 R225, R21, R4.reuse, 0x1, P4 ;  /* 0x0000000415e17211 */ /* 0x080fe400020f0eff */
[-C--:B------:R-:W-:Y:S02]  /*40f0*/  LEA.HI.X.SX32 R215, R15, R4.reuse, 0x1, P5 ;  /* 0x000000040fd77211 */ /* 0x080fe400028f0eff */
[-C--:B------:R-:W-:Y:S02]  /*4100*/  IADD3 R240, P4, R31, R3.reuse, RZ ;  /* 0x000000031ff07210 */ /* 0x080fe40007f9e0ff */
[----:B------:R-:W-:Y:S02]  /*4110*/  LEA.HI.X.SX32 R205, R10, R4, 0x1, P2 ;  /* 0x000000040acd7211 */ /* 0x000fe400010f0eff */
[----:B------:R-:W-:-:S02]  /*4120*/  IADD3 R230, P5, R23, R3, RZ ;  /* 0x0000000317e67210 */ /* 0x000fc40007fbe0ff */
[-C--:B------:R-:W-:Y:S02]  /*4130*/  LEA.HI.X.SX32 R227, R22, R4.reuse, 0x1, P6 ;  /* 0x0000000416e37211 */ /* 0x080fe400030f0eff */
[-C--:B------:R-:W-:Y:S02]  /*4140*/  IADD3 R220, P2, R18, R3.reuse, RZ ;  /* 0x0000000312dc7210 */ /* 0x080fe40007f5e0ff */
[-C--:B------:R-:W-:Y:S02]  /*4150*/  LEA.HI.X.SX32 R217, R17, R4.reuse, 0x1, P3 ;  /* 0x0000000411d97211 */ /* 0x080fe400018f0eff */
[-C--:B------:R-:W-:Y:S02]  /*4160*/  IADD3 R242, P6, R28, R3.reuse, RZ ;  /* 0x000000031cf27210 */ /* 0x080fe40007fde0ff */
[----:B------:R-:W-:Y:S02]  /*4170*/  IADD3 R210, P0, R12, R3, RZ ;  /* 0x000000030cd27210 */ /* 0x000fe40007f1e0ff */
[----:B------:R-:W-:-:S02]  /*4180*/  LEA.HI.X.SX32 R207, R11, R4, 0x1, P1 ;  /* 0x000000040bcf7211 */ /* 0x000fc400008f0eff */
[-C--:B------:R-:W-:Y:S02]  /*4190*/  IADD3 R232, P3, R24, R3.reuse, RZ ;  /* 0x0000000318e87210 */ /* 0x080fe40007f7e0ff */
[-C--:B------:R-:W-:Y:S02]  /*41a0*/  IADD3 R222, P1, R19, R3.reuse, RZ ;  /* 0x0000000313de7210 */ /* 0x080fe40007f3e0ff */
[-C--:B------:R-:W-:Y:S02]  /*41b0*/  LEA.HI.X.SX32 R239, R31, R4.reuse, 0x1, P4 ;  /* 0x000000041fef7211 */ /* 0x080fe400020f0eff */
[-C--:B------:R-:W-:Y:S02]  /*41c0*/  LEA.HI.X.SX32 R229, R23, R4.reuse, 0x1, P5 ;  /* 0x0000000417e57211 */ /* 0x080fe400028f0eff */
[----:B------:R-:W-:Y:S02]  /*41d0*/  IADD3 R5, P4, R35, R3, RZ ;  /* 0x0000000323057210 */ /* 0x000fe40007f9e0ff */
[----:B------:R-:W-:-:S02]  /*41e0*/  LEA.HI.X.SX32 R219, R18, R4, 0x1, P2 ;  /* 0x0000000412db7211 */ /* 0x000fc400010f0eff */
[-C--:B------:R-:W-:Y:S01]  /*41f0*/  IADD3 R244, P5, R29, R3.reuse, RZ ;  /* 0x000000031df47210 */ /* 0x080fe20007fbe0ff */
[----:B------:R0:W-:Y:S01]  /*4200*/  STL [R1+0x4], R5 ;  /* 0x0000040501007387 */ /* 0x0001e20000100800 */
[-C--:B------:R-:W-:Y:S02]  /*4210*/  LEA.HI.X.SX32 R241, R28, R4.reuse, 0x1, P6 ;  /* 0x000000041cf17211 */ /* 0x080fe400030f0eff */
[-C--:B------:R-:W-:Y:S02]  /*4220*/  LEA.HI.X.SX32 R209, R12, R4.reuse, 0x1, P0 ;  /* 0x000000040cd17211 */ /* 0x080fe400000f0eff */
[-C--:B------:R-:W-:Y:S02]  /*4230*/  IADD3 R234, P2, R25, R3.reuse, RZ ;  /* 0x0000000319ea7210 */ /* 0x080fe40007f5e0ff */
[----:B------:R-:W-:Y:S02]  /*4240*/  LEA.HI.X.SX32 R231, R24, R4, 0x1, P3 ;  /* 0x0000000418e77211 */ /* 0x000fe400018f0eff */
[----:B------:R-:W-:-:S02]  /*4250*/  IADD3 R7, P6, R36, R3, RZ ;  /* 0x0000000324077210 */ /* 0x000fc40007fde0ff */
[-C--:B------:R-:W-:Y:S02]  /*4260*/  IADD3 R224, P0, R20, R3.reuse, RZ ;  /* 0x0000000314e07210 */ /* 0x080fe40007f1e0ff */
[-C--:B------:R-:W-:Y:S01]  /*4270*/  LEA.HI.X.SX32 R221, R19, R4.reuse, 0x1, P1 ;  /* 0x0000000413dd7211 */ /* 0x080fe200008f0eff */
[----:B------:R1:W-:Y:S01]  /*4280*/  STL [R1+0xc], R7 ;  /* 0x00000c0701007387 */ /* 0x0003e20000100800 */
[-C--:B------:R-:W-:Y:S02]  /*4290*/  IADD3 R246, P3, R30, R3.reuse, RZ ;  /* 0x000000031ef67210 */ /* 0x080fe40007f7e0ff */
[----:B------:R-:W-:Y:S02]  /*42a0*/  IADD3 R236, P1, R26, R3, RZ ;  /* 0x000000031aec7210 */ /* 0x000fe40007f3e0ff */
[----:B------:R-:W-:Y:S02]  /*42b0*/  LEA.HI.X.SX32 R243, R29, R4, 0x1, P5 ;  /* 0x000000041df37211 */ /* 0x000fe400028f0eff */
[----:B------:R-:W-:-:S02]  /*42c0*/  CS2R R28, SRZ ;  /* 0x00000000001c7805 */ /* 0x000fc4000001ff00 */
[-C--:B------:R-:W-:Y:S02]  /*42d0*/  LEA.HI.X.SX32 R233, R25, R4.reuse, 0x1, P2 ;  /* 0x0000000419e97211 */ /* 0x080fe400010f0eff */
[----:B------:R-:W-:Y:S02]  /*42e0*/  CS2R R24, SRZ ;  /* 0x0000000000187805 */ /* 0x000fe4000001ff00 */
[-C--:B0-----:R-:W-:Y:S02]  /*42f0*/  IADD3 R5, P5, R37, R3.reuse, RZ ;  /* 0x0000000325057210 */ /* 0x081fe40007fbe0ff */
[-C--:B------:R-:W-:Y:S02]  /*4300*/  LEA.HI.X.SX32 R223, R20, R4.reuse, 0x1, P0 ;  /* 0x0000000414df7211 */ /* 0x080fe400000f0eff */
[----:B------:R-:W-:Y:S01]  /*4310*/  IADD3 R248, P2, R32, R3, RZ ;  /* 0x0000000320f87210 */ /* 0x000fe20007f5e0ff */
[----:B------:R0:W-:Y:S01]  /*4320*/  STL [R1+0x14], R5 ;  /* 0x0000140501007387 */ /* 0x0001e20000100800 */
[----:B------:R-:W-:-:S02]  /*4330*/  LEA.HI.X.SX32 R245, R30, R4, 0x1, P3 ;  /* 0x000000041ef57211 */ /* 0x000fc400018f0eff */
[----:B------:R-:W-:Y:S02]  /*4340*/  CS2R R30, SRZ ;  /* 0x00000000001e7805 */ /* 0x000fe4000001ff00 */
[-C--:B------:R-:W-:Y:S02]  /*4350*/  IADD3 R238, P0, R27, R3.reuse, RZ ;  /* 0x000000031bee7210 */ /* 0x080fe40007f1e0ff */
[-C--:B------:R-:W-:Y:S02]  /*4360*/  LEA.HI.X.SX32 R235, R26, R4.reuse, 0x1, P1 ;  /* 0x000000041aeb7211 */ /* 0x080fe400008f0eff */
[-C--:B-1----:R-:W-:Y:S02]  /*4370*/  IADD3 R7, P3, R38, R3.reuse, RZ ;  /* 0x0000000326077210 */ /* 0x082fe40007f7e0ff */
[----:B------:R-:W-:Y:S02]  /*4380*/  IADD3 R250, P1, R33, R3, RZ ;  /* 0x0000000321fa7210 */ /* 0x000fe40007f3e0ff */
[-C--:B------:R-:W-:Y:S01]  /*4390*/  LEA.HI.X.SX32 R247, R32, R4.reuse, 0x1, P2 ;  /* 0x0000000420f77211 */ /* 0x080fe200010f0eff */
[----:B------:R1:W-:Y:S01]  /*43a0*/  STL [R1+0x1c], R7 ;  /* 0x00001c0701007387 */ /* 0x0003e20000100800 */
[----:B------:R-:W-:-:S02]  /*43b0*/  LEA.HI.X.SX32 R237, R27, R4, 0x1, P0 ;  /* 0x000000041bed7211 */ /* 0x000fc400000f0eff */
[----:B------:R-:W-:Y:S02]  /*43c0*/  CS2R R26, SRZ ;  /* 0x00000000001a7805 */ /* 0x000fe4000001ff00 */
[-C--:B0-----:R-:W-:Y:S02]  /*43d0*/  IADD3 R5, P2, R39, R3.reuse, RZ ;  /* 0x0000000327057210 */ /* 0x081fe40007f5e0ff */
[C---:B------:R-:W-:Y:S02]  /*43e0*/  IADD3 R252, P0, R34.reuse, R3, RZ ;  /* 0x0000000322fc7210 */ /* 0x040fe40007f1e0ff */
[-C--:B------:R-:W-:Y:S01]  /*43f0*/  LEA.HI.X.SX32 R249, R33, R4.reuse, 0x1, P1 ;  /* 0x0000000421f97211 */ /* 0x080fe200008f0eff */
[----:B------:R0:W-:Y:S01]  /*4400*/  STL [R1+0x24], R5 ;  /* 0x0000240501007387 */ /* 0x0001e20000100800 */
[----:B------:R-:W-:Y:S02]  /*4410*/  LEA.HI.X.SX32 R251, R34, R4, 0x1, P0 ;  /* 0x0000000422fb7211 */ /* 0x000fe400000f0eff */
[----:B------:R-:W-:-:S02]  /*4420*/  CS2R R32, SRZ ;  /* 0x0000000000207805 */ /* 0x000fc4000001ff00 */
[-C--:B-1----:R-:W-:Y:S02]  /*4430*/  IADD3 R7, P1, R40, R3.reuse, RZ ;  /* 0x0000000328077210 */ /* 0x082fe40007f3e0ff */
[----:B------:R-:W-:Y:S02]  /*4440*/  LEA.HI.X.SX32 R8, R35, R4, 0x1, P4 ;  /* 0x0000000423087211 */ /* 0x000fe400020f0eff */
[----:B------:R-:W-:Y:S01]  /*4450*/  SHF.R.S32.HI R114, RZ, 0x7, R114 ;  /* 0x00000007ff727819 */ /* 0x000fe20000011472 */
[----:B------:R1:W-:Y:S01]  /*4460*/  STL [R1+0x2c], R7 ;  /* 0x00002c0701007387 */ /* 0x0003e20000100800 */
[----:B0-----:R-:W-:-:S05]  /*4470*/  IADD3 R5, P0, R41, R3, RZ ;  /* 0x0000000329057210 */ /* 0x001fca0007f1e0ff */
[----:B------:R0:W-:Y:S01]  /*4480*/  STL [R1+0x34], R5 ;  /* 0x0000340501007387 */ /* 0x0001e20000100800 */
[----:B-1----:R-:W-:-:S03]  /*4490*/  IADD3 R7, P4, R42, R3, RZ ;  /* 0x000000032a077210 */ /* 0x002fc60007f9e0ff */
[----:B------:R1:W-:Y:S04]  /*44a0*/  STL [R1], R8 ;  /* 0x0000000801007387 */ /* 0x0003e80000100800 */
[----:B------:R2:W-:Y:S01]  /*44b0*/  STL [R1+0x3c], R7 ;  /* 0x00003c0701007387 */ /* 0x0005e20000100800 */
[----:B0-----:R-:W-:Y:S02]  /*44c0*/  LEA.HI.X.SX32 R5, R36, R4, 0x1, P6 ;  /* 0x0000000424057211 */ /* 0x001fe400030f0eff */
[----:B-1----:R-:W-:-:S03]  /*44d0*/  IADD3 R8, P6, R43, R3, RZ ;  /* 0x000000032b087210 */ /* 0x002fc60007fde0ff */
[----:B------:R0:W-:Y:S01]  /*44e0*/  STL [R1+0x8], R5 ;  /* 0x0000080501007387 */ /* 0x0001e20000100800 */
[----:B--2---:R-:W-:-:S03]  /*44f0*/  LEA.HI.X.SX32 R7, R37, R4, 0x1, P5 ;  /* 0x0000000425077211 */ /* 0x004fc600028f0eff */
[----:B------:R1:W-:Y:S04]  /*4500*/  STL [R1+0x44], R8 ;  /* 0x0000440801007387 */ /* 0x0003e80000100800 */
[----:B------:R2:W-:Y:S01]  /*4510*/  STL [R1+0x10], R7 ;  /* 0x0000100701007387 */ /* 0x0005e20000100800 */
[----:B0-----:R-:W-:Y:S02]  /*4520*/  IADD3 R5, P5, R47, R3, RZ ;  /* 0x000000032f057210 */ /* 0x001fe40007fbe0ff */
[----:B-1----:R-:W-:-:S03]  /*4530*/  LEA.HI.X.SX32 R8, R38, R4, 0x1, P3 ;  /* 0x0000000426087211 */ /* 0x002fc600018f0eff */
[----:B------:R0:W-:Y:S01]  /*4540*/  STL [R1+0x4c], R5 ;  /* 0x00004c0501007387 */ /* 0x0001e20000100800 */
[----:B--2---:R-:W-:-:S03]  /*4550*/  IADD3 R7, P3, R46, R3, RZ ;  /* 0x000000032e077210 */ /* 0x004fc60007f7e0ff */
[----:B------:R1:W-:Y:S04]  /*4560*/  STL [R1+0x18], R8 ;  /* 0x0000180801007387 */ /* 0x0003e80000100800 */
        /* <DEDUP_REMOVED lines=53> */
[----:B------:R1:W-:Y:S01]  /*48c0*/  STL [R1+0xbc], R8 ;  /* 0x0000bc0801007387 */ /* 0x0003e20000100800 */
[----:B------:R-:W-:-:S03]  /*48d0*/  CS2R R56, SRZ ;  /* 0x0000000000387805 */ /* 0x000fc6000001ff00 */
[----:B------:R2:W-:Y:S01]  /*48e0*/  STL [R1+0x88], R7 ;  /* 0x0000880701007387 */ /* 0x0005e20000100800 */
[----:B0-----:R-:W-:Y:S02]  /*48f0*/  IADD3 R5, P3, R55, R3, RZ ;  /* 0x0000000337057210 */ /* 0x001fe40007f7e0ff */
[----:B-1----:R-:W-:-:S03]  /*4900*/  LEA.HI.X.SX32 R8, R58, R4, 0x1, P2 ;  /* 0x000000043a087211 */ /* 0x002fc600010f0eff */
[----:B------:R0:W-:Y:S01]  /*4910*/  STL [R1+0xc4], R5 ;  /* 0x0000c40501007387 */ /* 0x0001e20000100800 */
[----:B------:R-:W-:Y:S02]  /*4920*/  CS2R R58, SRZ ;  /* 0x00000000003a7805 */ /* 0x000fe4000001ff00 */
[----:B--2---:R-:W-:Y:S01]  /*4930*/  IADD3 R7, P2, R68, R3, RZ ;  /* 0x0000000344077210 */ /* 0x004fe20007f5e0ff */
[----:B------:R1:W-:Y:S04]  /*4940*/  STL [R1+0x90], R8 ;  /* 0x0000900801007387 */ /* 0x0003e80000100800 */
[----:B------:R2:W-:Y:S01]  /*4950*/  STL [R1+0xcc], R7 ;  /* 0x0000cc0701007387 */ /* 0x0005e20000100800 */
[----:B0-----:R-:W-:Y:S02]  /*4960*/  LEA.HI.X.SX32 R5, R60, R4, 0x1, P1 ;  /* 0x000000043c057211 */ /* 0x001fe400008f0eff */
[----:B------:R-:W-:-:S02]  /*4970*/  CS2R R60, SRZ ;  /* 0x00000000003c7805 */ /* 0x000fc4000001ff00 */
[----:B-1----:R-:W-:Y:S01]  /*4980*/  IADD3 R8, P1, R70, R3, RZ ;  /* 0x0000000346087210 */ /* 0x002fe20007f3e0ff */
[----:B------:R0:W-:Y:S01]  /*4990*/  STL [R1+0x98], R5 ;  /* 0x0000980501007387 */ /* 0x0001e20000100800 */
[----:B--2---:R-:W-:-:S03]  /*49a0*/  LEA.HI.X.SX32 R7, R53, R4, 0x1, P0 ;  /* 0x0000000435077211 */ /* 0x004fc600000f0eff */
[----:B------:R1:W-:Y:S04]  /*49b0*/  STL [R1+0xd4], R8 ;  /* 0x0000d40801007387 */ /* 0x0003e80000100800 */
        /* <DEDUP_REMOVED lines=19> */
[----:B--2---:R-:W-:-:S03]  /*4af0*/  IADD3 R7, P3, R80, R3, RZ ;  /* 0x0000000350077210 */ /* 0x004fc60007f7e0ff */
[----:B------:R1:W-:Y:S04]  /*4b00*/  STL [R1+0xc0], R8 ;  /* 0x0000c00801007387 */ /* 0x0003e80000100800 */
[----:B------:R2:W-:Y:S01]  /*4b10*/  STL [R1+0xfc], R7 ;  /* 0x0000fc0701007387 */ /* 0x0005e20000100800 */
[-C--:B0-----:R-:W-:Y:S02]  /*4b20*/  LEA.HI.X.SX32 R5, R68, R4.reuse, 0x1, P2 ;  /* 0x0000000444057211 */ /* 0x081fe400010f0eff */
[----:B------:R-:W-:Y:S02]  /*4b30*/  CS2R R68, SRZ ;  /* 0x0000000000447805 */ /* 0x000fe4000001ff00 */
        /* <DEDUP_REMOVED lines=15> */
[----:B------:R-:W-:Y:S02]  /*4c30*/  IADD3 R3, P4, R16, R3, RZ ;  /* 0x0000000310037210 */ /* 0x000fe40007f9e0ff */
[-C--:B-1----:R-:W-:Y:S01]  /*4c40*/  LEA.HI.X.SX32 R8, R82, R4.reuse, 0x1, P2 ;  /* 0x0000000452087211 */ /* 0x082fe200010f0eff */
[----:B------:R0:W-:Y:S01]  /*4c50*/  STL [R1+0xe0], R5 ;  /* 0x0000e00501007387 */ /* 0x0001e20000100800 */
[----:B------:R-:W-:Y:S02]  /*4c60*/  CS2R R82, SRZ ;  /* 0x0000000000527805 */ /* 0x000fe4000001ff00 */
[----:B--2---:R-:W-:Y:S01]  /*4c70*/  LEA.HI.X.SX32 R7, R76, R4, 0x1, P6 ;  /* 0x000000044c077211 */ /* 0x004fe200030f0eff */
[----:B------:R1:W-:Y:S01]  /*4c80*/  STL [R1+0x11c], R3 ;  /* 0x00011c0301007387 */ /* 0x0003e20000100800 */
[----:B------:R-:W-:-:S03]  /*4c90*/  CS2R R76, SRZ ;  /* 0x00000000004c7805 */ /* 0x000fc6000001ff00 */
[----:B------:R2:W-:Y:S01]  /*4ca0*/  STL [R1+0xe8], R7 ;  /* 0x0000e80701007387 */ /* 0x0005e20000100800 */
[----:B0-----:R-:W-:Y:S01]  /*4cb0*/  IADD3 R5, P6, R6, UR6, RZ ;  /* 0x0000000606057c10 */ /* 0x001fe2000ffde0ff */
[----:B------:R-:W-:Y:S01]  /*4cc0*/  UIADD3 UR6, UR8, 0x4000, URZ ;  /* 0x0000400008067890 */ /* 0x000fe2000fffe03f */
[----:B-1----:R-:W-:-:S03]  /*4cd0*/  LEA.HI.X.SX32 R3, R78, R4, 0x1, P5 ;  /* 0x000000044e037211 */ /* 0x002fc600028f0eff */
[----:B------:R-:W-:Y:S01]  /*4ce0*/  USHF.R.U32.HI UR14, URZ, 0x4, UR6 ;  /* 0x000000043f0e7899 */ /* 0x000fe20008011606 */
[----:B------:R-:W-:Y:S01]  /*4cf0*/  CS2R R78, SRZ ;  /* 0x00000000004e7805 */ /* 0x000fe2000001ff00 */
[----:B------:R-:W-:Y:S01]  /*4d00*/  UIADD3 UR6, UP0, UR12, 0x2, URZ ;  /* 0x000000020c067890 */ /* 0x000fe2000ff1e03f */
[-C--:B--2---:R-:W-:Y:S01]  /*4d10*/  LEA.HI.X.SX32 R7, R80, R4.reuse, 0x1, P3 ;  /* 0x0000000450077211 */ /* 0x084fe200018f0eff */
[----:B------:R0:W-:Y:S01]  /*4d20*/  STL [R1+0xf0], R3 ;  /* 0x0000f00301007387 */ /* 0x0001e20000100800 */
[----:B------:R-:W-:Y:S01]  /*4d30*/  USGXT.U32 UR14, UR14, 0xe ;  /* 0x0000000e0e0e789a */ /* 0x000fe20008000000 */
[----:B------:R-:W-:Y:S02]  /*4d40*/  CS2R R80, SRZ ;  /* 0x0000000000507805 */ /* 0x000fe4000001ff00 */
[----:B------:R1:W-:Y:S04]  /*4d50*/  STL [R1+0xf8], R7 ;  /* 0x0000f80701007387 */ /* 0x0003e80000100800 */
[----:B------:R-:W-:Y:S01]  /*4d60*/  STL [R1+0x100], R8 ;  /* 0x0001000801007387 */ /* 0x000fe20000100800 */
[----:B0-----:R-:W-:-:S02]  /*4d70*/  LEA.HI.X.SX32 R3, R84, R4, 0x1, P1 ;  /* 0x0000000454037211 */ /* 0x001fc400008f0eff */
[----:B------:R-:W-:Y:S02]  /*4d80*/  CS2R R84, SRZ ;  /* 0x0000000000547805 */ /* 0x000fe4000001ff00 */
[-C--:B-1----:R-:W-:Y:S01]  /*4d90*/  LEA.HI.X.SX32 R7, R86, R4.reuse, 0x1, P0 ;  /* 0x0000000456077211 */ /* 0x082fe200000f0eff */
[----:B------:R0:W-:Y:S01]  /*4da0*/  STL [R1+0x108], R3 ;  /* 0x0001080301007387 */ /* 0x0001e20000100800 */
[----:B------:R-:W-:Y:S02]  /*4db0*/  LEA.HI.X.SX32 R4, R16, R4, 0x1, P4 ;  /* 0x0000000410047211 */ /* 0x000fe400020f0eff */
[----:B------:R-:W-:Y:S01]  /*4dc0*/  CS2R R86, SRZ ;  /* 0x0000000000567805 */ /* 0x000fe2000001ff00 */
[----:B------:R1:W-:Y:S04]  /*4dd0*/  STL [R1+0x110], R7 ;  /* 0x0001100701007387 */ /* 0x0003e80000100800 */
[----:B------:R2:W-:Y:S01]  /*4de0*/  STL [R1+0x118], R4 ;  /* 0x0001180401007387 */ /* 0x0005e20000100800 */
[----:B0-----:R-:W-:Y:S01]  /*4df0*/  LEA.HI.X.SX32 R3, R6, UR7, 0x1, P6 ;  /* 0x0000000706037c11 */ /* 0x001fe2000b0f0eff */
[----:B------:R-:W-:-:S02]  /*4e00*/  UIADD3.X UR7, UR4, 0x40000040, URZ, UP0, !UPT ;  /* 0x4000004004077890 */ /* 0x000fc400087fe43f */
[----:B------:R-:W-:Y:S01]  /*4e10*/  UIADD3 UR10, UP0, UR14, 0x2, URZ ;  /* 0x000000020e0a7890 */ /* 0x000fe2000ff1e03f */
[----:B-1----:R-:W-:Y:S01]  /*4e20*/  IMAD.SHL.U32 R7, R2, 0x10, RZ ;  /* 0x0000001002077824 */ /* 0x002fe200078e00ff */
[----:B------:R-:W-:Y:S01]  /*4e30*/  UMOV UR4, UR6 ;  /* 0x0000000600047c82 */ /* 0x000fe20008000000 */
[----:B------:R-:W0:Y:S01]  /*4e40*/  LDC R2, c[0x0][0x238] ;  /* 0x00008e00ff027b82 */ /* 0x000e220000000800 */
[----:B------:R-:W-:Y:S01]  /*4e50*/  UIADD3.X UR11, UR5, 0x40000040, URZ, UP0, !UPT ;  /* 0x40000040050b7890 */ /* 0x000fe200087fe43f */
[----:B--2---:R-:W-:Y:S01]  /*4e60*/  IMAD.MOV.U32 R4, RZ, RZ, RZ ;  /* 0x000000ffff047224 */ /* 0x004fe200078e00ff */
[----:B------:R-:W-:Y:S01]  /*4e70*/  LOP3.LUT R113, R7, 0x70, RZ, 0xc0, !PT ;  /* 0x0000007007717812 */ /* 0x000fe200078ec0ff */
[----:B------:R-:W-:Y:S01]  /*4e80*/  STL [R1+0x59c], R7 ;  /* 0x00059c0701007387 */ /* 0x000fe20000100800 */
[----:B------:R-:W-:Y:S01]  /*4e90*/  UMOV UR5, UR7 ;  /* 0x0000000700057c82 */ /* 0x000fe20008000000 */
[----:B------:R-:W-:Y:S01]  /*4ea0*/  UMOV UR6, UR10 ;  /* 0x0000000a00067c82 */ /* 0x000fe20008000000 */
[----:B------:R-:W-:Y:S01]  /*4eb0*/  UIADD3.64 UR16, UR4, 0x2, URZ ;  /* 0x0000000204107897 */ /* 0x000fe2000fffe03f */
[----:B------:R-:W-:Y:S01]  /*4ec0*/  IMAD R113, R177, 0x80, R113 ;  /* 0x00000080b1717824 */ /* 0x000fe200078e0271 */
[----:B------:R1:W-:Y:S01]  /*4ed0*/  STL [R1+0x558], R114 ;  /* 0x0005587201007387 */ /* 0x0003e20000100800 */
[----:B------:R-:W-:Y:S01]  /*4ee0*/  UMOV UR7, UR11 ;  /* 0x0000000b00077c82 */ /* 0x000fe20008000000 */
[----:B------:R-:W-:-:S02]  /*4ef0*/  UIADD3.64 UR20, UR4, 0x4, URZ ;  /* 0x0000000404147897 */ /* 0x000fc4000fffe03f */
[----:B------:R-:W-:Y:S01]  /*4f00*/  STL [R1+0x554], R113 ;  /* 0x0005547101007387 */ /* 0x000fe20000100800 */
[----:B------:R-:W-:Y:S02]  /*4f10*/  UIADD3.64 UR24, UR4, 0x1fe, URZ ;  /* 0x000001fe04187897 */ /* 0x000fe4000fffe03f */
[----:B------:R-:W-:Y:S02]  /*4f20*/  UIADD3.64 UR28, UR4, 0x200, URZ ;  /* 0x00000200041c7897 */ /* 0x000fe4000fffe03f */
[----:B------:R-:W-:Y:S02]  /*4f30*/  UIADD3.64 UR32, UR4, 0x202, URZ ;  /* 0x0000020204207897 */ /* 0x000fe4000fffe03f */
[----:B------:R-:W-:Y:S02]  /*4f40*/  UIADD3.64 UR36, UR4, 0x204, URZ ;  /* 0x0000020404247897 */ /* 0x000fe4000fffe03f */
[----:B------:R-:W-:Y:S01]  /*4f50*/  UIADD3.64 UR18, UR6, 0x2, URZ ;  /* 0x0000000206127897 */ /* 0x000fe2000fffe03f */
[C---:B0-----:R-:W-:Y:S01]  /*4f60*/  IMAD R105, R2.reuse, 0x7f, RZ ;  /* 0x0000007f02697824 */ /* 0x041fe200078e02ff */
[----:B------:R-:W-:Y:S01]  /*4f70*/  UIADD3.64 UR22, UR6, 0x4, URZ ;  /* 0x0000000406167897 */ /* 0x000fe2000fffe03f */
[----:B------:R-:W-:-:S02]  /*4f80*/  IMAD R103, R2, 0x7e, RZ ;  /* 0x0000007e02677824 */ /* 0x000fc400078e02ff */
[C---:B------:R-:W-:Y:S01]  /*4f90*/  IMAD R101, R2.reuse, 0x7d, RZ ;  /* 0x0000007d02657824 */ /* 0x040fe200078e02ff */
[-C--:B------:R-:W-:Y:S01]  /*4fa0*/  IADD3 R177, P3, R105, R5.reuse, RZ ;  /* 0x0000000569b17210 */ /* 0x080fe20007f7e0ff */
[C---:B------:R-:W-:Y:S01]  /*4fb0*/  IMAD R99, R2.reuse, 0x7c, RZ ;  /* 0x0000007c02637824 */ /* 0x040fe200078e02ff */
[-C--:B-1----:R-:W-:Y:S01]  /*4fc0*/  IADD3 R114, P4, R103, R5.reuse, RZ ;  /* 0x0000000567727210 */ /* 0x082fe20007f9e0ff */
[C---:B------:R-:W-:Y:S01]  /*4fd0*/  IMAD R97, R2.reuse, 0x7b, RZ ;  /* 0x0000007b02617824 */ /* 0x040fe200078e02ff */
[----:B------:R-:W-:Y:S01]  /*4fe0*/  IADD3 R178, P5, R101, R5, RZ ;  /* 0x0000000565b27210 */ /* 0x000fe20007fbe0ff */
[----:B------:R0:W-:Y:S01]  /*4ff0*/  STL [R1+0x124], R177 ;  /* 0x000124b101007387 */ /* 0x0001e20000100800 */
[C---:B------:R-:W-:Y:S02]  /*5000*/  IMAD R95, R2.reuse, 0x7a, RZ ;  /* 0x0000007a025f7824 */ /* 0x040fe400078e02ff */
[C---:B------:R-:W-:Y:S01]  /*5010*/  IMAD R93, R2.reuse, 0x79, RZ ;  /* 0x00000079025d7824 */ /* 0x040fe200078e02ff */
[----:B------:R1:W-:Y:S01]  /*5020*/  STL [R1+0x12c], R114 ;  /* 0x00012c7201007387 */ /* 0x0003e20000100800 */
[----:B------:R-:W-:-:S02]  /*5030*/  IMAD R91, R2, 0x78, RZ ;  /* 0x00000078025b7824 */ /* 0x000fc400078e02ff */
[C---:B------:R-:W-:Y:S01]  /*5040*/  IMAD R89, R2.reuse, 0x77, RZ ;  /* 0x0000007702597824 */ /* 0x040fe200078e02ff */
[----:B------:R2:W-:Y:S01]  /*5050*/  STL [R1+0x134], R178 ;  /* 0x000134b201007387 */ /* 0x0005e20000100800 */
[C---:B------:R-:W-:Y:S01]  /*5060*/  IMAD R55, R2.reuse, 0x76, RZ ;  /* 0x0000007602377824 */ /* 0x040fe200078e02ff */
[-C--:B0-----:R-:W-:Y:S01]  /*5070*/  IADD3 R177, P0, R97, R5.reuse, RZ ;  /* 0x0000000561b17210 */ /* 0x081fe20007f1e0ff */
[C---:B------:R-:W-:Y:S02]  /*5080*/  IMAD R53, R2.reuse, 0x75, RZ ;  /* 0x0000007502357824 */ /* 0x040fe400078e02ff */
[C---:B------:R-:W-:Y:S01]  /*5090*/  IMAD R51, R2.reuse, 0x74, RZ ;  /* 0x0000007402337824 */ /* 0x040fe200078e02ff */
[-C--:B-1----:R-:W-:Y:S01]  /*50a0*/  IADD3 R114, P6, R99, R5.reuse, RZ ;  /* 0x0000000563727210 */ /* 0x082fe20007fde0ff */
[C---:B------:R-:W-:Y:S02]  /*50b0*/  IMAD R49, R2.reuse, 0x73, RZ ;  /* 0x0000007302317824 */ /* 0x040fe400078e02ff */
[C---:B------:R-:W-:Y:S01]  /*50c0*/  IMAD R47, R2.reuse, 0x72, RZ ;  /* 0x00000072022f7824 */ /* 0x040fe200078e02ff */
[----:B--2---:R-:W-:Y:S01]  /*50d0*/  IADD3 R178, P1, R95, R5, RZ ;  /* 0x000000055fb27210 */ /* 0x004fe20007f3e0ff */
[----:B------:R0:W-:Y:S01]  /*50e0*/  STL [R1+0x13c], R114 ;  /* 0x00013c7201007387 */ /* 0x0001e20000100800 */
[----:B------:R-:W-:-:S02]  /*50f0*/  IMAD R45, R2, 0x71, RZ ;  /* 0x00000071022d7824 */ /* 0x000fc400078e02ff */
[C---:B------:R-:W-:Y:S01]  /*5100*/  IMAD R43, R2.reuse, 0x70, RZ ;  /* 0x00000070022b7824 */ /* 0x040fe200078e02ff */
[----:B------:R1:W-:Y:S01]  /*5110*/  STL [R1+0x144], R177 ;  /* 0x000144b101007387 */ /* 0x0003e20000100800 */
[C---:B------:R-:W-:Y:S02]  /*5120*/  IMAD R41, R2.reuse, 0x6f, RZ ;  /* 0x0000006f02297824 */ /* 0x040fe400078e02ff */
[C---:B------:R-:W-:Y:S01]  /*5130*/  IMAD R39, R2.reuse, 0x6e, RZ ;  /* 0x0000006e02277824 */ /* 0x040fe200078e02ff */
[----:B------:R-:W-:Y:S01]  /*5140*/  STL [R1+0x14c], R178 ;  /* 0x00014cb201007387 */ /* 0x000fe20000100800 */
[C---:B------:R-:W-:Y:S01]  /*5150*/  IMAD R37, R2.reuse, 0x6d, RZ ;  /* 0x0000006d02257824 */ /* 0x040fe200078e02ff */
[----:B0-----:R-:W-:Y:S01]  /*5160*/  IADD3 R114, P2, R93, R5, RZ ;  /* 0x000000055d727210 */ /* 0x001fe20007f5e0ff */
[C---:B------:R-:W-:Y:S02]  /*5170*/  IMAD R35, R2.reuse, 0x6c, RZ ;  /* 0x0000006c02237824 */ /* 0x040fe400078e02ff */
[C---:B------:R-:W-:Y:S01]  /*5180*/  IMAD R23, R2.reuse, 0x6b, RZ ;  /* 0x0000006b02177824 */ /* 0x040fe200078e02ff */
[----:B-1----:R-:W-:Y:S01]  /*5190*/  LEA.HI.X.SX32 R177, R105, R3, 0x1, P3 ;  /* 0x0000000369b17211 */ /* 0x002fe200018f0eff */
[----:B------:R0:W-:Y:S01]  /*51a0*/  STL [R1+0x154], R114 ;  /* 0x0001547201007387 */ /* 0x0001e20000100800 */
[----:B------:R-:W-:Y:S01]  /*51b0*/  IADD3 R105, P3, R91, R5, RZ ;  /* 0x000000055b697210 */ /* 0x000fe20007f7e0ff */
[----:B------:R-:W-:-:S02]  /*51c0*/  IMAD R21, R2, 0x6a, RZ ;  /* 0x0000006a02157824 */ /* 0x000fc400078e02ff */
[----:B------:R-:W-:Y:S01]  /*51d0*/  STL [R1+0x120], R177 ;  /* 0x000120b101007387 */ /* 0x000fe20000100800 */
[C---:B------:R-:W-:Y:S02]  /*51e0*/  IMAD R19, R2.reuse, 0x69, RZ ;  /* 0x0000006902137824 */ /* 0x040fe400078e02ff */
[C---:B------:R-:W-:Y:S01]  /*51f0*/  IMAD R17, R2.reuse, 0x68, RZ ;  /* 0x0000006802117824 */ /* 0x040fe200078e02ff */
[----:B------:R1:W-:Y:S01]  /*5200*/  STL [R1+0x15c], R105 ;  /* 0x00015c6901007387 */ /* 0x0003e20000100800 */
[C---:B------:R-:W-:Y:S01]  /*5210*/  IMAD R15, R2.reuse, 0x67, RZ ;  /* 0x00000067020f7824 */ /* 0x040fe200078e02ff */
[----:B0-----:R-:W-:Y:S01]  /*5220*/  LEA.HI.X.SX32 R114, R103, R3, 0x1, P4 ;  /* 0x0000000367727211 */ /* 0x001fe200020f0eff */
[C---:B------:R-:W-:Y:S01]  /*5230*/  IMAD R13, R2.reuse, 0x66, RZ ;  /* 0x00000066020d7824 */ /* 0x040fe200078e02ff */
[----:B------:R-:W-:Y:S01]  /*5240*/  IADD3 R103, P4, R89, R5, RZ ;  /* 0x0000000559677210 */ /* 0x000fe20007f9e0ff */
[C---:B------:R-:W-:Y:S02]  /*5250*/  IMAD R11, R2.reuse, 0x65, RZ ;  /* 0x00000065020b7824 */ /* 0x040fe400078e02ff */
[----:B------:R-:W-:Y:S01]  /*5260*/  STL [R1+0x128], R114 ;  /* 0x0001287201007387 */ /* 0x000fe20000100800 */
[----:B------:R-:W-:Y:S01]  /*5270*/  IMAD R9, R2, 0x64, RZ ;  /* 0x0000006402097824 */ /* 0x000fe200078e02ff */
[----:B-1----:R-:W-:-:S02]  /*5280*/  LEA.HI.X.SX32 R105, R101, R3, 0x1, P5 ;  /* 0x0000000365697211 */ /* 0x002fc400028f0eff */
[----:B------:R0:W-:Y:S01]  /*5290*/  STL [R1+0x164], R103 ;  /* 0x0001646701007387 */ /* 0x0001e20000100800 */
[----:B------:R-:W-:Y:S01]  /*52a0*/  IADD3 R101, P5, R55, R5, RZ ;  /* 0x0000000537657210 */ /* 0x000fe20007fbe0ff */
[C---:B------:R-:W-:Y:S02]  /*52b0*/  IMAD R7, R2.reuse, 0x63, RZ ;  /* 0x0000006302077824 */ /* 0x040fe400078e02ff */
        /* <DEDUP_REMOVED lines=8> */
[----:B------:R-:W-:-:S02]  /*5340*/  IMAD R16, R2, 0x5e, RZ ;  /* 0x0000005e02107824 */ /* 0x000fc400078e02ff */
[----:B------:R-:W-:Y:S01]  /*5350*/  STL [R1+0x138], R103 ;  /* 0x0001386701007387 */ /* 0x000fe20000100800 */
[C---:B------:R-:W-:Y:S01]  /*5360*/  IMAD R18, R2.reuse, 0x5d, RZ ;  /* 0x0000005d02127824 */ /* 0x040fe200078e02ff */
[----:B-1----:R-:W-:Y:S02]  /*5370*/  LEA.HI.X.SX32 R101, R97, R3, 0x1, P0 ;  /* 0x0000000361657211 */ /* 0x002fe400000f0eff */
        /* <DEDUP_REMOVED lines=33> */
[----:B------:R1:W-:Y:S01]  /*5590*/  STL [R1+0x160], R93 ;  /* 0x0001605d01007387 */ /* 0x0003e20000100800 */
[C---:B------:R-:W-:Y:S02]  /*55a0*/  IMAD R92, R2.reuse, 0x4d, RZ ;  /* 0x0000004d025c7824 */ /* 0x040fe400078e02ff */
[C---:B------:R-:W-:Y:S01]  /*55b0*/  IMAD R94, R2.reuse, 0x4c, RZ ;  /* 0x0000004c025e7824 */ /* 0x040fe200078e02ff */
[----:B------:R2:W-:Y:S01]  /*55c0*/  STL [R1+0x19c], R89 ;  /* 0x00019c5901007387 */ /* 0x0005e20000100800 */
[C---:B------:R-:W-:Y:S01]  /*55d0*/  IMAD R96, R2.reuse, 0x4b, RZ ;  /* 0x0000004b02607824 */ /* 0x040fe200078e02ff */
[----:B0-----:R-:W-:Y:S01]  /*55e0*/  LEA.HI.X.SX32 R91, R55, R3, 0x1, P5 ;  /* 0x00000003375b7211 */ /* 0x001fe200028f0eff */
[----:B------:R-:W-:-:S02]  /*55f0*/  IMAD R98, R2, 0x4a, RZ ;  /* 0x0000004a02627824 */ /* 0x000fc400078e02ff */
[C---:B------:R-:W-:Y:S01]  /*5600*/  IMAD R100, R2.reuse, 0x49, RZ ;  /* 0x0000004902647824 */ /* 0x040fe200078e02ff */
[----:B-1----:R-:W-:Y:S01]  /*5610*/  IADD3 R93, P5, R41, R5, RZ ;  /* 0x00000005295d7210 */ /* 0x002fe20007fbe0ff */
[----:B------:R0:W-:Y:S01]  /*5620*/  STL [R1+0x168], R91 ;  /* 0x0001685b01007387 */ /* 0x0001e20000100800 */
[C---:B------:R-:W-:Y:S01]  /*5630*/  IMAD R102, R2.reuse, 0x48, RZ ;  /* 0x0000004802667824 */ /* 0x040fe200078e02ff */
[----:B--2---:R-:W-:Y:S02]  /*5640*/  LEA.HI.X.SX32 R89, R53, R3, 0x1, P6 ;  /* 0x0000000335597211 */ /* 0x004fe400030f0eff */
[----:B------:R1:W-:Y:S01]  /*5650*/  STL [R1+0x1a4], R93 ;  /* 0x0001a45d01007387 */ /* 0x0003e20000100800 */
[C---:B------:R-:W-:Y:S02]  /*5660*/  IMAD R104, R2.reuse, 0x47, RZ ;  /* 0x0000004702687824 */ /* 0x040fe400078e02ff */
[C---:B------:R-:W-:Y:S01]  /*5670*/  IMAD R106, R2.reuse, 0x46, RZ ;  /* 0x00000046026a7824 */ /* 0x040fe200078e02ff */
[----:B------:R2:W-:Y:S01]  /*5680*/  STL [R1+0x170], R89 ;  /* 0x0001705901007387 */ /* 0x0005e20000100800 */
[C---:B------:R-:W-:Y:S01]  /*5690*/  IMAD R107, R2.reuse, 0x45, RZ ;  /* 0x00000045026b7824 */ /* 0x040fe200078e02ff */
[----:B0-----:R-:W-:Y:S01]  /*56a0*/  IADD3 R91, P6, R39, R5, RZ ;  /* 0x00000005275b7210 */ /* 0x001fe20007fde0ff */
[----:B------:R-:W-:-:S02]  /*56b0*/  IMAD R108, R2, 0x44, RZ ;  /* 0x00000044026c7824 */ /* 0x000fc400078e02ff */
[C---:B------:R-:W-:Y:S01]  /*56c0*/  IMAD R109, R2.reuse, 0x43, RZ ;  /* 0x00000043026d7824 */ /* 0x040fe200078e02ff */
[----:B-1----:R-:W-:Y:S01]  /*56d0*/  LEA.HI.X.SX32 R93, R51, R3, 0x1, P0 ;  /* 0x00000003335d7211 */ /* 0x002fe200000f0eff */
[----:B------:R0:W-:Y:S01]  /*56e0*/  STL [R1+0x1ac], R91 ;  /* 0x0001ac5b01007387 */ /* 0x0001e20000100800 */
[C---:B------:R-:W-:Y:S01]  /*56f0*/  IMAD R110, R2.reuse, 0x42, RZ ;  /* 0x00000042026e7824 */ /* 0x040fe200078e02ff */
[----:B--2---:R-:W-:Y:S02]  /*5700*/  IADD3 R89, P0, R37, R5, RZ ;  /* 0x0000000525597210 */ /* 0x004fe40007f1e0ff */
[----:B------:R1:W-:Y:S01]  /*5710*/  STL [R1+0x178], R93 ;  /* 0x0001785d01007387 */ /* 0x0003e20000100800 */
[C---:B------:R-:W-:Y:S02]  /*5720*/  IMAD R111, R2.reuse, 0x41, RZ ;  /* 0x00000041026f7824 */ /* 0x040fe400078e02ff */
[C---:B------:R-:W-:Y:S01]  /*5730*/  IMAD.SHL.U32 R112, R2.reuse, 0x40, RZ ;  /* 0x0000004002707824 */ /* 0x040fe200078e00ff */
        /* <DEDUP_REMOVED lines=17> */
[-C--:B-1----:R-:W-:Y:S01]  /*5850*/  LEA.HI.X.SX32 R93, R45, R3.reuse, 0x1, P3 ;  /* 0x000000032d5d7211 */ /* 0x082fe200018f0eff */
[----:B------:R0:W-:Y:S01]  /*5860*/  STL [R1+0x1c4], R91 ;  /* 0x0001c45b01007387 */ /* 0x0001e20000100800 */
[----:B------:R-:W-:Y:S01]  /*5870*/  LEA.HI.X.SX32 R23, R23, R3, 0x1, P2 ;  /* 0x0000000317177211 */ /* 0x000fe200010f0eff */
[C---:B------:R-:W-:Y:S01]  /*5880*/  IMAD R124, R2.reuse, 0x36, RZ ;  /* 0x00000036027c7824 */ /* 0x040fe200078e02ff */
[C---:B--2---:R-:W-:Y:S01]  /*5890*/  IADD3 R89, P3, R21.reuse, R5, RZ ;  /* 0x0000000515597210 */ /* 0x044fe20007f7e0ff */
[----:B------:R1:W-:Y:S01]  /*58a0*/  STL [R1+0x190], R93 ;  /* 0x0001905d01007387 */ /* 0x0003e20000100800 */
[C---:B------:R-:W-:Y:S02]  /*58b0*/  IMAD R125, R2.reuse, 0x35, RZ ;  /* 0x00000035027d7824 */ /* 0x040fe400078e02ff */
[-C--:B------:R-:W-:Y:S01]  /*58c0*/  LEA.HI.X.SX32 R21, R21, R3.reuse, 0x1, P3 ;  /* 0x0000000315157211 */ /* 0x080fe200018f0eff */
        /* <DEDUP_REMOVED lines=8> */
[-C--:B--2---:R-:W-:Y:S02]  /*5950*/  LEA.HI.X.SX32 R89, R41, R3.reuse, 0x1, P5 ;  /* 0x0000000329597211 */ /* 0x084fe400028f0eff */
[----:B------:R1:W-:Y:S01]  /*5960*/  STL [R1+0x1d4], R93 ;  /* 0x0001d45d01007387 */ /* 0x0003e20000100800 */
[----:B------:R-:W-:Y:S01]  /*5970*/  LEA.HI.X.SX32 R19, R19, R3, 0x1, P4 ;  /* 0x0000000313137211 */ /* 0x000fe200020f0eff */
[C---:B------:R-:W-:Y:S02]  /*5980*/  IMAD R130, R2.reuse, 0x30, RZ ;  /* 0x0000003002827824 */ /* 0x040fe400078e02ff */
        /* <DEDUP_REMOVED lines=22> */
[----:B------:R-:W-:Y:S01]  /*5af0*/  STL [R1+0x1ec], R93 ;  /* 0x0001ec5d01007387 */ /* 0x000fe20000100800 */
[----:B------:R-:W-:Y:S01]  /*5b00*/  LEA.HI.X.SX32 R13, R13, R3, 0x1, P0 ;  /* 0x000000030d0d7211 */ /* 0x000fe200000f0eff */
[C---:B------:R-:W-:Y:S02]  /*5b10*/  IMAD R140, R2.reuse, 0x26, RZ ;  /* 0x00000026028c7824 */ /* 0x040fe400078e02ff */
[----:B------:R1:W-:Y:S01]  /*5b20*/  STL [R1+0x1b8], R89 ;  /* 0x0001b85901007387 */ /* 0x0003e20000100800 */
[C---:B------:R-:W-:Y:S01]  /*5b30*/  IMAD R141, R2.reuse, 0x25, RZ ;  /* 0x00000025028d7824 */ /* 0x040fe200078e02ff */
[----:B0-----:R-:W-:Y:S01]  /*5b40*/  IADD3 R91, P1, R11, R5, RZ ;  /* 0x000000050b5b7210 */ /* 0x001fe20007f3e0ff */
[----:B------:R-:W-:-:S02]  /*5b50*/  IMAD R142, R2, 0x24, RZ ;  /* 0x00000024028e7824 */ /* 0x000fc400078e02ff */
[C---:B------:R-:W-:Y:S01]  /*5b60*/  IMAD R143, R2.reuse, 0x23, RZ ;  /* 0x00000023028f7824 */ /* 0x040fe200078e02ff */
[----:B------:R-:W-:Y:S01]  /*5b70*/  LEA.HI.X.SX32 R11, R11, R3, 0x1, P1 ;  /* 0x000000030b0b7211 */ /* 0x000fe200008f0eff */
[----:B------:R-:W-:Y:S01]  /*5b80*/  STL [R1+0x1f4], R91 ;  /* 0x0001f45b01007387 */ /* 0x000fe20000100800 */
[C---:B------:R-:W-:Y:S01]  /*5b90*/  IMAD R144, R2.reuse, 0x22, RZ ;  /* 0x0000002202907824 */ /* 0x040fe200078e02ff */
[C---:B-1----:R-:W-:Y:S02]  /*5ba0*/  IADD3 R89, P2, R9.reuse, R5, RZ ;  /* 0x0000000509597210 */ /* 0x042fe40007f5e0ff */
[----:B------:R0:W-:Y:S01]  /*5bb0*/  STL [R1+0x1c0], R23 ;  /* 0x0001c01701007387 */ /* 0x0001e20000100800 */
[C---:B------:R-:W-:Y:S01]  /*5bc0*/  IMAD R145, R2.reuse, 0x21, RZ ;  /* 0x0000002102917824 */ /* 0x040fe200078e02ff */
[----:B------:R-:W-:Y:S02]  /*5bd0*/  LEA.HI.X.SX32 R9, R9, R3, 0x1, P2 ;  /* 0x0000000309097211 */ /* 0x000fe400010f0eff */
[----:B------:R-:W-:Y:S01]  /*5be0*/  STL [R1+0x1fc], R89 ;  /* 0x0001fc5901007387 */ /* 0x000fe20000100800 */
[----:B------:R-:W-:-:S02]  /*5bf0*/  IMAD.SHL.U32 R146, R2, 0x20, RZ ;  /* 0x0000002002927824 */ /* 0x000fc400078e00ff */
[C---:B------:R-:W-:Y:S01]  /*5c00*/  IMAD R147, R2.reuse, 0x1f, RZ ;  /* 0x0000001f02937824 */ /* 0x040fe200078e02ff */
[----:B------:R1:W-:Y:S01]  /*5c10*/  STL [R1+0x1c8], R21 ;  /* 0x0001c81501007387 */ /* 0x0003e20000100800 */
[C---:B------:R-:W-:Y:S01]  /*5c20*/  IMAD R148, R2.reuse, 0x1e, RZ ;  /* 0x0000001e02947824 */ /* 0x040fe200078e02ff */
[C---:B0-----:R-:W-:Y:S01]  /*5c30*/  IADD3 R23, P3, R7.reuse, R5, RZ ;  /* 0x0000000507177210 */ /* 0x041fe20007f7e0ff */
[C---:B------:R-:W-:Y:S02]  /*5c40*/  IMAD R149, R2.reuse, 0x1d, RZ ;  /* 0x0000001d02957824 */ /* 0x040fe400078e02ff */
[C---:B------:R-:W-:Y:S01]  /*5c50*/  IMAD R150, R2.reuse, 0x1c, RZ ;  /* 0x0000001c02967824 */ /* 0x040fe200078e02ff */
[----:B------:R-:W-:Y:S01]  /*5c60*/  LEA.HI.X.SX32 R7, R7, R3, 0x1, P3 ;  /* 0x0000000307077211 */ /* 0x000fe200018f0eff */
[----:B------:R-:W-:Y:S01]  /*5c70*/  STL [R1+0x204], R23 ;  /* 0x0002041701007387 */ /* 0x000fe20000100800 */
[----:B------:R-:W-:Y:S01]  /*5c80*/  IMAD R151, R2, 0x1b, RZ ;  /* 0x0000001b02977824 */ /* 0x000fe200078e02ff */
[----:B-1----:R-:W-:-:S02]  /*5c90*/  IADD3 R21, P4, R8, R5, RZ ;  /* 0x0000000508157210 */ /* 0x002fc40007f9e0ff */
[----:B------:R0:W-:Y:S01]  /*5ca0*/  STL [R1+0x1d0], R19 ;  /* 0x0001d01301007387 */ /* 0x0001e20000100800 */
[----:B------:R-:W-:Y:S01]  /*5cb0*/  IMAD R152, R2, 0x1a, RZ ;  /* 0x0000001a02987824 */ /* 0x000fe200078e02ff */
[----:B------:R-:W-:Y:S02]  /*5cc0*/  LEA.HI.X.SX32 R8, R8, R3, 0x1, P4 ;  /* 0x0000000308087211 */ /* 0x000fe400020f0eff */
[----:B------:R-:W-:Y:S01]  /*5cd0*/  STL [R1+0x20c], R21 ;  /* 0x00020c1501007387 */ /* 0x000fe20000100800 */
[C---:B------:R-:W-:Y:S02]  /*5ce0*/  IMAD R153, R2.reuse, 0x19, RZ ;  /* 0x0000001902997824 */ /* 0x040fe400078e02ff */
[C---:B------:R-:W-:Y:S01]  /*5cf0*/  IMAD R154, R2.reuse, 0x18, RZ ;  /* 0x00000018029a7824 */ /* 0x040fe200078e02ff */
[----:B------:R1:W-:Y:S01]  /*5d00*/  STL [R1+0x1d8], R17 ;  /* 0x0001d81101007387 */ /* 0x0003e20000100800 */
[----:B------:R-:W-:Y:S01]  /*5d10*/  IMAD R155, R2, 0x17, RZ ;  /* 0x00000017029b7824 */ /* 0x000fe200078e02ff */
[----:B0-----:R-:W-:Y:S01]  /*5d20*/  IADD3 R19, P5, R10, R5, RZ ;  /* 0x000000050a137210 */ /* 0x001fe20007fbe0ff */
[----:B------:R-:W-:-:S02]  /*5d30*/  IMAD R156, R2, 0x16, RZ ;  /* 0x00000016029c7824 */ /* 0x000fc400078e02ff */
[C---:B------:R-:W-:Y:S02]  /*5d40*/  IMAD R157, R2.reuse, 0x15, RZ ;  /* 0x00000015029d7824 */ /* 0x040fe400078e02ff */
[----:B------:R-:W-:Y:S01]  /*5d50*/  STL [R1+0x214], R19 ;  /* 0x0002141301007387 */ /* 0x000fe20000100800 */
[----:B------:R-:W-:Y:S01]  /*5d60*/  IMAD R158, R2, 0x14, RZ ;  /* 0x00000014029e7824 */ /* 0x000fe200078e02ff */
[----:B-1----:R-:W-:Y:S02]  /*5d70*/  IADD3 R17, P6, R12, R5, RZ ;  /* 0x000000050c117210 */ /* 0x002fe40007fde0ff */
[----:B------:R0:W-:Y:S01]  /*5d80*/  STL [R1+0x1e0], R15 ;  /* 0x0001e00f01007387 */ /* 0x0001e20000100800 */
[C---:B------:R-:W-:Y:S02]  /*5d90*/  IMAD R159, R2.reuse, 0x13, RZ ;  /* 0x00000013029f7824 */ /* 0x040fe400078e02ff */
[C---:B------:R-:W-:Y:S01]  /*5da0*/  IMAD R160, R2.reuse, 0x12, RZ ;  /* 0x0000001202a07824 */ /* 0x040fe200078e02ff */
[----:B------:R-:W-:Y:S01]  /*5db0*/  STL [R1+0x21c], R17 ;  /* 0x00021c1101007387 */ /* 0x000fe20000100800 */
[----:B------:R-:W-:-:S02]  /*5dc0*/  IMAD R161, R2, 0x11, RZ ;  /* 0x0000001102a17824 */ /* 0x000fc400078e02ff */
[C---:B------:R-:W-:Y:S01]  /*5dd0*/  IMAD.SHL.U32 R162, R2.reuse, 0x10, RZ ;  /* 0x0000001002a27824 */ /* 0x040fe200078e00ff */
[----:B------:R1:W-:Y:S01]  /*5de0*/  STL [R1+0x1e8], R13 ;  /* 0x0001e80d01007387 */ /* 0x0003e20000100800 */
[----:B------:R-:W-:Y:S01]  /*5df0*/  IMAD R163, R2, 0xf, RZ ;  /* 0x0000000f02a37824 */ /* 0x000fe200078e02ff */
[-C--:B0-----:R-:W-:Y:S01]  /*5e00*/  IADD3 R15, P0, R14, R5.reuse, RZ ;  /* 0x000000050e0f7210 */ /* 0x081fe20007f1e0ff */
[C---:B------:R-:W-:Y:S02]  /*5e10*/  IMAD R164, R2.reuse, 0xe, RZ ;  /* 0x0000000e02a47824 */ /* 0x040fe400078e02ff */
[C---:B------:R-:W-:Y:S02]  /*5e20*/  IMAD R165, R2.reuse, 0xd, RZ ;  /* 0x0000000d02a57824 */ /* 0x040fe400078e02ff */
[----:B------:R-:W-:Y:S01]  /*5e30*/  STL [R1+0x224], R15 ;  /* 0x0002240f01007387 */ /* 0x000fe20000100800 */
[----:B------:R-:W-:Y:S01]  /*5e40*/  IMAD R166, R2, 0xc, RZ ;  /* 0x0000000c02a67824 */ /* 0x000fe200078e02ff */
[----:B-1----:R-:W-:-:S02]  /*5e50*/  IADD3 R13, P1, R16, R5, RZ ;  /* 0x00000005100d7210 */ /* 0x002fc40007f3e0ff */
[----:B------:R0:W-:Y:S01]  /*5e60*/  STL [R1+0x1f0], R11 ;  /* 0x0001f00b01007387 */ /* 0x0001e20000100800 */
[C---:B------:R-:W-:Y:S02]  /*5e70*/  IMAD R167, R2.reuse, 0xb, RZ ;  /* 0x0000000b02a77824 */ /* 0x040fe400078e02ff */
[C---:B------:R-:W-:Y:S01]  /*5e80*/  IMAD R168, R2.reuse, 0xa, RZ ;  /* 0x0000000a02a87824 */ /* 0x040fe200078e02ff */
[----:B------:R-:W-:Y:S01]  /*5e90*/  STL [R1+0x22c], R13 ;  /* 0x00022c0d01007387 */ /* 0x000fe20000100800 */
[C---:B------:R-:W-:Y:S02]  /*5ea0*/  IMAD R169, R2.reuse, 0x9, RZ ;  /* 0x0000000902a97824 */ /* 0x040fe400078e02ff */
[C---:B------:R-:W-:Y:S01]  /*5eb0*/  IMAD.SHL.U32 R170, R2.reuse, 0x8, RZ ;  /* 0x0000000802aa7824 */ /* 0x040fe200078e00ff */
[----:B------:R1:W-:Y:S01]  /*5ec0*/  STL [R1+0x1f8], R9 ;  /* 0x0001f80901007387 */ /* 0x0003e20000100800 */
[----:B------:R-:W-:Y:S01]  /*5ed0*/  IMAD R171, R2, 0x7, RZ ;  /* 0x0000000702ab7824 */ /* 0x000fe200078e02ff */
[----:B0-----:R-:W-:Y:S01]  /*5ee0*/  IADD3 R11, P2, R18, R5, RZ ;  /* 0x00000005120b7210 */ /* 0x001fe20007f5e0ff */
[----:B------:R-:W-:-:S02]  /*5ef0*/  IMAD R172, R2, 0x6, RZ ;  /* 0x0000000602ac7824 */ /* 0x000fc400078e02ff */
[C---:B------:R-:W-:Y:S02]  /*5f00*/  IMAD R173, R2.reuse, 0x5, RZ ;  /* 0x0000000502ad7824 */ /* 0x040fe400078e02ff */
[----:B------:R-:W-:Y:S01]  /*5f10*/  STL [R1+0x234], R11 ;  /* 0x0002340b01007387 */ /* 0x000fe20000100800 */
[----:B------:R-:W-:Y:S01]  /*5f20*/  IMAD.SHL.U32 R174, R2, 0x4, RZ ;  /* 0x0000000402ae7824 */ /* 0x000fe200078e00ff */
[----:B-1----:R-:W-:Y:S02]  /*5f30*/  IADD3 R9, P3, R20, R5, RZ ;  /* 0x0000000514097210 */ /* 0x002fe40007f7e0ff */
[----:B------:R0:W-:Y:S01]  /*5f40*/  STL [R1+0x200], R7 ;  /* 0x0002000701007387 */ /* 0x0001e20000100800 */
[C---:B------:R-:W-:Y:S02]  /*5f50*/  IMAD R175, R2.reuse, 0x3, RZ ;  /* 0x0000000302af7824 */ /* 0x040fe400078e02ff */
[C---:B------:R-:W-:Y:S01]  /*5f60*/  IMAD.SHL.U32 R176, R2.reuse, 0x2, RZ ;  /* 0x0000000202b07824 */ /* 0x040fe200078e00ff */
[----:B------:R1:W-:Y:S01]  /*5f70*/  STL [R1+0x23c], R9 ;  /* 0x00023c0901007387 */ /* 0x0003e20000100800 */
[----:B------:R-:W-:-:S03]  /*5f80*/  IMAD.SHL.U32 R6, R2, 0x80, RZ ;  /* 0x0000008002067824 */ /* 0x000fc600078e00ff */
        /* <DEDUP_REMOVED lines=375> */
[-C--:B------:R-:W-:Y:S02]  /*7700*/  LEA.HI.X.SX32 R2, R2, R3.reuse, 0x1, P3 ;  /* 0x0000000302027211 */ /* 0x080fe400018f0eff */
[-C--:B--2---:R-:W-:Y:S01]  /*7710*/  LEA.HI.X.SX32 R8, R172, R3.reuse, 0x1, P5 ;  /* 0x00000003ac087211 */ /* 0x084fe200028f0eff */
[----:B------:R1:W-:Y:S04]  /*7720*/  STL [R1+0x4e0], R9 ;  /* 0x0004e00901007387 */ /* 0x0003e80000100800 */
[----:B------:R2:W-:Y:S01]  /*7730*/  STL [R1+0x4e8], R8 ;  /* 0x0004e80801007387 */ /* 0x0005e20000100800 */
[-C--:B0-----:R-:W-:Y:S02]  /*7740*/  LEA.HI.X.SX32 R7, R173, R3.reuse, 0x1, P6 ;  /* 0x00000003ad077211 */ /* 0x081fe400030f0eff */
[----:B-1----:R-:W-:-:S03]  /*7750*/  LEA.HI.X.SX32 R9, R174, R3, 0x1, P0 ;  /* 0x00000003ae097211 */ /* 0x002fc600000f0eff */
[----:B------:R0:W-:Y:S01]  /*7760*/  STL [R1+0x4f0], R7 ;  /* 0x0004f00701007387 */ /* 0x0001e20000100800 */
[----:B--2---:R-:W-:-:S03]  /*7770*/  LEA.HI.X.SX32 R8, R175, R3, 0x1, P1 ;  /* 0x00000003af087211 */ /* 0x004fc600008f0eff */
[----:B------:R1:W-:Y:S04]  /*7780*/  STL [R1+0x4f8], R9 ;  /* 0x0004f80901007387 */ /* 0x0003e80000100800 */
[----:B------:R2:W-:Y:S01]  /*7790*/  STL [R1+0x500], R8 ;  /* 0x0005000801007387 */ /* 0x0005e20000100800 */
[----:B0-----:R-:W-:Y:S02]  /*77a0*/  LEA.HI.X.SX32 R7, R176, R3, 0x1, P2 ;  /* 0x00000003b0077211 */ /* 0x001fe400010f0eff */
[----:B-1----:R-:W-:-:S03]  /*77b0*/  LOP3.LUT R9, R113, 0x20, RZ, 0x3c, !PT ;  /* 0x0000002071097812 */ /* 0x002fc600078e3cff */
[----:B------:R0:W-:Y:S01]  /*77c0*/  STL [R1+0x508], R7 ;  /* 0x0005080701007387 */ /* 0x0001e20000100800 */
[----:B--2---:R-:W-:-:S03]  /*77d0*/  LOP3.LUT R8, R113, 0x30, RZ, 0x3c, !PT ;  /* 0x0000003071087812 */ /* 0x004fc600078e3cff */
[----:B------:R1:W-:Y:S01]  /*77e0*/  STL [R1+0x510], R2 ;  /* 0x0005100201007387 */ /* 0x0003e20000100800 */
[----:B0-----:R-:W-:Y:S02]  /*77f0*/  LOP3.LUT R7, R113, 0x10, RZ, 0x3c, !PT ;  /* 0x0000001071077812 */ /* 0x001fe400078e3cff */
[----:B-1----:R-:W-:-:S03]  /*7800*/  SHF.R.S32.HI R2, RZ, 0x1f, R6 ;  /* 0x0000001fff027819 */ /* 0x002fc60000011406 */
[----:B------:R0:W-:Y:S04]  /*7810*/  STL [R1+0x574], R7 ;  /* 0x0005740701007387 */ /* 0x0001e80000100800 */
[----:B------:R1:W-:Y:S04]  /*7820*/  STL [R1+0x570], R9 ;  /* 0x0005700901007387 */ /* 0x0003e80000100800 */
[----:B------:R2:W-:Y:S01]  /*7830*/  STL [R1+0x56c], R8 ;  /* 0x00056c0801007387 */ /* 0x0005e20000100800 */
[C---:B0-----:R-:W-:Y:S02]  /*7840*/  LOP3.LUT R7, R113.reuse, 0x40, RZ, 0x3c, !PT ;  /* 0x0000004071077812 */ /* 0x041fe400078e3cff */
[----:B-1----:R-:W-:-:S03]  /*7850*/  LOP3.LUT R9, R113, 0x50, RZ, 0x3c, !PT ;  /* 0x0000005071097812 */ /* 0x002fc600078e3cff */
[----:B------:R0:W-:Y:S01]  /*7860*/  STL [R1+0x568], R7 ;  /* 0x0005680701007387 */ /* 0x0001e20000100800 */
[----:B--2---:R-:W-:-:S03]  /*7870*/  LOP3.LUT R8, R113, 0x60, RZ, 0x3c, !PT ;  /* 0x0000006071087812 */ /* 0x004fc600078e3cff */
[----:B------:R1:W-:Y:S04]  /*7880*/  STL [R1+0x564], R9 ;  /* 0x0005640901007387 */ /* 0x0003e80000100800 */
[----:B------:R1:W-:Y:S01]  /*7890*/  STL [R1+0x560], R8 ;  /* 0x0005600801007387 */ /* 0x0003e20000100800 */
[----:B0-----:R-:W-:-:S05]  /*78a0*/  LOP3.LUT R7, R113, 0x70, RZ, 0x3c, !PT ;  /* 0x0000007071077812 */ /* 0x001fca00078e3cff */
[----:B------:R1:W-:Y:S02]  /*78b0*/  STL [R1+0x55c], R7 ;  /* 0x00055c0701007387 */ /* 0x0003e40000100800 */
.L_x_2:
[----:B------:R-:W0:Y:S01]  /*78c0*/  LDC R146, c[0x0][0x230] ;  /* 0x00008c00ff927b82 */ /* 0x000e220000000800 */
[----:B------:R-:W2:Y:S04]  /*78d0*/  LDL R120, [R1+0x510] ;  /* 0x0005100001787983 */ /* 0x000ea80000100800 */
[----:B------:R-:W3:Y:S04]  /*78e0*/  LDL R2, [R1+0x514] ;  /* 0x0005140001027983 */ /* 0x000ee80000100800 */
[----:B------:R-:W4:Y:S04]  /*78f0*/  LDL R119, [R1+0x508] ;  /* 0x0005080001777983 */ /* 0x000f280000100800 */
[----:B------:R-:W4:Y:S04]  /*7900*/  LDL R118, [R1+0x500] ;  /* 0x0005000001767983 */ /* 0x000f280000100800 */
[----:B------:R-:W4:Y:S04]  /*7910*/  LDL R117, [R1+0x504] ;  /* 0x0005040001757983 */ /* 0x000f280000100800 */
[----:B------:R-:W4:Y:S01]  /*7920*/  LDL R116, [R1+0x4f8] ;  /* 0x0004f80001747983 */ /* 0x000f220000100800 */
[----:B0-----:R-:W-:-:S03]  /*7930*/  IMAD R146, R4, -0x80, R146 ;  /* 0xffffff8004927824 */ /* 0x001fc600078e0292 */
[----:B------:R-:W4:Y:S01]  /*7940*/  LDL R6, [R1+0x4fc] ;  /* 0x0004fc0001067983 */ /* 0x000f220000100800 */
[----:B------:R-:W-:Y:S02]  /*7950*/  PRMT R168, RZ, 0x7610, R168 ;  /* 0x00007610ffa87816 */ /* 0x000fe400000000a8 */
[----:B------:R-:W-:Y:S01]  /*7960*/  PRMT R167, RZ, 0x7610, R167 ;  /* 0x00007610ffa77816 */ /* 0x000fe200000000a7 */
[----:B-----5:R-:W-:Y:S01]  /*7970*/  STL [R1+0x5a0], R0 ;  /* 0x0005a00001007387 */ /* 0x020fe20000100800 */
[C---:B------:R-:W-:Y:S02]  /*7980*/  ISETP.GT.AND P0, PT, R146.reuse, RZ, PT ;  /* 0x000000ff9200720c */ /* 0x040fe40003f04270 */
[C---:B------:R-:W-:Y:S01]  /*7990*/  ISETP.GT.AND P1, PT, R146.reuse, 0x1, PT ;  /* 0x000000019200780c */ /* 0x040fe20003f24270 */
[----:B------:R-:W-:Y:S01]  /*79a0*/  STL [R1+0x63c], R4 ;  /* 0x00063c0401007387 */ /* 0x000fe20000100800 */
[C---:B------:R-:W-:Y:S02]  /*79b0*/  ISETP.GT.AND P2, PT, R146.reuse, 0x2, PT ;  /* 0x000000029200780c */ /* 0x040fe40003f44270 */
[----:B------:R-:W-:Y:S01]  /*79c0*/  ISETP.GT.AND P3, PT, R146, 0x3, PT ;  /* 0x000000039200780c */ /* 0x000fe20003f64270 */
[----:B------:R-:W-:Y:S01]  /*79d0*/  STL [R1+0x640], R5 ;  /* 0x0006400501007387 */ /* 0x000fe20000100800 */
[----:B------:R-:W-:-:S02]  /*79e0*/  PRMT R166, RZ, 0x7610, R166 ;  /* 0x00007610ffa67816 */ /* 0x000fc400000000a6 */
[----:B------:R-:W-:Y:S01]  /*79f0*/  ISETP.GT.AND P4, PT, R146, 0x4, PT ;  /* 0x000000049200780c */ /* 0x000fe20003f84270 */
[----:B------:R0:W-:Y:S02]  /*7a00*/  STL [R1+0x638], R3 ;  /* 0x0006380301007387 */ /* 0x0001e40000100800 */
[----:B-1----:R-:W-:Y:S02]  /*7a10*/  @P0 IMAD.MOV.U32 R9, RZ, RZ, R3 ;  /* 0x000000ffff090224 */ /* 0x002fe400078e0003 */
[----:B------:R-:W-:-:S05]  /*7a20*/  @P0 IMAD.MOV.U32 R8, RZ, RZ, R5 ;  /* 0x000000ffff080224 */ /* 0x000fca00078e0005 */
[----:B------:R2:W4:Y:S04]  /*7a30*/  @P0 LDG.E.U8 R168, desc[UR40][R8.64] ;  /* 0x0000002808a80981 */ /* 0x000528000c1e1100 */
[----:B0-----:R-:W4:Y:S01]  /*7a40*/  LDL.LU R3, [R1+0x50c] ;  /* 0x00050c0001037983 */ /* 0x001f220000300800 */
[----:B------:R-:W-:Y:S01]  /*7a50*/  PRMT R165, RZ, 0x7610, R165 ;  /* 0x00007610ffa57816 */ /* 0x000fe200000000a5 */
[----:B--2---:R-:W-:Y:S02]  /*7a60*/  @P1 IMAD.MOV.U32 R9, RZ, RZ, R120 ;  /* 0x000000ffff091224 */ /* 0x004fe400078e0078 */
[----:B---3--:R-:W-:Y:S02]  /*7a70*/  @P1 IMAD.MOV.U32 R8, RZ, RZ, R2 ;  /* 0x000000ffff081224 */ /* 0x008fe400078e0002 */
[----:B------:R-:W2:Y:S04]  /*7a80*/  LDL.LU R2, [R1+0x4f4] ;  /* 0x0004f40001027983 */ /* 0x000ea80000300800 */
[----:B------:R4:W3:Y:S02]  /*7a90*/  @P1 LDG.E.U8 R167, desc[UR40][R8.64] ;  /* 0x0000002808a71981 */ /* 0x0008e4000c1e1100 */
[----:B----4-:R-:W-:-:S02]  /*7aa0*/  @P2 IMAD.MOV.U32 R9, RZ, RZ, R119 ;  /* 0x000000ffff092224 */ /* 0x010fc400078e0077 */
[----:B------:R-:W-:Y:S01]  /*7ab0*/  @P2 IMAD.MOV.U32 R8, RZ, RZ, R3 ;  /* 0x000000ffff082224 */ /* 0x000fe200078e0003 */
[----:B------:R0:W-:Y:S04]  /*7ac0*/  STL [R1+0x644], R3 ;  /* 0x0006440301007387 */ /* 0x0001e80000100800 */
[----:B------:R-:W4:Y:S04]  /*7ad0*/  LDL R119, [R1+0x4f0] ;  /* 0x0004f00001777983 */ /* 0x000f280000100800 */
[----:B------:R1:W3:Y:S04]  /*7ae0*/  @P2 LDG.E.U8 R166, desc[UR40][R8.64] ;  /* 0x0000002808a62981 */ /* 0x0002e8000c1e1100 */
[----:B0-----:R-:W3:Y:S04]  /*7af0*/  LDL R3, [R1+0x4e4] ;  /* 0x0004e40001037983 */ /* 0x001ee80000100800 */
[----:B------:R-:W3:Y:S01]  /*7b00*/  LDL R5, [R1+0x4dc] ;  /* 0x0004dc0001057983 */ /* 0x000ee20000100800 */
[----:B-1----:R-:W-:-:S02]  /*7b10*/  @P3 IMAD.MOV.U32 R8, RZ, RZ, R117 ;  /* 0x000000ffff083224 */ /* 0x002fc400078e0075 */
[----:B------:R-:W-:Y:S01]  /*7b20*/  @P3 IMAD.MOV.U32 R9, RZ, RZ, R118 ;  /* 0x000000ffff093224 */ /* 0x000fe200078e0076 */
[----:B------:R-:W3:Y:S04]  /*7b30*/  LDL R117, [R1+0x4ec] ;  /* 0x0004ec0001757983 */ /* 0x000ee80000100800 */
[----:B------:R-:W3:Y:S04]  /*7b40*/  LDL R118, [R1+0x4e8] ;  /* 0x0004e80001767983 */ /* 0x000ee80000100800 */
[----:B------:R0:W3:Y:S04]  /*7b50*/  @P3 LDG.E.U8 R165, desc[UR40][R8.64] ;  /* 0x0000002808a53981 */ /* 0x0000e8000c1e1100 */
[----:B------:R-:W3:Y:S04]  /*7b60*/  LDL R4, [R1+0x4d0] ;  /* 0x0004d00001047983 */ /* 0x000ee80000100800 */
[----:B------:R-:W3:Y:S01]  /*7b70*/  LDL R0, [R1+0x4d4] ;  /* 0x0004d40001007983 */ /* 0x000ee20000100800 */
[----:B0-----:R-:W-:-:S03]  /*7b80*/  @P4 IMAD.MOV.U32 R9, RZ, RZ, R116 ;  /* 0x000000ffff094224 */ /* 0x001fc600078e0074 */
[----:B------:R-:W3:Y:S01]  /*7b90*/  LDL R116, [R1+0x4e0] ;  /* 0x0004e00001747983 */ /* 0x000ee20000100800 */
[----:B------:R-:W-:-:S03]  /*7ba0*/  @P4 IMAD.MOV.U32 R8, RZ, RZ, R6 ;  /* 0x000000ffff084224 */ /* 0x000fc600078e0006 */
[----:B------:R-:W3:Y:S01]  /*7bb0*/  LDL R6, [R1+0x4d8] ;  /* 0x0004d80001067983 */ /* 0x000ee20000100800 */
[C---:B------:R-:W-:Y:S02]  /*7bc0*/  ISETP.GT.AND P1, PT, R146.reuse, 0x5, PT ;  /* 0x000000059200780c */ /* 0x040fe40003f24270 */
[----:B------:R-:W-:Y:S02]  /*7bd0*/  PRMT R164, RZ, 0x7610, R164 ;  /* 0x00007610ffa47816 */ /* 0x000fe400000000a4 */
[C---:B------:R-:W-:Y:S02]  /*7be0*/  ISETP.GT.AND P0, PT, R146.reuse, 0x6, PT ;  /* 0x000000069200780c */ /* 0x040fe40003f04270 */
[----:B------:R-:W-:Y:S02]  /*7bf0*/  PRMT R163, RZ, 0x7610, R163 ;  /* 0x00007610ffa37816 */ /* 0x000fe400000000a3 */
[----:B------:R2:W3:Y:S01]  /*7c00*/  @P4 LDG.E.U8 R164, desc[UR40][R8.64] ;  /* 0x0000002808a44981 */ /* 0x0004e2000c1e1100 */
[----:B------:R-:W-:-:S02]  /*7c10*/  ISETP.GT.AND P2, PT, R146, 0x7, PT ;  /* 0x000000079200780c */ /* 0x000fc40003f44270 */
[----:B------:R-:W-:Y:S02]  /*7c20*/  PRMT R161, RZ, 0x7610, R161 ;  /* 0x00007610ffa17816 */ /* 0x000fe400000000a1 */
[C---:B------:R-:W-:Y:S02]  /*7c30*/  ISETP.GT.AND P3, PT, R146.reuse, 0x8, PT ;  /* 0x000000089200780c */ /* 0x040fe40003f64270 */
[----:B------:R-:W-:Y:S02]  /*7c40*/  ISETP.GT.AND P4, PT, R146, 0x9, PT ;  /* 0x000000099200780c */ /* 0x000fe40003f84270 */
[----:B------:R-:W-:Y:S02]  /*7c50*/  PRMT R162, RZ, 0x7610, R162 ;  /* 0x00007610ffa27816 */ /* 0x000fe400000000a2 */
[----:B------:R-:W-:Y:S01]  /*7c60*/  PRMT R160, RZ, 0x7610, R160 ;  /* 0x00007610ffa07816 */ /* 0x000fe200000000a0 */
[----:B--2---:R-:W-:Y:S01]  /*7c70*/  @P1 IMAD.MOV.U32 R8, RZ, RZ, R2 ;  /* 0x000000ffff081224 */ /* 0x004fe200078e0002 */
[----:B------:R0:W-:Y:S01]  /*7c80*/  STL [R1+0x648], R2 ;  /* 0x0006480201007387 */ /* 0x0001e20000100800 */
[----:B------:R-:W-:-:S02]  /*7c90*/  PRMT R157, RZ, 0x7610, R157 ;  /* 0x00007610ff9d7816 */ /* 0x000fc4000000009d */
[----:B------:R-:W-:Y:S01]  /*7ca0*/  PRMT R113, RZ, 0x7610, R113 ;  /* 0x00007610ff717816 */ /* 0x000fe20000000071 */
[----:B------:R-:W2:Y:S01]  /*7cb0*/  LDL R121, [R1+0x240] ;  /* 0x0002400001797983 */ /* 0x000ea20000100800 */
[----:B------:R-:W-:Y:S02]  /*7cc0*/  PRMT R156, RZ, 0x7610, R156 ;  /* 0x00007610ff9c7816 */ /* 0x000fe4000000009c */
[----:B------:R-:W-:Y:S01]  /*7cd0*/  PRMT R112, RZ, 0x7610, R112 ;  /* 0x00007610ff707816 */ /* 0x000fe20000000070 */
[----:B------:R-:W2:Y:S04]  /*7ce0*/  LDL R120, [R1+0x244] ;  /* 0x0002440001787983 */ /* 0x000ea80000100800 */
[----:B0-----:R-:W2:Y:S01]  /*7cf0*/  LDL R2, [R1+0x4cc] ;  /* 0x0004cc0001027983 */ /* 0x001ea20000100800 */
[----:B----4-:R-:W-:Y:S01]  /*7d00*/  @P1 IMAD.MOV.U32 R9, RZ, RZ, R119 ;  /* 0x000000ffff091224 */ /* 0x010fe200078e0077 */
[----:B------:R-:W-:-:S02]  /*7d10*/  PRMT R114, RZ, 0x7610, R114 ;  /* 0x00007610ff727816 */ /* 0x000fc40000000072 */
[----:B------:R-:W4:Y:S04]  /*7d20*/  LDL R119, [R1+0x270] ;  /* 0x0002700001777983 */ /* 0x000f280000100800 */
[----:B------:R3:W4:Y:S02]  /*7d30*/  @P1 LDG.E.U8 R163, desc[UR40][R8.64] ;  /* 0x0000002808a31981 */ /* 0x000724000c1e1100 */
[----:B---3--:R-:W-:Y:S02]  /*7d40*/  @P0 IMAD.MOV.U32 R8, RZ, RZ, R117 ;  /* 0x000000ffff080224 */ /* 0x008fe400078e0075 */
[----:B------:R-:W3:Y:S01]  /*7d50*/  LDL R117, [R1+0x4c0] ;  /* 0x0004c00001757983 */ /* 0x000ee20000100800 */
[----:B------:R-:W-:Y:S01]  /*7d60*/  @P0 IMAD.MOV.U32 R9, RZ, RZ, R118 ;  /* 0x000000ffff090224 */ /* 0x000fe200078e0076 */
[----:B------:R-:W-:-:S02]  /*7d70*/  ISETP.GT.AND P1, PT, R146, 0xa, PT ;  /* 0x0000000a9200780c */ /* 0x000fc40003f24270 */
[----:B------:R-:W4:Y:S04]  /*7d80*/  LDL R118, [R1+0x274] ;  /* 0x0002740001767983 */ /* 0x000f280000100800 */
[----:B------:R0:W4:Y:S02]  /*7d90*/  @P0 LDG.E.U8 R161, desc[UR40][R8.64] ;  /* 0x0000002808a10981 */ /* 0x000124000c1e1100 */
[----:B0-----:R-:W-:Y:S02]  /*7da0*/  @P2 IMAD.MOV.U32 R8, RZ, RZ, R3 ;  /* 0x000000ffff082224 */ /* 0x001fe400078e0003 */
[----:B------:R-:W3:Y:S01]  /*7db0*/  LDL R3, [R1+0x4c8] ;  /* 0x0004c80001037983 */ /* 0x000ee20000100800 */
[----:B------:R-:W-:-:S03]  /*7dc0*/  @P2 IMAD.MOV.U32 R9, RZ, RZ, R116 ;  /* 0x000000ffff092224 */ /* 0x000fc600078e0074 */
[----:B------:R-:W4:Y:S04]  /*7dd0*/  LDL R116, [R1+0x4c4] ;  /* 0x0004c40001747983 */ /* 0x000f280000100800 */
[----:B------:R0:W4:Y:S02]  /*7de0*/  @P2 LDG.E.U8 R162, desc[UR40][R8.64] ;  /* 0x0000002808a22981 */ /* 0x000124000c1e1100 */
[----:B0-----:R-:W-:Y:S02]  /*7df0*/  @P3 IMAD.MOV.U32 R8, RZ, RZ, R5 ;  /* 0x000000ffff083224 */ /* 0x001fe400078e0005 */
[----:B------:R-:W-:Y:S01]  /*7e00*/  @P3 IMAD.MOV.U32 R9, RZ, RZ, R6 ;  /* 0x000000ffff093224 */ /* 0x000fe200078e0006 */
[----:B------:R-:W4:Y:S04]  /*7e10*/  LDL R5, [R1+0x4b4] ;  /* 0x0004b40001057983 */ /* 0x000f280000100800 */
[----:B------:R0:W4:Y:S04]  /*7e20*/  @P3 LDG.E.U8 R160, desc[UR40][R8.64] ;  /* 0x0000002808a03981 */ /* 0x000128000c1e1100 */
[----:B------:R-:W4:Y:S01]  /*7e30*/  LDL R6, [R1+0x4b0] ;  /* 0x0004b00001067983 */ /* 0x000f220000100800 */
[----:B0-----:R-:W-:-:S02]  /*7e40*/  @P4 IMAD.MOV.U32 R8, RZ, RZ, R0 ;  /* 0x000000ffff084224 */ /* 0x001fc400078e0000 */
[----:B------:R-:W-:Y:S01]  /*7e50*/  @P4 IMAD.MOV.U32 R9, RZ, RZ, R4 ;  /* 0x000000ffff094224 */ /* 0x000fe200078e0004 */
[----:B------:R-:W4:Y:S04]  /*7e60*/  LDL R0, [R1+0x4bc] ;  /* 0x0004bc0001007983 */ /* 0x000f280000100800 */
[----:B------:R-:W4:Y:S01]  /*7e70*/  LDL R4, [R1+0x4b8] ;  /* 0x0004b80001047983 */ /* 0x000f220000100800 */
[----:B------:R-:W-:-:S03]  /*7e80*/  ISETP.GT.AND P0, PT, R146, 0xb, PT ;  /* 0x0000000b9200780c */ /* 0x000fc60003f04270 */
[----:B------:R2:W4:Y:S01]  /*7e90*/  @P4 LDG.E.U8 R157, desc[UR40][R8.64] ;  /* 0x00000028089d4981 */ /* 0x000522000c1e1100 */
[----:B------:R-:W-:Y:S01]  /*7ea0*/  ISETP.GT.AND P2, PT, R146, 0xc, PT ;  /* 0x0000000c9200780c */ /* 0x000fe20003f44270 */
[----:B--2---:R-:W-:Y:S02]  /*7eb0*/  @P1 IMAD.MOV.U32 R8, RZ, RZ, R2 ;  /* 0x000000ffff081224 */ /* 0x004fe400078e0002 */
[----:B------:R-:W2:Y:S01]  /*7ec0*/  LDL R2, [R1+0x4ac] ;  /* 0x0004ac0001027983 */ /* 0x000ea20000100800 */
[----:B---3--:R-:W-:-:S03]  /*7ed0*/  @P1 IMAD.MOV.U32 R9, RZ, RZ, R3 ;  /* 0x000000ffff091224 */ /* 0x008fc600078e0003 */
[----:B------:R-:W3:Y:S04]  /*7ee0*/  LDL R3, [R1+0x4a8] ;  /* 0x0004a80001037983 */ /* 0x000ee80000100800 */
[----:B------:R4:W3:Y:S02]  /*7ef0*/  @P1 LDG.E.U8 R113, desc[UR40][R8.64] ;  /* 0x0000002808711981 */ /* 0x0008e4000c1e1100 */
[----:B----4-:R-:W-:Y:S02]  /*7f00*/  @P0 IMAD.MOV.U32 R8, RZ, RZ, R116 ;  /* 0x000000ffff080224 */ /* 0x010fe400078e0074 */
[----:B------:R-:W-:Y:S01]  /*7f10*/  @P0 IMAD.MOV.U32 R9, RZ, RZ, R117 ;  /* 0x000000ffff090224 */ /* 0x000fe200078e0075 */
[C---:B------:R-:W-:Y:S01]  /*7f20*/  ISETP.GT.AND P3, PT, R146.reuse, 0xd, PT ;  /* 0x0000000d9200780c */ /* 0x040fe20003f64270 */
[----:B------:R-:W4:Y:S04]  /*7f30*/  LDL R117, [R1+0x498] ;  /* 0x0004980001757983 */ /* 0x000f280000100800 */
[----:B------:R0:W4:Y:S01]  /*7f40*/  @P0 LDG.E.U8 R156, desc[UR40][R8.64] ;  /* 0x00000028089c0981 */ /* 0x000122000c1e1100 */
[----:B------:R-:W-:-:S03]  /*7f50*/  ISETP.GT.AND P4, PT, R146, 0xe, PT ;  /* 0x0000000e9200780c */ /* 0x000fc60003f84270 */
[----:B------:R-:W4:Y:S01]  /*7f60*/  LDL R116, [R1+0x49c] ;  /* 0x00049c0001747983 */ /* 0x000f220000100800 */
[----:B0-----:R-:W-:-:S03]  /*7f70*/  @P2 IMAD.MOV.U32 R8, RZ, RZ, R0 ;  /* 0x000000ffff082224 */ /* 0x001fc600078e0000 */
[----:B------:R-:W4:Y:S01]  /*7f80*/  LDL R0, [R1+0x4a4] ;  /* 0x0004a40001007983 */ /* 0x000f220000100800 */
[----:B------:R-:W-:-:S03]  /*7f90*/  @P2 IMAD.MOV.U32 R9, RZ, RZ, R4 ;  /* 0x000000ffff092224 */ /* 0x000fc600078e0004 */
[----:B------:R-:W4:Y:S04]  /*7fa0*/  LDL R4, [R1+0x4a0] ;  /* 0x0004a00001047983 */ /* 0x000f280000100800 */
[----:B------:R0:W4:Y:S02]  /*7fb0*/  @P2 LDG.E.U8 R112, desc[UR40][R8.64] ;  /* 0x0000002808702981 */ /* 0x000124000c1e1100 */
[----:B0-----:R-:W-:Y:S02]  /*7fc0*/  @P3 IMAD.MOV.U32 R8, RZ, RZ, R5 ;  /* 0x000000ffff083224 */ /* 0x001fe400078e0005 */
[----:B------:R-:W-:Y:S01]  /*7fd0*/  @P3 IMAD.MOV.U32 R9, RZ, RZ, R6 ;  /* 0x000000ffff093224 */ /* 0x000fe200078e0006 */
[----:B------:R-:W-:Y:S01]  /*7fe0*/  ISETP.GT.AND P1, PT, R146, 0xf, PT ;  /* 0x0000000f9200780c */ /* 0x000fe20003f24270 */
[----:B------:R-:W4:Y:S04]  /*7ff0*/  LDL R6, [R1+0x488] ;  /* 0x0004880001067983 */ /* 0x000f280000100800 */
[----:B------:R2:W4:Y:S01]  /*8000*/  @P3 LDG.E.U8 R114, desc[UR40][R8.64] ;  /* 0x0000002808723981 */ /* 0x000522000c1e1100 */
[----:B------:R-:W-:-:S03]  /*8010*/  PRMT R115, RZ, 0x7610, R115 ;  /* 0x00007610ff737816 */ /* 0x000fc60000000073 */
[----:B------:R-:W4:Y:S01]  /*8020*/  LDL R5, [R1+0x48c] ;  /* 0x00048c0001057983 */ /* 0x000f220000100800 */
[----:B--2---:R-:W-:-:S03]  /*8030*/  @P4 IMAD.MOV.U32 R8, RZ, RZ, R2 ;  /* 0x000000ffff084224 */ /* 0x004fc600078e0002 */
[----:B------:R-:W2:Y:S01]  /*8040*/  LDL R2, [R1+0x494] ;  /* 0x0004940001027983 */ /* 0x000ea20000100800 */
[----:B---3--:R-:W-:-:S03]  /*8050*/  @P4 IMAD.MOV.U32 R9, RZ, RZ, R3 ;  /* 0x000000ffff094224 */ /* 0x008fc600078e0003 */
[----:B------:R-:W3:Y:S04]  /*8060*/  LDL R3, [R1+0x490] ;  /* 0x0004900001037983 */ /* 0x000ee80000100800 */
[----:B------:R4:W3:Y:S02]  /*8070*/  @P4 LDG.E.U8 R115, desc[UR40][R8.64] ;  /* 0x0000002808734981 */ /* 0x0008e4000c1e1100 */
[----:B----4-:R-:W-:Y:S02]  /*8080*/  @P1 IMAD.MOV.U32 R8, RZ, RZ, R0 ;  /* 0x000000ffff081224 */ /* 0x010fe400078e0000 */
[----:B------:R-:W4:Y:S01]  /*8090*/  LDL R0, [R1+0x484] ;  /* 0x0004840001007983 */ /* 0x000f220000100800 */
[----:B------:R-:W-:-:S03]  /*80a0*/  @P1 IMAD.MOV.U32 R9, RZ, RZ, R4 ;  /* 0x000000ffff091224 */ /* 0x000fc600078e0004 */
[----:B------:R-:W4:Y:S01]  /*80b0*/  LDL R4, [R1+0x480] ;  /* 0x0004800001047983 */ /* 0x000f220000100800 */
[C---:B------:R-:W-:Y:S02]  /*80c0*/  ISETP.GT.AND P0, PT, R146.reuse, 0x10, PT ;  /* 0x000000109200780c */ /* 0x040fe40003f04270 */
[----:B------:R-:W-:Y:S02]  /*80d0*/  PRMT R155, RZ, 0x7610, R155 ;  /* 0x00007610ff9b7816 */ /* 0x000fe4000000009b */
[C---:B------:R-:W-:Y:S02]  /*80e0*/  ISETP.GT.AND P2, PT, R146.reuse, 0x11, PT ;  /* 0x000000119200780c */ /* 0x040fe40003f44270 */
[----:B------:R-:W-:Y:S02]  /*80f0*/  PRMT R150, RZ, 0x7610, R150 ;  /* 0x00007610ff967816 */ /* 0x000fe40000000096 */
[----:B------:R0:W4:Y:S01]  /*8100*/  @P1 LDG.E.U8 R155, desc[UR40][R8.64] ;  /* 0x00000028089b1981 */ /* 0x000122000c1e1100 */
[----:B------:R-:W-:-:S04]  /*8110*/  ISETP.GT.AND P3, PT, R146, 0x12, PT ;  /* 0x000000129200780c */ /* 0x000fc80003f64270 */
[----:B0-----:R-:W-:Y:S02]  /*8120*/  @P0 IMAD.MOV.U32 R8, RZ, RZ, R116 ;  /* 0x000000ffff080224 */ /* 0x001fe400078e0074 */
[----:B------:R-:W-:Y:S01]  /*8130*/  @P0 IMAD.MOV.U32 R9, RZ, RZ, R117 ;  /* 0x000000ffff090224 */ /* 0x000fe200078e0075 */
[----:B------:R-:W-:Y:S01]  /*8140*/  ISETP.GT.AND P4, PT, R146, 0x13, PT ;  /* 0x000000139200780c */ /* 0x000fe20003f84270 */
[----:B------:R-:W4:Y:S04]  /*8150*/  LDL R117, [R1+0x470] ;  /* 0x0004700001757983 */ /* 0x000f280000100800 */
[----:B------:R2:W4:Y:S01]  /*8160*/  @P0 LDG.E.U8 R150, desc[UR40][R8.64] ;  /* 0x0000002808960981 */ /* 0x000522000c1e1100 */
[----:B------:R-:W-:Y:S02]  /*8170*/  PRMT R145, RZ, 0x7610, R145 ;  /* 0x00007610ff917816 */ /* 0x000fe40000000091 */
[----:B------:R-:W-:Y:S01]  /*8180*/  PRMT R141, RZ, 0x7610, R141 ;  /* 0x00007610ff8d7816 */ /* 0x000fe2000000008d */
[----:B------:R-:W4:Y:S01]  /*8190*/  LDL R116, [R1+0x474] ;  /* 0x0004740001747983 */ /* 0x000f220000100800 */
[----:B--2---:R-:W-:-:S03]  /*81a0*/  @P2 IMAD.MOV.U32 R8, RZ, RZ, R2 ;  /* 0x000000ffff082224 */ /* 0x004fc600078e0002 */
[----:B------:R-:W2:Y:S01]  /*81b0*/  LDL R2, [R1+0x47c] ;  /* 0x00047c0001027983 */ /* 0x000ea20000100800 */
[----:B---3--:R-:W-:-:S03]  /*81c0*/  @P2 IMAD.MOV.U32 R9, RZ, RZ, R3 ;  /* 0x000000ffff092224 */ /* 0x008fc600078e0003 */
[----:B------:R-:W3:Y:S04]  /*81d0*/  LDL R3, [R1+0x478] ;  /* 0x0004780001037983 */ /* 0x000ee80000100800 */
[----:B------:R0:W3:Y:S02]  /*81e0*/  @P2 LDG.E.U8 R145, desc[UR40][R8.64] ;  /* 0x0000002808912981 */ /* 0x0000e4000c1e1100 */
[----:B0-----:R-:W-:Y:S02]  /*81f0*/  @P3 IMAD.MOV.U32 R8, RZ, RZ, R5 ;  /* 0x000000ffff083224 */ /* 0x001fe400078e0005 */
[----:B------:R-:W-:Y:S01]  /*8200*/  @P3 IMAD.MOV.U32 R9, RZ, RZ, R6 ;  /* 0x000000ffff093224 */ /* 0x000fe200078e0006 */
[----:B------:R-:W-:Y:S01]  /*8210*/  ISETP.GT.AND P1, PT, R146, 0x14, PT ;  /* 0x000000149200780c */ /* 0x000fe20003f24270 */
[----:B------:R-:W3:Y:S04]  /*8220*/  LDL R6, [R1+0x460] ;  /* 0x0004600001067983 */ /* 0x000ee80000100800 */
[----:B------:R4:W3:Y:S01]  /*8230*/  @P3 LDG.E.U8 R141, desc[UR40][R8.64] ;  /* 0x00000028088d3981 */ /* 0x0008e2000c1e1100 */
[----:B------:R-:W-:-:S03]  /*8240*/  PRMT R152, RZ, 0x7610, R152 ;  /* 0x00007610ff987816 */ /* 0x000fc60000000098 */
[----:B------:R-:W3:Y:S01]  /*8250*/  LDL R5, [R1+0x464] ;  /* 0x0004640001057983 */ /* 0x000ee20000100800 */
[----:B----4-:R-:W-:-:S03]  /*8260*/  @P4 IMAD.MOV.U32 R8, RZ, RZ, R0 ;  /* 0x000000ffff084224 */ /* 0x010fc600078e0000 */
[----:B------:R-:W4:Y:S01]  /*8270*/  LDL R0, [R1+0x46c] ;  /* 0x00046c0001007983 */ /* 0x000f220000100800 */
[----:B------:R-:W-:-:S03]  /*8280*/  @P4 IMAD.MOV.U32 R9, RZ, RZ, R4 ;  /* 0x000000ffff094224 */ /* 0x000fc600078e0004 */
[----:B------:R-:W4:Y:S01]  /*8290*/  LDL R4, [R1+0x468] ;  /* 0x0004680001047983 */ /* 0x000f220000100800 */
[----:B------:R-:W-:-:S03]  /*82a0*/  ISETP.GT.AND P0, PT, R146, 0x15, PT ;  /* 0x000000159200780c */ /* 0x000fc60003f04270 */
[----:B------:R2:W4:Y:S01]  /*82b0*/  @P4 LDG.E.U8 R152, desc[UR40][R8.64] ;  /* 0x0000002808984981 */ /* 0x000522000c1e1100 */
[----:B------:R-:W-:Y:S02]  /*82c0*/  PRMT R139, RZ, 0x7610, R139 ;  /* 0x00007610ff8b7816 */ /* 0x000fe4000000008b */
[----:B------:R-:W-:Y:S02]  /*82d0*/  ISETP.GT.AND P2, PT, R146, 0x16, PT ;  /* 0x000000169200780c */ /* 0x000fe40003f44270 */
[----:B------:R-:W-:Y:S01]  /*82e0*/  PRMT R144, RZ, 0x7610, R144 ;  /* 0x00007610ff907816 */ /* 0x000fe20000000090 */
[----:B--2---:R-:W-:Y:S02]  /*82f0*/  @P1 IMAD.MOV.U32 R8, RZ, RZ, R2 ;  /* 0x000000ffff081224 */ /* 0x004fe400078e0002 */
[----:B------:R-:W2:Y:S01]  /*8300*/  LDL R2, [R1+0x45c] ;  /* 0x00045c0001027983 */ /* 0x000ea20000100800 */
[----:B---3--:R-:W-:-:S03]  /*8310*/  @P1 IMAD.MOV.U32 R9, RZ, RZ, R3 ;  /* 0x000000ffff091224 */ /* 0x008fc600078e0003 */
[----:B------:R-:W3:Y:S04]  /*8320*/  LDL R3, [R1+0x458] ;  /* 0x0004580001037983 */ /* 0x000ee80000100800 */
[----:B------:R0:W3:Y:S02]  /*8330*/  @P1 LDG.E.U8 R139, desc[UR40][R8.64] ;  /* 0x00000028088b1981 */ /* 0x0000e4000c1e1100 */
[----:B0-----:R-:W-:Y:S02]  /*8340*/  @P0 IMAD.MOV.U32 R8, RZ, RZ, R116 ;  /* 0x000000ffff080224 */ /* 0x001fe400078e0074 */
[----:B------:R-:W-:Y:S01]  /*8350*/  @P0 IMAD.MOV.U32 R9, RZ, RZ, R117 ;  /* 0x000000ffff090224 */ /* 0x000fe200078e0075 */
[C---:B------:R-:W-:Y:S01]  /*8360*/  ISETP.GT.AND P3, PT, R146.reuse, 0x17, PT ;  /* 0x000000179200780c */ /* 0x040fe20003f64270 */
[----:B------:R-:W3:Y:S04]  /*8370*/  LDL R117, [R1+0x448] ;  /* 0x0004480001757983 */ /* 0x000ee80000100800 */
[----:B------:R4:W3:Y:S01]  /*8380*/  @P0 LDG.E.U8 R144, desc[UR40][R8.64] ;  /* 0x0000002808900981 */ /* 0x0008e2000c1e1100 */
[----:B------:R-:W-:-:S02]  /*8390*/  ISETP.GT.AND P4, PT, R146, 0x18, PT ;  /* 0x000000189200780c */ /* 0x000fc40003f84270 */
[----:B------:R-:W-:Y:S01]  /*83a0*/  PRMT R154, RZ, 0x7610, R154 ;  /* 0x00007610ff9a7816 */ /* 0x000fe2000000009a */
[----:B------:R-:W3:Y:S01]  /*83b0*/  LDL R116, [R1+0x44c] ;  /* 0x00044c0001747983 */ /* 0x000ee20000100800 */
[----:B----4-:R-:W-:-:S03]  /*83c0*/  @P2 IMAD.MOV.U32 R8, RZ, RZ, R0 ;  /* 0x000000ffff082224 */ /* 0x010fc600078e0000 */
[----:B------:R-:W4:Y:S01]  /*83d0*/  LDL R0, [R1+0x454] ;  /* 0x0004540001007983 */ /* 0x000f220000100800 */
[----:B------:R-:W-:-:S03]  /*83e0*/  @P2 IMAD.MOV.U32 R9, RZ, RZ, R4 ;  /* 0x000000ffff092224 */ /* 0x000fc600078e0004 */
[----:B------:R-:W4:Y:S01]  /*83f0*/  LDL R4, [R1+0x450] ;  /* 0x0004500001047983 */ /* 0x000f220000100800 */
[----:B------:R-:W-:-:S03]  /*8400*/  PRMT R149, RZ, 0x7610, R149 ;  /* 0x00007610ff957816 */ /* 0x000fc60000000095 */
        /* <DEDUP_REMOVED lines=285> */
[----:B------:R2:W4:Y:S04]  /*95e0*/  @P3 LDG.E.U8 R95, desc[UR40][R8.64] ;  /* 0x00000028085f3981 */ /* 0x000528000c1e1100 */
[----:B------:R-:W4:Y:S01]  /*95f0*/  LDL R5, [R1+0x2fc] ;  /* 0x0002fc0001057983 */ /* 0x000f220000100800 */
[----:B------:R-:W-:Y:S01]  /*9600*/  PRMT R18, RZ, 0x7610, R18 ;  /* 0x00007610ff127816 */ /* 0x000fe20000000012 */
[----:B--2---:R-:W-:-:S02]  /*9610*/  @P4 IMAD.MOV.U32 R8, RZ, RZ, R2 ;  /* 0x000000ffff084224 */ /* 0x004fc400078e0002 */
        /* <DEDUP_REMOVED lines=13> */
[----:B------:R-:W-:-:S02]  /*96f0*/  ISETP.GT.AND P3, PT, R146, 0x44, PT ;  /* 0x000000449200780c */ /* 0x000fc40003f64270 */
[----:B------:R-:W-:Y:S02]  /*9700*/  PRMT R96, RZ, 0x7610, R96 ;  /* 0x00007610ff607816 */ /* 0x000fe40000000060 */
        /* <DEDUP_REMOVED lines=14> */
[----:B------:R-:W3:Y:S04]  /*97f0*/  LDL R5, [R1+0x2e4] ;  /* 0x0002e40001057983 */ /* 0x000ee80000100800 */
[----:B------:R-:W3:Y:S04]  /*9800*/  LDL R6, [R1+0x2e0] ;  /* 0x0002e00001067983 */ /* 0x000ee80000100800 */
[----:B------:R4:W3:Y:S02]  /*9810*/  @P3 LDG.E.U8 R16, desc[UR40][R8.64] ;  /* 0x0000002808103981 */ /* 0x0008e4000c1e1100 */
[----:B----4-:R-:W-:-:S02]  /*9820*/  @P4 IMAD.MOV.U32 R8, RZ, RZ, R0 ;  /* 0x000000ffff084224 */ /* 0x010fc400078e0000 */
        /* <DEDUP_REMOVED lines=18> */
[----:B------:R-:W3:Y:S01]  /*9950*/  LDL R5, [R1+0x2c4] ;  /* 0x0002c40001057983 */ /* 0x000ee20000100800 */
[----:B------:R-:W-:-:S03]  /*9960*/  @P0 IMAD.MOV.U32 R9, RZ, RZ, R6 ;  /* 0x000000ffff090224 */ /* 0x000fc600078e0006 */
[----:B------:R-:W3:Y:S04]  /*9970*/  LDL R6, [R1+0x2c0] ;  /* 0x0002c00001067983 */ /* 0x000ee80000100800 */
[----:B------:R0:W3:Y:S02]  /*9980*/  @P0 LDG.E.U8 R97, desc[UR40][R8.64] ;  /* 0x0000002808610981 */ /* 0x0000e4000c1e1100 */
[----:B0-----:R-:W-:Y:S02]  /*9990*/  @P2 IMAD.MOV.U32 R8, RZ, RZ, R116 ;  /* 0x000000ffff082224 */ /* 0x001fe400078e0074 */
[----:B------:R-:W-:Y:S01]  /*99a0*/  @P2 IMAD.MOV.U32 R9, RZ, RZ, R117 ;  /* 0x000000ffff092224 */ /* 0x000fe200078e0075 */
[----:B------:R-:W-:Y:S01]  /*99b0*/  ISETP.GT.AND P4, PT, R146, 0x4a, PT ;  /* 0x0000004a9200780c */ /* 0x000fe20003f84270 */
[----:B------:R-:W3:Y:S04]  /*99c0*/  LDL R117, [R1+0x2a8] ;  /* 0x0002a80001757983 */ /* 0x000ee80000100800 */
[----:B------:R4:W3:Y:S01]  /*99d0*/  @P2 LDG.E.U8 R14, desc[UR40][R8.64] ;  /* 0x00000028080e2981 */ /* 0x0008e2000c1e1100 */
[----:B------:R-:W-:-:S02]  /*99e0*/  PRMT R104, RZ, 0x7610, R104 ;  /* 0x00007610ff687816 */ /* 0x000fc40000000068 */
[----:B------:R-:W-:Y:S01]  /*99f0*/  ISETP.GT.AND P1, PT, R146, 0x4b, PT ;  /* 0x0000004b9200780c */ /* 0x000fe20003f24270 */
[----:B------:R-:W3:Y:S01]  /*9a00*/  LDL R116, [R1+0x2ac] ;  /* 0x0002ac0001747983 */ /* 0x000ee20000100800 */
[----:B----4-:R-:W-:Y:S02]  /*9a10*/  @P3 IMAD.MOV.U32 R8, RZ, RZ, R0 ;  /* 0x000000ffff083224 */ /* 0x010fe400078e0000 */
[----:B------:R-:W-:Y:S01]  /*9a20*/  @P3 IMAD.MOV.U32 R9, RZ, RZ, R4 ;  /* 0x000000ffff093224 */ /* 0x000fe200078e0004 */
[----:B------:R-:W4:Y:S04]  /*9a30*/  LDL R0, [R1+0x2bc] ;  /* 0x0002bc0001007983 */ /* 0x000f280000100800 */
[----:B------:R-:W4:Y:S04]  /*9a40*/  LDL R4, [R1+0x2b8] ;  /* 0x0002b80001047983 */ /* 0x000f280000100800 */
[----:B------:R2:W4:Y:S01]  /*9a50*/  @P3 LDG.E.U8 R104, desc[UR40][R8.64] ;  /* 0x0000002808683981 */ /* 0x000522000c1e1100 */
[----:B------:R-:W-:-:S02]  /*9a60*/  PRMT R13, RZ, 0x7610, R13 ;  /* 0x00007610ff0d7816 */ /* 0x000fc4000000000d */
        /* <DEDUP_REMOVED lines=19> */
[----:B------:R-:W-:Y:S02]  /*9ba0*/  ISETP.GT.AND P4, PT, R146, 0x4f, PT ;  /* 0x0000004f9200780c */ /* 0x000fe40003f84270 */
[----:B------:R2:W4:Y:S01]  /*9bb0*/  @P0 LDG.E.U8 R12, desc[UR40][R8.64] ;  /* 0x00000028080c0981 */ /* 0x000522000c1e1100 */
[----:B------:R-:W-:-:S02]  /*9bc0*/  PRMT R105, RZ, 0x7610, R105 ;  /* 0x00007610ff697816 */ /* 0x000fc40000000069 */
        /* <DEDUP_REMOVED lines=10> */
[----:B------:R-:W3:Y:S04]  /*9c70*/  LDL R116, [R1+0x28c] ;  /* 0x00028c0001747983 */ /* 0x000ee80000100800 */
[----:B------:R0:W3:Y:S04]  /*9c80*/  @P3 LDG.E.U8 R11, desc[UR40][R8.64] ;  /* 0x00000028080b3981 */ /* 0x0000e8000c1e1100 */
[----:B------:R-:W3:Y:S01]  /*9c90*/  LDL R117, [R1+0x288] ;  /* 0x0002880001757983 */ /* 0x000ee20000100800 */
[----:B0-----:R-:W-:-:S02]  /*9ca0*/  @P4 IMAD.MOV.U32 R8, RZ, RZ, R5 ;  /* 0x000000ffff084224 */ /* 0x001fc400078e0005 */
[----:B------:R-:W-:Y:S01]  /*9cb0*/  @P4 IMAD.MOV.U32 R9, RZ, RZ, R6 ;  /* 0x000000ffff094224 */ /* 0x000fe200078e0006 */
[C---:B------:R-:W-:Y:S01]  /*9cc0*/  ISETP.GT.AND P0, PT, R146.reuse, 0x51, PT ;  /* 0x000000519200780c */ /* 0x040fe20003f04270 */
[----:B------:R-:W3:Y:S04]  /*9cd0*/  LDL R6, [R1+0x268] ;  /* 0x0002680001067983 */ /* 0x000ee80000100800 */
[----:B------:R4:W3:Y:S01]  /*9ce0*/  @P4 LDG.E.U8 R99, desc[UR40][R8.64] ;  /* 0x0000002808634981 */ /* 0x0008e2000c1e1100 */
[----:B------:R-:W-:Y:S02]  /*9cf0*/  PRMT R10, RZ, 0x7610, R10 ;  /* 0x00007610ff0a7816 */ /* 0x000fe4000000000a */
[----:B------:R-:W-:Y:S01]  /*9d00*/  ISETP.GT.AND P2, PT, R146, 0x52, PT ;  /* 0x000000529200780c */ /* 0x000fe20003f44270 */
[----:B------:R-:W3:Y:S01]  /*9d10*/  LDL R5, [R1+0x26c] ;  /* 0x00026c0001057983 */ /* 0x000ee20000100800 */
[----:B----4-:R-:W-:-:S03]  /*9d20*/  @P1 IMAD.MOV.U32 R8, RZ, RZ, R0 ;  /* 0x000000ffff081224 */ /* 0x010fc600078e0000 */
[----:B------:R-:W4:Y:S01]  /*9d30*/  LDL R0, [R1+0x284] ;  /* 0x0002840001007983 */ /* 0x000f220000100800 */
[----:B------:R-:W-:-:S03]  /*9d40*/  @P1 IMAD.MOV.U32 R9, RZ, RZ, R4 ;  /* 0x000000ffff091224 */ /* 0x000fc600078e0004 */
[----:B------:R-:W4:Y:S04]  /*9d50*/  LDL R4, [R1+0x280] ;  /* 0x0002800001047983 */ /* 0x000f280000100800 */
[----:B------:R2:W4:Y:S01]  /*9d60*/  @P1 LDG.E.U8 R10, desc[UR40][R8.64] ;  /* 0x00000028080a1981 */ /* 0x000522000c1e1100 */
[----:B------:R-:W-:Y:S02]  /*9d70*/  PRMT R106, RZ, 0x7610, R106 ;  /* 0x00007610ff6a7816 */ /* 0x000fe4000000006a */
[----:B------:R-:W-:Y:S01]  /*9d80*/  ISETP.GT.AND P3, PT, R146, 0x53, PT ;  /* 0x000000539200780c */ /* 0x000fe20003f64270 */
[----:B--2---:R-:W-:Y:S02]  /*9d90*/  @P0 IMAD.MOV.U32 R8, RZ, RZ, R2 ;  /* 0x000000ffff080224 */ /* 0x004fe400078e0002 */
[----:B------:R-:W2:Y:S01]  /*9da0*/  LDL R2, [R1+0x27c] ;  /* 0x00027c0001027983 */ /* 0x000ea20000100800 */
[----:B---3--:R-:W-:-:S03]  /*9db0*/  @P0 IMAD.MOV.U32 R9, RZ, RZ, R3 ;  /* 0x000000ffff090224 */ /* 0x008fc600078e0003 */
[----:B------:R-:W3:Y:S04]  /*9dc0*/  LDL R3, [R1+0x278] ;  /* 0x0002780001037983 */ /* 0x000ee80000100800 */
[----:B------:R0:W3:Y:S02]  /*9dd0*/  @P0 LDG.E.U8 R106, desc[UR40][R8.64] ;  /* 0x00000028086a0981 */ /* 0x0000e4000c1e1100 */
[----:B0-----:R-:W-:-:S06]  /*9de0*/  PRMT R9, RZ, 0x7610, R9 ;  /* 0x00007610ff097816 */ /* 0x001fcc0000000009 */
        /* <DEDUP_REMOVED lines=9> */
[----:B------:R-:W-:Y:S01]  /*9e80*/  ISETP.GT.AND P1, PT, R146, 0x56, PT ;  /* 0x000000569200780c */ /* 0x000fe20003f24270 */
        /* <DEDUP_REMOVED lines=10> */
[----:B------:R-:W-:-:S05]  /*9f30*/  @P0 IMAD.MOV.U32 R117, RZ, RZ, R119 ;  /* 0x000000ffff750224 */ /* 0x000fca00078e0077 */
        /* <DEDUP_REMOVED lines=12> */
[----:B------:R-:W-:Y:S02]  /*a000*/  ISETP.GT.AND P1, PT, R146, 0x59, PT ;  /* 0x000000599200780c */ /* 0x000fe40003f24270 */
[----:B------:R-:W-:Y:S02]  /*a010*/  PRMT R7, RZ, 0x7610, R7 ;  /* 0x00007610ff077816 */ /* 0x000fe40000000007 */
[----:B------:R2:W4:Y:S05]  /*a020*/  @P2 LDG.E.U8 R101, desc[UR40][R116.64] ;  /* 0x0000002874652981 */ /* 0x00052a000c1e1100 */
[----:B--2---:R-:W-:-:S02]  /*a030*/  @P0 IMAD.MOV.U32 R116, RZ, RZ, R2 ;  /* 0x000000ffff740224 */ /* 0x004fc400078e0002 */
[----:B------:R-:W2:Y:S01]  /*a040*/  LDL R2, [R1+0x23c] ;  /* 0x00023c0001027983 */ /* 0x000ea20000100800 */
[----:B---3--:R-:W-:-:S03]  /*a050*/  @P0 IMAD.MOV.U32 R117, RZ, RZ, R3 ;  /* 0x000000ffff750224 */ /* 0x008fc600078e0003 */
[----:B------:R-:W3:Y:S04]  /*a060*/  LDL R3, [R1+0x238] ;  /* 0x0002380001037983 */ /* 0x000ee80000100800 */
[----:B------:R0:W3:Y:S01]  /*a070*/  @P0 LDG.E.U8 R7, desc[UR40][R116.64] ;  /* 0x0000002874070981 */ /* 0x0000e2000c1e1100 */
[----:B------:R-:W-:Y:S01]  /*a080*/  ISETP.GT.AND P0, PT, R146, 0x5a, PT ;  /* 0x0000005a9200780c */ /* 0x000fe20003f04270 */
[----:B0-----:R-:W-:Y:S02]  /*a090*/  @P1 IMAD.MOV.U32 R116, RZ, RZ, R5 ;  /* 0x000000ffff741224 */ /* 0x001fe400078e0005 */
[----:B------:R-:W3:Y:S01]  /*a0a0*/  LDL R5, [R1+0x234] ;  /* 0x0002340001057983 */ /* 0x000ee20000100800 */
[----:B------:R-:W-:-:S03]  /*a0b0*/  @P1 IMAD.MOV.U32 R117, RZ, RZ, R6 ;  /* 0x000000ffff751224 */ /* 0x000fc600078e0006 */
[----:B------:R-:W3:Y:S06]  /*a0c0*/  LDL R6, [R1+0x230] ;  /* 0x0002300001067983 */ /* 0x000eec0000100800 */
[----:B----4-:R-:W-:Y:S02]  /*a0d0*/  @P0 IMAD.MOV.U32 R118, RZ, RZ, R0 ;  /* 0x000000ffff760224 */ /* 0x010fe400078e0000 */
[----:B------:R-:W4:Y:S01]  /*a0e0*/  LDL R0, [R1+0x22c] ;  /* 0x00022c0001007983 */ /* 0x000f220000100800 */
[----:B------:R-:W-:-:S03]  /*a0f0*/  @P0 IMAD.MOV.U32 R119, RZ, RZ, R4 ;  /* 0x000000ffff770224 */ /* 0x000fc600078e0004 */
[----:B------:R-:W4:Y:S01]  /*a100*/  LDL R4, [R1+0x228] ;  /* 0x0002280001047983 */ /* 0x000f220000100800 */
[----:B------:R-:W-:-:S06]  /*a110*/  PRMT R111, RZ, 0x7610, R111 ;  /* 0x00007610ff6f7816 */ /* 0x000fcc000000006f */
[----:B------:R0:W4:Y:S01]  /*a120*/  @P1 LDG.E.U8 R111, desc[UR40][R116.64] ;  /* 0x00000028746f1981 */ /* 0x000122000c1e1100 */
[----:B------:R-:W-:Y:S02]  /*a130*/  ISETP.GT.AND P1, PT, R146, 0x5b, PT ;  /* 0x0000005b9200780c */ /* 0x000fe40003f24270 */
[----:B0-----:R-:W-:-:S06]  /*a140*/  PRMT R116, RZ, 0x7610, R116 ;  /* 0x00007610ff747816 */ /* 0x001fcc0000000074 */
[----:B------:R0:W4:Y:S01]  /*a150*/  @P0 LDG.E.U8 R116, desc[UR40][R118.64] ;  /* 0x0000002876740981 */ /* 0x000122000c1e1100 */
[----:B------:R-:W-:Y:S02]  /*a160*/  ISETP.GT.AND P0, PT, R146, 0x5c, PT ;  /* 0x0000005c9200780c */ /* 0x000fe40003f04270 */
[----:B------:R-:W-:Y:S02]  /*a170*/  PRMT R117, RZ, 0x7610, R117 ;  /* 0x00007610ff757816 */ /* 0x000fe40000000075 */
[----:B0-----:R-:W-:Y:S02]  /*a180*/  @P1 IMAD.MOV.U32 R118, RZ, RZ, R120 ;  /* 0x000000ffff761224 */ /* 0x001fe400078e0078 */
[----:B------:R-:W-:-:S05]  /*a190*/  @P1 IMAD.MOV.U32 R119, RZ, RZ, R121 ;  /* 0x000000ffff771224 */ /* 0x000fca00078e0079 */
[----:B------:R0:W4:Y:S01]  /*a1a0*/  @P1 LDG.E.U8 R117, desc[UR40][R118.64] ;  /* 0x0000002876751981 */ /* 0x000122000c1e1100 */
[----:B------:R-:W-:Y:S02]  /*a1b0*/  ISETP.GT.AND P1, PT, R146, 0x5d, PT ;  /* 0x0000005d9200780c */ /* 0x000fe40003f24270 */
[----:B0-----:R-:W-:Y:S02]  /*a1c0*/  PRMT R118, RZ, 0x7610, R118 ;  /* 0x00007610ff767816 */ /* 0x001fe40000000076 */
[----:B------:R-:W-:Y:S01]  /*a1d0*/  PRMT R119, RZ, 0x7610, R119 ;  /* 0x00007610ff777816 */ /* 0x000fe20000000077 */
[----:B--2---:R-:W-:Y:S02]  /*a1e0*/  @P0 IMAD.MOV.U32 R120, RZ, RZ, R2 ;  /* 0x000000ffff780224 */ /* 0x004fe400078e0002 */
        /* <DEDUP_REMOVED lines=8> */
[----:B------:R-:W3:Y:S04]  /*a270*/  LDL R6, [R1+0x210] ;  /* 0x0002100001067983 */ /* 0x000ee80000100800 */
[----:B------:R0:W3:Y:S02]  /*a280*/  @P1 LDG.E.U8 R119, desc[UR40][R120.64] ;  /* 0x0000002878771981 */ /* 0x0000e4000c1e1100 */
[----:B0-----:R-:W-:Y:S01]  /*a290*/  PRMT R120, RZ, 0x7610, R120 ;  /* 0x00007610ff787816 */ /* 0x001fe20000000078 */
[----:B----4-:R-:W-:Y:S02]  /*a2a0*/  @P0 IMAD.MOV.U32 R158, RZ, RZ, R0 ;  /* 0x000000ffff9e0224 */ /* 0x010fe400078e0000 */
[----:B------:R-:W4:Y:S01]  /*a2b0*/  LDL R0, [R1+0x20c] ;  /* 0x00020c0001007983 */ /* 0x000f220000100800 */
[----:B------:R-:W-:-:S03]  /*a2c0*/  @P0 IMAD.MOV.U32 R159, RZ, RZ, R4 ;  /* 0x000000ffff9f0224 */ /* 0x000fc600078e0004 */
[----:B------:R-:W4:Y:S04]  /*a2d0*/  LDL R4, [R1+0x208] ;  /* 0x0002080001047983 */ /* 0x000f280000100800 */
[----:B------:R0:W4:Y:S04]  /*a2e0*/  @P0 LDG.E.U8 R120, desc[UR40][R158.64] ;  /* 0x000000289e780981 */ /* 0x000128000c1e1100 */
[----:B------:R-:W0:Y:S04]  /*a2f0*/  LDL R158, [R1+0x220] ;  /* 0x00022000019e7983 */ /* 0x000e280000100800 */
[----:B------:R-:W0:Y:S01]  /*a300*/  LDL R159, [R1+0x224] ;  /* 0x00022400019f7983 */ /* 0x000e220000100800 */
[----:B------:R-:W-:-:S02]  /*a310*/  ISETP.GT.AND P1, PT, R146, 0x5f, PT ;  /* 0x0000005f9200780c */ /* 0x000fc40003f24270 */
[----:B------:R-:W-:Y:S02]  /*a320*/  ISETP.GT.AND P0, PT, R146, 0x60, PT ;  /* 0x000000609200780c */ /* 0x000fe40003f04270 */
[----:B------:R-:W-:Y:S02]  /*a330*/  PRMT R121, RZ, 0x7610, R121 ;  /* 0x00007610ff797816 */ /* 0x000fe40000000079 */
[----:B------:R-:W-:Y:S02]  /*a340*/  PRMT R169, RZ, 0x7610, R169 ;  /* 0x00007610ffa97816 */ /* 0x000fe400000000a9 */
[----:B------:R-:W-:Y:S02]  /*a350*/  PRMT R170, RZ, 0x7610, R170 ;  /* 0x00007610ffaa7816 */ /* 0x000fe400000000aa */
[----:B------:R-:W-:-:S03]  /*a360*/  PRMT R171, RZ, 0x7610, R171 ;  /* 0x00007610ffab7816 */ /* 0x000fc600000000ab */
[----:B0-----:R-:W-:-:S04]  /*a370*/  @P1 LOP3.LUT R159, R159, R158, RZ, 0x3c, !PT ;  /* 0x0000009e9f9f1212 */ /* 0x001fc800078e3cff */
[----:B------:R-:W-:-:S04]  /*a380*/  @P1 LOP3.LUT R158, R159, R158, RZ, 0x3c, !PT ;  /* 0x0000009e9f9e1212 */ /* 0x000fc800078e3cff */
[----:B------:R-:W-:-:S05]  /*a390*/  @P1 LOP3.LUT R159, R159, R158, RZ, 0x3c, !PT ;  /* 0x0000009e9f9f1212 */ /* 0x000fca00078e3cff */
[----:B------:R2:W4:Y:S01]  /*a3a0*/  @P1 LDG.E.U8 R121, desc[UR40][R158.64] ;  /* 0x000000289e791981 */ /* 0x000522000c1e1100 */
[C---:B------:R-:W-:Y:S01]  /*a3b0*/  ISETP.GT.AND P1, PT, R146.reuse, 0x61, PT ;  /* 0x000000619200780c */ /* 0x040fe20003f24270 */
[----:B--2---:R-:W-:Y:S02]  /*a3c0*/  @P0 IMAD.MOV.U32 R158, RZ, RZ, R2 ;  /* 0x000000ffff9e0224 */ /* 0x004fe400078e0002 */
[----:B---3--:R-:W-:Y:S01]  /*a3d0*/  @P0 IMAD.MOV.U32 R159, RZ, RZ, R3 ;  /* 0x000000ffff9f0224 */ /* 0x008fe200078e0003 */
[----:B------:R-:W2:Y:S04]  /*a3e0*/  LDL R2, [R1+0x1fc] ;  /* 0x0001fc0001027983 */ /* 0x000ea80000100800 */
[----:B------:R0:W3:Y:S01]  /*a3f0*/  @P0 LDG.E.U8 R169, desc[UR40][R158.64] ;  /* 0x000000289ea90981 */ /* 0x0000e2000c1e1100 */
[----:B------:R-:W-:-:S03]  /*a400*/  ISETP.GT.AND P0, PT, R146, 0x62, PT ;  /* 0x000000629200780c */ /* 0x000fc60003f04270 */
[----:B------:R-:W3:Y:S01]  /*a410*/  LDL R3, [R1+0x1f8] ;  /* 0x0001f80001037983 */ /* 0x000ee20000100800 */
[----:B0-----:R-:W-:Y:S02]  /*a420*/  @P1 IMAD.MOV.U32 R158, RZ, RZ, R5 ;  /* 0x000000ffff9e1224 */ /* 0x001fe400078e0005 */
[----:B------:R-:W-:Y:S01]  /*a430*/  @P1 IMAD.MOV.U32 R159, RZ, RZ, R6 ;  /* 0x000000ffff9f1224 */ /* 0x000fe200078e0006 */
[----:B------:R-:W3:Y:S04]  /*a440*/  LDL R5, [R1+0x1f4] ;  /* 0x0001f40001057983 */ /* 0x000ee80000100800 */
[----:B------:R4:W3:Y:S04]  /*a450*/  @P1 LDG.E.U8 R170, desc[UR40][R158.64] ;  /* 0x000000289eaa1981 */ /* 0x0008e8000c1e1100 */
[----:B------:R-:W3:Y:S01]  /*a460*/  LDL R6, [R1+0x1f0] ;  /* 0x0001f00001067983 */ /* 0x000ee20000100800 */
[----:B----4-:R-:W-:-:S02]  /*a470*/  @P0 IMAD.MOV.U32 R158, RZ, RZ, R0 ;  /* 0x000000ffff9e0224 */ /* 0x010fc400078e0000 */
[----:B------:R-:W-:Y:S01]  /*a480*/  @P0 IMAD.MOV.U32 R159, RZ, RZ, R4 ;  /* 0x000000ffff9f0224 */ /* 0x000fe200078e0004 */
[----:B------:R-:W4:Y:S04]  /*a490*/  LDL R0, [R1+0x1ec] ;  /* 0x0001ec0001007983 */ /* 0x000f280000100800 */
[----:B------:R0:W4:Y:S04]  /*a4a0*/  @P0 LDG.E.U8 R171, desc[UR40][R158.64] ;  /* 0x000000289eab0981 */ /* 0x000128000c1e1100 */
[----:B------:R-:W4:Y:S04]  /*a4b0*/  LDL R4, [R1+0x1e8] ;  /* 0x0001e80001047983 */ /* 0x000f280000100800 */
        /* <DEDUP_REMOVED lines=134> */
[----:B------:R-:W2:Y:S01]  /*ad20*/  LDL R3, [R1+0x158] ;  /* 0x0001580001037983 */ /* 0x000ea20000100800 */
[----:B0-----:R-:W-:Y:S02]  /*ad30*/  @P1 IMAD.MOV.U32 R158, RZ, RZ, R5 ;  /* 0x000000ffff9e1224 */ /* 0x001fe400078e0005 */
[----:B------:R-:W-:Y:S01]  /*ad40*/  @P1 IMAD.MOV.U32 R159, RZ, RZ, R6 ;  /* 0x000000ffff9f1224 */ /* 0x000fe200078e0006 */
[----:B------:R-:W3:Y:S04]  /*ad50*/  LDL R5, [R1+0x154] ;  /* 0x0001540001057983 */ /* 0x000ee80000100800 */
[----:B------:R4:W3:Y:S04]  /*ad60*/  @P1 LDG.E.U8 R190, desc[UR40][R158.64] ;  /* 0x000000289ebe1981 */ /* 0x0008e8000c1e1100 */
[----:B------:R-:W3:Y:S01]  /*ad70*/  LDL R6, [R1+0x150] ;  /* 0x0001500001067983 */ /* 0x000ee20000100800 */
[----:B----4-:R-:W-:-:S02]  /*ad80*/  @P0 IMAD.MOV.U32 R158, RZ, RZ, R0 ;  /* 0x000000ffff9e0224 */ /* 0x010fc400078e0000 */
[----:B------:R-:W-:Y:S01]  /*ad90*/  @P0 IMAD.MOV.U32 R159, RZ, RZ, R4 ;  /* 0x000000ffff9f0224 */ /* 0x000fe200078e0004 */
[C---:B------:R-:W-:Y:S01]  /*ada0*/  ISETP.GT.AND P1, PT, R146.reuse, 0x77, PT ;  /* 0x000000779200780c */ /* 0x040fe20003f24270 */
[----:B------:R-:W4:Y:S04]  /*adb0*/  LDL R4, [R1+0x148] ;  /* 0x0001480001047983 */ /* 0x000f280000100800 */
[----:B------:R0:W4:Y:S04]  /*adc0*/  @P0 LDG.E.U8 R191, desc[UR40][R158.64] ;  /* 0x000000289ebf0981 */ /* 0x000128000c1e1100 */
[----:B------:R-:W4:Y:S04]  /*add0*/  LDL R0, [R1+0x14c] ;  /* 0x00014c0001007983 */ /* 0x000f280000100800 */
[----:B------:R-:W0:Y:S04]  /*ade0*/  LDL R158, [R1+0x160] ;  /* 0x00016000019e7983 */ /* 0x000e280000100800 */
[----:B------:R-:W0:Y:S01]  /*adf0*/  LDL R159, [R1+0x164] ;  /* 0x00016400019f7983 */ /* 0x000e220000100800 */
[----:B------:R-:W-:-:S02]  /*ae00*/  ISETP.GT.AND P0, PT, R146, 0x78, PT ;  /* 0x000000789200780c */ /* 0x000fc40003f04270 */
[----:B------:R-:W-:Y:S02]  /*ae10*/  PRMT R192, RZ, 0x7610, R192 ;  /* 0x00007610ffc07816 */ /* 0x000fe400000000c0 */
[----:B------:R-:W-:Y:S02]  /*ae20*/  PRMT R193, RZ, 0x7610, R193 ;  /* 0x00007610ffc17816 */ /* 0x000fe400000000c1 */
[----:B------:R-:W-:Y:S02]  /*ae30*/  PRMT R194, RZ, 0x7610, R194 ;  /* 0x00007610ffc27816 */ /* 0x000fe400000000c2 */
[----:B0-----:R-:W-:-:S04]  /*ae40*/  @P1 LOP3.LUT R159, R159, R158, RZ, 0x3c, !PT ;  /* 0x0000009e9f9f1212 */ /* 0x001fc800078e3cff */
[----:B------:R-:W-:-:S04]  /*ae50*/  @P1 LOP3.LUT R158, R159, R158, RZ, 0x3c, !PT ;  /* 0x0000009e9f9e1212 */ /* 0x000fc800078e3cff */
[----:B------:R-:W-:-:S05]  /*ae60*/  @P1 LOP3.LUT R159, R159, R158, RZ, 0x3c, !PT ;  /* 0x0000009e9f9f1212 */ /* 0x000fca00078e3cff */
[----:B------:R2:W4:Y:S02]  /*ae70*/  @P1 LDG.E.U8 R192, desc[UR40][R158.64] ;  /* 0x000000289ec01981 */ /* 0x000524000c1e1100 */
[----:B--2---:R-:W-:Y:S02]  /*ae80*/  @P0 IMAD.MOV.U32 R159, RZ, RZ, R3 ;  /* 0x000000ffff9f0224 */ /* 0x004fe400078e0003 */
[----:B------:R-:W2:Y:S01]  /*ae90*/  LDL R3, [R1+0x140] ;  /* 0x0001400001037983 */ /* 0x000ea20000100800 */
[----:B------:R-:W-:-:S03]  /*aea0*/  @P0 IMAD.MOV.U32 R158, RZ, RZ, R2 ;  /* 0x000000ffff9e0224 */ /* 0x000fc600078e0002 */
[----:B------:R-:W2:Y:S01]  /*aeb0*/  LDL R2, [R1+0x144] ;  /* 0x0001440001027983 */ /* 0x000ea20000100800 */
[----:B------:R-:W-:-:S03]  /*aec0*/  ISETP.GT.AND P1, PT, R146, 0x79, PT ;  /* 0x000000799200780c */ /* 0x000fc60003f24270 */
[----:B------:R3:W2:Y:S01]  /*aed0*/  @P0 LDG.E.U8 R193, desc[UR40][R158.64] ;  /* 0x000000289ec10981 */ /* 0x0006a2000c1e1100 */
[----:B------:R-:W-:-:S09]  /*aee0*/  ISETP.GT.AND P0, PT, R146, 0x7a, PT ;  /* 0x0000007a9200780c */ /* 0x000fd20003f04270 */
[----:B---3--:R-:W-:Y:S02]  /*aef0*/  @P1 IMAD.MOV.U32 R158, RZ, RZ, R5 ;  /* 0x000000ffff9e1224 */ /* 0x008fe400078e0005 */
[----:B------:R-:W-:Y:S01]  /*af00*/  @P1 IMAD.MOV.U32 R159, RZ, RZ, R6 ;  /* 0x000000ffff9f1224 */ /* 0x000fe200078e0006 */
[----:B------:R-:W3:Y:S04]  /*af10*/  LDL R5, [R1+0x13c] ;  /* 0x00013c0001057983 */ /* 0x000ee80000100800 */
[----:B------:R-:W3:Y:S01]  /*af20*/  LDL R6, [R1+0x138] ;  /* 0x0001380001067983 */ /* 0x000ee20000100800 */
[----:B------:R-:W-:-:S03]  /*af30*/  PRMT R195, RZ, 0x7610, R195 ;  /* 0x00007610ffc37816 */ /* 0x000fc600000000c3 */
[----:B------:R4:W3:Y:S02]  /*af40*/  @P1 LDG.E.U8 R194, desc[UR40][R158.64] ;  /* 0x000000289ec21981 */ /* 0x0008e4000c1e1100 */
[----:B----4-:R-:W-:Y:S02]  /*af50*/  @P0 IMAD.MOV.U32 R158, RZ, RZ, R0 ;  /* 0x000000ffff9e0224 */ /* 0x010fe400078e0000 */
[----:B------:R-:W-:Y:S01]  /*af60*/  @P0 IMAD.MOV.U32 R159, RZ, RZ, R4 ;  /* 0x000000ffff9f0224 */ /* 0x000fe200078e0004 */
[----:B------:R-:W4:Y:S04]  /*af70*/  LDL R0, [R1+0x134] ;  /* 0x0001340001007983 */ /* 0x000f280000100800 */
[----:B------:R-:W4:Y:S04]  /*af80*/  LDL R4, [R1+0x130] ;  /* 0x0001300001047983 */ /* 0x000f280000100800 */
[----:B------:R2:W4:Y:S01]  /*af90*/  @P0 LDG.E.U8 R195, desc[UR40][R158.64] ;  /* 0x000000289ec30981 */ /* 0x000522000c1e1100 */
[----:B------:R-:W-:-:S02]  /*afa0*/  ISETP.GT.AND P0, PT, R146, 0x7b, PT ;  /* 0x0000007b9200780c */ /* 0x000fc40003f04270 */
[----:B------:R-:W-:Y:S02]  /*afb0*/  LOP3.LUT R168, R168, 0xffff, RZ, 0xc0, !PT ;  /* 0x0000ffffa8a87812 */ /* 0x000fe400078ec0ff */
[----:B------:R-:W-:-:S09]  /*afc0*/  LOP3.LUT R167, R167, 0xffff, RZ, 0xc0, !PT ;  /* 0x0000ffffa7a77812 */ /* 0x000fd200078ec0ff */
[----:B--2---:R-:W-:Y:S02]  /*afd0*/  @P0 IMAD.MOV.U32 R159, RZ, RZ, R3 ;  /* 0x000000ffff9f0224 */ /* 0x004fe400078e0003 */
[----:B------:R-:W2:Y:S01]  /*afe0*/  LDL R3, [R1+0x128] ;  /* 0x0001280001037983 */ /* 0x000ea20000100800 */
[--C-:B------:R-:W-:Y:S01]  /*aff0*/  PRMT R168, R168, 0x3340, R167.reuse ;  /* 0x00003340a8a87816 */ /* 0x100fe200000000a7 */
[----:B------:R-:W-:Y:S01]  /*b000*/  @P0 IMAD.MOV.U32 R158, RZ, RZ, R2 ;  /* 0x000000ffff9e0224 */ /* 0x000fe200078e0002 */
[----:B------:R-:W-:Y:S01]  /*b010*/  PRMT R167, RZ, 0x7610, R167 ;  /* 0x00007610ffa77816 */ /* 0x000fe200000000a7 */
[----:B------:R-:W2:Y:S05]  /*b020*/  LDL R2, [R1+0x12c] ;  /* 0x00012c0001027983 */ /* 0x000eaa0000100800 */
[----:B------:R3:W2:Y:S01]  /*b030*/  @P0 LDG.E.U8 R167, desc[UR40][R158.64] ;  /* 0x000000289ea70981 */ /* 0x0006a2000c1e1100 */
[----:B------:R-:W-:-:S02]  /*b040*/  ISETP.GT.AND P0, PT, R146, 0x7c, PT ;  /* 0x0000007c9200780c */ /* 0x000fc40003f04270 */
[----:B------:R-:W-:Y:S02]  /*b050*/  LOP3.LUT R166, R166, 0xffff, RZ, 0xc0, !PT ;  /* 0x0000ffffa6a67812 */ /* 0x000fe400078ec0ff */
[----:B------:R-:W-:-:S04]  /*b060*/  LOP3.LUT R165, R165, 0xffff, RZ, 0xc0, !PT ;  /* 0x0000ffffa5a57812 */ /* 0x000fc800078ec0ff */
[--C-:B------:R-:W-:Y:S02]  /*b070*/  PRMT R166, R166, 0x3340, R165.reuse ;  /* 0x00003340a6a67816 */ /* 0x100fe400000000a5 */
[----:B------:R-:W-:-:S03]  /*b080*/  PRMT R165, RZ, 0x7610, R165 ;  /* 0x00007610ffa57816 */ /* 0x000fc600000000a5 */
[----:B---3--:R-:W-:Y:S02]  /*b090*/  @P0 IMAD.MOV.U32 R158, RZ, RZ, R5 ;  /* 0x000000ffff9e0224 */ /* 0x008fe400078e0005 */
[----:B------:R-:W-:-:S05]  /*b0a0*/  @P0 IMAD.MOV.U32 R159, RZ, RZ, R6 ;  /* 0x000000ffff9f0224 */ /* 0x000fca00078e0006 */
[----:B------:R4:W3:Y:S01]  /*b0b0*/  @P0 LDG.E.U8 R165, desc[UR40][R158.64] ;  /* 0x000000289ea50981 */ /* 0x0008e2000c1e1100 */
[----:B------:R-:W-:Y:S02]  /*b0c0*/  ISETP.GT.AND P0, PT, R146, 0x7d, PT ;  /* 0x0000007d9200780c */ /* 0x000fe40003f04270 */
[----:B------:R-:W-:Y:S02]  /*b0d0*/  LOP3.LUT R164, R164, 0xffff, RZ, 0xc0, !PT ;  /* 0x0000ffffa4a47812 */ /* 0x000fe400078ec0ff */
[----:B------:R-:W-:-:S04]  /*b0e0*/  LOP3.LUT R163, R163, 0xffff, RZ, 0xc0, !PT ;  /* 0x0000ffffa3a37812 */ /* 0x000fc800078ec0ff */
[--C-:B------:R-:W-:Y:S02]  /*b0f0*/  PRMT R164, R164, 0x3340, R163.reuse ;  /* 0x00003340a4a47816 */ /* 0x100fe400000000a3 */
[----:B------:R-:W-:-:S03]  /*b100*/  PRMT R163, RZ, 0x7610, R163 ;  /* 0x00007610ffa37816 */ /* 0x000fc600000000a3 */
[----:B----4-:R-:W-:Y:S02]  /*b110*/  @P0 IMAD.MOV.U32 R158, RZ, RZ, R0 ;  /* 0x000000ffff9e0224 */ /* 0x010fe400078e0000 */
[----:B------:R-:W-:Y:S01]  /*b120*/  @P0 IMAD.MOV.U32 R159, RZ, RZ, R4 ;  /* 0x000000ffff9f0224 */ /* 0x000fe200078e0004 */
[----:B------:R-:W4:Y:S04]  /*b130*/  LDL R0, [R1+0x124] ;  /* 0x0001240001007983 */ /* 0x000f280000100800 */
[----:B------:R2:W3:Y:S01]  /*b140*/  @P0 LDG.E.U8 R163, desc[UR40][R158.64] ;  /* 0x000000289ea30981 */ /* 0x0004e2000c1e1100 */
[----:B------:R-:W-:-:S13]  /*b150*/  ISETP.GT.AND P0, PT, R146, 0x7e, PT ;  /* 0x0000007e9200780c */ /* 0x000fda0003f04270 */
[----:B--2---:R-:W-:Y:S02]  /*b160*/  @P0 IMAD.MOV.U32 R159, RZ, RZ, R3 ;  /* 0x000000ffff9f0224 */ /* 0x004fe400078e0003 */
[----:B------:R-:W2:Y:S01]  /*b170*/  LDL R3, [R1+0x120] ;  /* 0x0001200001037983 */ /* 0x000ea20000100800 */
[----:B------:R-:W-:Y:S02]  /*b180*/  LOP3.LUT R161, R161, 0xffff, RZ, 0xc0, !PT ;  /* 0x0000ffffa1a17812 */ /* 0x000fe400078ec0ff */
[----:B------:R-:W-:Y:S01]  /*b190*/  LOP3.LUT R162, R162, 0xffff, RZ, 0xc0, !PT ;  /* 0x0000ffffa2a27812 */ /* 0x000fe200078ec0ff */
[----:B------:R-:W-:Y:S01]  /*b1a0*/  @P0 IMAD.MOV.U32 R158, RZ, RZ, R2 ;  /* 0x000000ffff9e0224 */ /* 0x000fe200078e0002 */
[----:B------:R-:W-:Y:S01]  /*b1b0*/  LOP3.LUT R160, R160, 0xffff, RZ, 0xc0, !PT ;  /* 0x0000ffffa0a07812 */ /* 0x000fe200078ec0ff */
[----:B------:R-:W3:Y:S01]  /*b1c0*/  LDL R2, [R1+0x554] ;  /* 0x0005540001027983 */ /* 0x000ee20000100800 */
[----:B------:R-:W-:Y:S02]  /*b1d0*/  PRMT R162, R161, 0x3340, R162 ;  /* 0x00003340a1a27816 */ /* 0x000fe400000000a2 */
[----:B------:R-:W-:-:S02]  /*b1e0*/  PRMT R161, RZ, 0x7610, R161 ;  /* 0x00007610ffa17816 */ /* 0x000fc400000000a1 */
[----:B------:R-:W-:-:S04]  /*b1f0*/  LOP3.LUT R157, R157, 0xffff, RZ, 0xc0, !PT ;  /* 0x0000ffff9d9d7812 */ /* 0x000fc800078ec0ff */
[----:B------:R-:W3:Y:S01]  /*b200*/  @P0 LDG.E.U8 R161, desc[UR40][R158.64] ;  /* 0x000000289ea10981 */ /* 0x000ee2000c1e1100 */
[----:B------:R-:W-:Y:S02]  /*b210*/  ISETP.GT.AND P0, PT, R146, 0x7f, PT ;  /* 0x0000007f9200780c */ /* 0x000fe40003f04270 */
[----:B------:R-:W-:Y:S02]  /*b220*/  LOP3.LUT R113, R113, 0xffff, RZ, 0xc0, !PT ;  /* 0x0000ffff71717812 */ /* 0x000fe400078ec0ff */
[----:B------:R-:W-:Y:S02]  /*b230*/  LOP3.LUT R156, R156, 0xffff, RZ, 0xc0, !PT ;  /* 0x0000ffff9c9c7812 */ /* 0x000fe400078ec0ff */
[----:B------:R-:W-:Y:S02]  /*b240*/  PRMT R160, R160, 0x3340, R157 ;  /* 0x00003340a0a07816 */ /* 0x000fe4000000009d */
[----:B------:R-:W-:Y:S02]  /*b250*/  LOP3.LUT R112, R112, 0xffff, RZ, 0xc0, !PT ;  /* 0x0000ffff70707812 */ /* 0x000fe400078ec0ff */
[----:B------:R-:W-:-:S02]  /*b260*/  LOP3.LUT R114, R114, 0xffff, RZ, 0xc0, !PT ;  /* 0x0000ffff72727812 */ /* 0x000fc400078ec0ff */
[----:B------:R-:W-:Y:S02]  /*b270*/  PRMT R157, R113, 0x3340, R156 ;  /* 0x00003340719d7816 */ /* 0x000fe4000000009c */
[----:B------:R-:W-:Y:S02]  /*b280*/  PRMT R156, R112, 0x3340, R114 ;  /* 0x00003340709c7816 */ /* 0x000fe40000000072 */
[----:B------:R-:W-:Y:S02]  /*b290*/  PRMT R114, R160, 0x5410, R157 ;  /* 0x00005410a0727816 */ /* 0x000fe4000000009d */
[----:B------:R-:W-:Y:S02]  /*b2a0*/  LOP3.LUT R115, R115, 0xffff, RZ, 0xc0, !PT ;  /* 0x0000ffff73737812 */ /* 0x000fe400078ec0ff */
[----:B------:R-:W-:-:S04]  /*b2b0*/  LOP3.LUT R155, R155, 0xffff, RZ, 0xc0, !PT ;  /* 0x0000ffff9b9b7812 */ /* 0x000fc800078ec0ff */
[----:B------:R-:W-:-:S04]  /*b2c0*/  PRMT R115, R115, 0x3340, R155 ;  /* 0x0000334073737816 */ /* 0x000fc8000000009b */
[----:B------:R-:W-:Y:S01]  /*b2d0*/  PRMT R115, R156, 0x5410, R115 ;  /* 0x000054109c737816 */ /* 0x000fe20000000073 */
[----:B----4-:R-:W-:Y:S02]  /*b2e0*/  @P0 IMAD.MOV.U32 R156, RZ, RZ, R0 ;  /* 0x000000ffff9c0224 */ /* 0x010fe400078e0000 */
[----:B------:R-:W0:Y:S01]  /*b2f0*/  S2R R0, SR_TID.X ;  /* 0x0000000000007919 */ /* 0x000e220000002100 */
[----:B--2---:R-:W-:Y:S02]  /*b300*/  @P0 IMAD.MOV.U32 R157, RZ, RZ, R3 ;  /* 0x000000ffff9d0224 */ /* 0x004fe400078e0003 */
[----:B------:R-:W2:Y:S01]  /*b310*/  LDL R3, [R1+0x574] ;  /* 0x0005740001037983 */ /* 0x000ea20000100800 */
[----:B------:R-:W-:-:S06]  /*b320*/  PRMT R155, RZ, 0x7610, R155 ;  /* 0x00007610ff9b7816 */ /* 0x000fcc000000009b */
[----:B------:R-:W4:Y:S01]  /*b330*/  @P0 LDG.E.U8 R155, desc[UR40][R156.64] ;  /* 0x000000289c9b0981 */ /* 0x000f22000c1e1100 */
[----:B0-----:R-:W-:Y:S02]  /*b340*/  LOP3.LUT R0, R0, 0x7f, RZ, 0xc0, !PT ;  /* 0x0000007f00007812 */ /* 0x001fe400078ec0ff */
[----:B------:R-:W-:Y:S02]  /*b350*/  PRMT R112, R168, 0x5410, R166 ;  /* 0x00005410a8707816 */ /* 0x000fe400000000a6 */
[----:B------:R-:W-:Y:S01]  /*b360*/  PRMT R113, R164, 0x5410, R162 ;  /* 0x00005410a4717816 */ /* 0x000fe200000000a2 */
[----:B------:R-:W-:Y:S01]  /*b370*/  BAR.SYNC.DEFER_BLOCKING 0x0 ;  /* 0x0000000000007b1d */ /* 0x000fe20000010000 */
[----:B------:R-:W-:Y:S02]  /*b380*/  LOP3.LUT R150, R150, 0xffff, RZ, 0xc0, !PT ;  /* 0x0000ffff96967812 */ /* 0x000fe400078ec0ff */
[----:B------:R-:W-:Y:S02]  /*b390*/  LOP3.LUT R145, R145, 0xffff, RZ, 0xc0, !PT ;  /* 0x0000ffff91917812 */ /* 0x000fe400078ec0ff */
[----:B------:R-:W-:-:S02]  /*b3a0*/  LOP3.LUT R141, R141, 0xffff, RZ, 0xc0, !PT ;  /* 0x0000ffff8d8d7812 */ /* 0x000fc400078ec0ff */
[----:B------:R-:W-:Y:S02]  /*b3b0*/  LOP3.LUT R152, R152, 0xffff, RZ, 0xc0, !PT ;  /* 0x0000ffff98987812 */ /* 0x000fe400078ec0ff */
[----:B------:R-:W-:Y:S02]  /*b3c0*/  LOP3.LUT R139, R139, 0xffff, RZ, 0xc0, !PT ;  /* 0x0000ffff8b8b7812 */ /* 0x000fe400078ec0ff */
[----:B------:R-:W-:Y:S02]  /*b3d0*/  LOP3.LUT R144, R144, 0xffff, RZ, 0xc0, !PT ;  /* 0x0000ffff90907812 */ /* 0x000fe400078ec0ff */
        /* <DEDUP_REMOVED lines=10> */
[----:B------:R-:W-:Y:S01]  /*b480*/  ISETP.GE.AND P0, PT, R0, R146, PT ;  /* 0x000000920000720c */ /* 0x000fe20003f06270 */
[----:B---3--:R0:W-:Y:S01]  /*b490*/  STS.128 [R2+UR8], R112 ;  /* 0x0000007002007988 */ /* 0x0081e20008000c08 */
[----:B------:R-:W-:Y:S02]  /*b4a0*/  PRMT R145, R150, 0x3340, R145 ;  /* 0x0000334096917816 */ /* 0x000fe40000000091 */
[----:B------:R-:W-:Y:S01]  /*b4b0*/  PRMT R139, R139, 0x3340, R144 ;  /* 0x000033408b8b7816 */ /* 0x000fe20000000090 */
[----:B------:R-:W3:Y:S01]  /*b4c0*/  LDL R0, [R1+0x11c] ;  /* 0x00011c0001007983 */ /* 0x000ee20000100800 */
[----:B------:R-:W-:Y:S02]  /*b4d0*/  PRMT R138, R138, 0x3340, R143 ;  /* 0x000033408a8a7816 */ /* 0x000fe4000000008f */
[----:B------:R-:W-:-:S02]  /*b4e0*/  PRMT R142, R153, 0x3340, R142 ;  /* 0x00003340998e7816 */ /* 0x000fc4000000008e */
[----:B0-----:R-:W-:Y:S01]  /*b4f0*/  PRMT R112, R141, 0x3340, R152 ;  /* 0x000033408d707816 */ /* 0x001fe20000000098 */
[----:B------:R-:W4:Y:S01]  /*b500*/  LDL R2, [R1+0x118] ;  /* 0x0001180001027983 */ /* 0x000f220000100800 */
[----:B------:R-:W-:Y:S02]  /*b510*/  PRMT R113, R154, 0x3340, R149 ;  /* 0x000033409a717816 */ /* 0x000fe40000000095 */
[----:B------:R-:W-:Y:S02]  /*b520*/  PRMT R114, R140, 0x3340, R151 ;  /* 0x000033408c727816 */ /* 0x000fe40000000097 */
[----:B------:R-:W-:Y:S02]  /*b530*/  PRMT R115, R147, 0x3340, R148 ;  /* 0x0000334093737816 */ /* 0x000fe40000000094 */
[----:B------:R-:W-:Y:S02]  /*b540*/  PRMT R112, R145, 0x5410, R112 ;  /* 0x0000541091707816 */ /* 0x000fe40000000070 */
[----:B------:R-:W-:-:S02]  /*b550*/  PRMT R113, R139, 0x5410, R113 ;  /* 0x000054108b717816 */ /* 0x000fc40000000071 */
[----:B------:R-:W-:Y:S02]  /*b560*/  PRMT R114, R138, 0x5410, R114 ;  /* 0x000054108a727816 */ /* 0x000fe40000000072 */
[----:B------:R-:W-:Y:S02]  /*b570*/  PRMT R115, R142, 0x5410, R115 ;  /* 0x000054108e737816 */ /* 0x000fe40000000073 */
[----:B------:R-:W-:-:S03]  /*b580*/  PRMT R138, RZ, 0x7610, R138 ;  /* 0x00007610ff8a7816 */ /* 0x000fc6000000008a */
[----:B--2---:R0:W-:Y:S02]  /*b590*/  STS.128 [R3+UR8], R112 ;  /* 0x0000007003007988 */ /* 0x0041e40008000c08 */
[----:B0-----:R-:W-:Y:S02]  /*b5a0*/  @!P0 IMAD.MOV.U32 R112, RZ, RZ, R198 ;  /* 0x000000ffff708224 */ /* 0x001fe400078e00c6 */
[----:B------:R-:W-:-:S05]  /*b5b0*/  @!P0 IMAD.MOV.U32 R113, RZ, RZ, R197 ;  /* 0x000000ffff718224 */ /* 0x000fca00078e00c5 */
[----:B------:R3:W2:Y:S04]  /*b5c0*/  @!P0 LDG.E.U8 R138, desc[UR40][R112.64] ;  /* 0x00000028708a8981 */ /* 0x0006a8000c1e1100 */
[----:B------:R-:W-:Y:S04]  /*b5d0*/  STL [R1+0x5a8], R198 ;  /* 0x0005a8c601007387 */ /* 0x000fe80000100800 */
[----:B------:R-:W-:Y:S01]  /*b5e0*/  STL [R1+0x5a4], R197 ;  /* 0x0005a4c501007387 */ /* 0x000fe20000100800 */
[----:B---3--:R-:W-:Y:S02]  /*b5f0*/  @!P0 IMAD.MOV.U32 R112, RZ, RZ, R0 ;  /* 0x000000ffff708224 */ /* 0x008fe400078e0000 */
[----:B----4-:R-:W-:Y:S01]  /*b600*/  @!P0 IMAD.MOV.U32 R113, RZ, RZ, R2 ;  /* 0x000000ffff718224 */ /* 0x010fe200078e0002 */
[----:B--2---:R0:W-:Y:S04]  /*b610*/  STL [R1+0x64c], R138 ;  /* 0x00064c8a01007387 */ /* 0x0041e80000100800 */
[----:B------:R-:W2:Y:S04]  /*b620*/  LDL R0, [R1+0x570] ;  /* 0x0005700001007983 */ /* 0x000ea80000100800 */
[----:B------:R-:W3:Y:S04]  /*b630*/  LDL R6, [R1+0x9c] ;  /* 0x00009c0001067983 */ /* 0x000ee80000100800 */
[----:B0-----:R-:W4:Y:S04]  /*b640*/  LDL R138, [R1+0x98] ;  /* 0x00009800018a7983 */ /* 0x001f280000100800 */
[----:B------:R-:W3:Y:S04]  /*b650*/  LDL R3, [R1+0xd8] ;  /* 0x0000d80001037983 */ /* 0x000ee80000100800 */
[----:B------:R-:W4:Y:S04]  /*b660*/  LDL R2, [R1+0xdc] ;  /* 0x0000dc0001027983 */ /* 0x000f280000100800 */
[----:B------:R-:W4:Y:S04]  /*b670*/  LDL R5, [R1+0x58] ;  /* 0x0000580001057983 */ /* 0x000f280000100800 */
[----:B------:R-:W4:Y:S01]  /*b680*/  LDL R4, [R1+0x5c] ;  /* 0x00005c0001047983 */ /* 0x000f220000100800 */
[----:B------:R-:W-:-:S02]  /*b690*/  PRMT R139, RZ, 0x7610, R139 ;  /* 0x00007610ff8b7816 */ /* 0x000fc4000000008b */
[----:B------:R-:W-:Y:S02]  /*b6a0*/  LOP3.LUT R122, R122, 0xffff, RZ, 0xc0, !PT ;  /* 0x0000ffff7a7a7812 */ /* 0x000fe400078ec0ff */
[----:B------:R-:W-:Y:S02]  /*b6b0*/  LOP3.LUT R123, R123, 0xffff, RZ, 0xc0, !PT ;  /* 0x0000ffff7b7b7812 */ /* 0x000fe400078ec0ff */
[----:B------:R-:W-:Y:S01]  /*b6c0*/  LOP3.LUT R124, R124, 0xffff, RZ, 0xc0, !PT ;  /* 0x0000ffff7c7c7812 */ /* 0x000fe200078ec0ff */
[----:B------:R0:W4:Y:S01]  /*b6d0*/  @!P0 LDG.E.U8 R139, desc[UR40][R112.64] ;  /* 0x00000028708b8981 */ /* 0x000122000c1e1100 */
        /* <DEDUP_REMOVED lines=13> */
[----:B------:R-:W-:Y:S02]  /*b7b0*/  PRMT R122, R122, 0x3340, R123 ;  /* 0x000033407a7a7816 */ /* 0x000fe4000000007b */
[----:B0-----:R-:W-:-:S02]  /*b7c0*/  PRMT R112, R124, 0x3340, R125 ;  /* 0x000033407c707816 */ /* 0x001fc4000000007d */
[----:B------:R-:W-:Y:S02]  /*b7d0*/  PRMT R126, R126, 0x3340, R127 ;  /* 0x000033407e7e7816 */ /* 0x000fe4000000007f */
[----:B------:R-:W-:Y:S02]  /*b7e0*/  PRMT R113, R128, 0x3340, R129 ;  /* 0x0000334080717816 */ /* 0x000fe40000000081 */
[----:B------:R-:W-:Y:S02]  /*b7f0*/  PRMT R130, R130, 0x3340, R131 ;  /* 0x0000334082827816 */ /* 0x000fe40000000083 */
[----:B------:R-:W-:Y:S02]  /*b800*/  PRMT R114, R132, 0x3340, R133 ;  /* 0x0000334084727816 */ /* 0x000fe40000000085 */
[----:B------:R-:W-:Y:S02]  /*b810*/  PRMT R134, R134, 0x3340, R135 ;  /* 0x0000334086867816 */ /* 0x000fe40000000087 */
[----:B------:R-:W-:-:S02]  /*b820*/  PRMT R115, R136, 0x3340, R137 ;  /* 0x0000334088737816 */ /* 0x000fc40000000089 */
[----:B------:R-:W-:Y:S02]  /*b830*/  PRMT R112, R122, 0x5410, R112 ;  /* 0x000054107a707816 */ /* 0x000fe40000000070 */
[----:B------:R-:W-:Y:S02]  /*b840*/  PRMT R113, R126, 0x5410, R113 ;  /* 0x000054107e717816 */ /* 0x000fe40000000071 */
[----:B------:R-:W-:Y:S02]  /*b850*/  PRMT R114, R130, 0x5410, R114 ;  /* 0x0000541082727816 */ /* 0x000fe40000000072 */
[----:B------:R-:W-:Y:S02]  /*b860*/  PRMT R115, R134, 0x5410, R115 ;  /* 0x0000541086737816 */ /* 0x000fe40000000073 */
[----:B------:R-:W-:Y:S02]  /*b870*/  PRMT R122, RZ, 0x7610, R122 ;  /* 0x00007610ff7a7816 */ /* 0x000fe4000000007a */
[----:B------:R-:W-:Y:S01]  /*b880*/  PRMT R123, RZ, 0x7610, R123 ;  /* 0x00007610ff7b7816 */ /* 0x000fe2000000007b */
[----:B--2---:R0:W-:Y:S01]  /*b890*/  STS.128 [R0+UR8], R112 ;  /* 0x0000007000007988 */ /* 0x0041e20008000c08 */
[----:B---3--:R-:W-:-:S02]  /*b8a0*/  @!P0 IMAD.MOV.U32 R125, RZ, RZ, R3 ;  /* 0x000000ffff7d8224 */ /* 0x008fc400078e0003 */
[----:B0-----:R-:W-:Y:S02]  /*b8b0*/  @!P0 IMAD.MOV.U32 R112, RZ, RZ, R6 ;  /* 0x000000ffff708224 */ /* 0x001fe400078e0006 */
[----:B----4-:R-:W-:Y:S02]  /*b8c0*/  @!P0 IMAD.MOV.U32 R113, RZ, RZ, R138 ;  /* 0x000000ffff718224 */ /* 0x010fe400078e008a */
[----:B------:R-:W-:Y:S01]  /*b8d0*/  @!P0 IMAD.MOV.U32 R124, RZ, RZ, R2 ;  /* 0x000000ffff7c8224 */ /* 0x000fe200078e0002 */
[----:B------:R-:W-:Y:S02]  /*b8e0*/  PRMT R115, RZ, 0x7610, R115 ;  /* 0x00007610ff737816 */ /* 0x000fe40000000073 */
[----:B------:R0:W2:Y:S04]  /*b8f0*/  @!P0 LDG.E.U8 R122, desc[UR40][R112.64] ;  /* 0x00000028707a8981 */ /* 0x0000a8000c1e1100 */
[----:B------:R-:W3:Y:S01]  /*b900*/  @!P0 LDG.E.U8 R123, desc[UR40][R124.64] ;  /* 0x000000287c7b8981 */ /* 0x000ee2000c1e1100 */
[----:B0-----:R-:W-:-:S02]  /*b910*/  @!P0 IMAD.MOV.U32 R112, RZ, RZ, R4 ;  /* 0x000000ffff708224 */ /* 0x001fc400078e0004 */
[----:B------:R-:W-:-:S05]  /*b920*/  @!P0 IMAD.MOV.U32 R113, RZ, RZ, R5 ;  /* 0x000000ffff718224 */ /* 0x000fca00078e0005 */
[----:B------:R-:W4:Y:S04]  /*b930*/  @!P0 LDG.E.U8 R115, desc[UR40][R112.64] ;  /* 0x0000002870738981 */ /* 0x000f28000c1e1100 */
[----:B------:R-:W-:Y:S04]  /*b940*/  STL [R1+0x650], R139 ;  /* 0x0006508b01007387 */ /* 0x000fe80000100800 */
[----:B------:R-:W4:Y:S04]  /*b950*/  LDL R3, [R1+0x18] ;  /* 0x0000180001037983 */ /* 0x000f280000100800 */
[----:B------:R-:W4:Y:S04]  /*b960*/  LDL R2, [R1+0x1c] ;  /* 0x00001c0001027983 */ /* 0x000f280000100800 */
[----:B---3--:R0:W-:Y:S04]  /*b970*/  STL [R1+0x654], R123 ;  /* 0x0006547b01007387 */ /* 0x0081e80000100800 */
[----:B------:R-:W3:Y:S04]  /*b980*/  LDL.LU R198, [R1+0x10] ;  /* 0x0000100001c67983 */ /* 0x000ee80000300800 */
[----:B------:R-:W3:Y:S04]  /*b990*/  LDL.LU R197, [R1+0x8] ;  /* 0x0000080001c57983 */ /* 0x000ee80000300800 */
[----:B------:R-:W3:Y:S04]  /*b9a0*/  LDL.LU R0, [R1] ;  /* 0x0000000001007983 */ /* 0x000ee80000300800 */
[----:B--2---:R1:W-:Y:S04]  /*b9b0*/  STL [R1+0x658], R122 ;  /* 0x0006587a01007387 */ /* 0x0043e80000100800 */
[----:B----4-:R2:W-:Y:S04]  /*b9c0*/  STL [R1+0x65c], R115 ;  /* 0x00065c7301007387 */ /* 0x0105e80000100800 */
[----:B------:R-:W4:Y:S04]  /*b9d0*/  LDL R138, [R1+0x110] ;  /* 0x00011000018a7983 */ /* 0x000f280000100800 */
[----:B0-----:R-:W3:Y:S01]  /*b9e0*/  LDL R123, [R1+0x114] ;  /* 0x00011400017b7983 */ /* 0x001ee20000100800 */
[----:B------:R-:W-:Y:S01]  /*b9f0*/  PRMT R114, RZ, 0x7610, R114 ;  /* 0x00007610ff727816 */ /* 0x000fe20000000072 */
[----:B------:R-:W-:-:S02]  /*ba00*/  @!P0 IMAD.MOV.U32 R124, RZ, RZ, R2 ;  /* 0x000000ffff7c8224 */ /* 0x000fc400078e0002 */
[----:B------:R-:W-:Y:S01]  /*ba10*/  @!P0 IMAD.MOV.U32 R125, RZ, RZ, R3 ;  /* 0x000000ffff7d8224 */ /* 0x000fe200078e0003 */
[----:B------:R-:W-:Y:S01]  /*ba20*/  PRMT R113, RZ, 0x7610, R113 ;  /* 0x00007610ff717816 */ /* 0x000fe20000000071 */
[----:B-1----:R-:W3:Y:S04]  /*ba30*/  LDL R122, [R1+0xd0] ;  /* 0x0000d000017a7983 */ /* 0x002ee80000100800 */
[----:B------:R0:W3:Y:S01]  /*ba40*/  @!P0 LDG.E.U8 R114, desc[UR40][R124.64] ;  /* 0x000000287c728981 */ /* 0x0000e2000c1e1100 */
[----:B------:R-:W-:Y:S02]  /*ba50*/  PRMT R112, RZ, 0x7610, R112 ;  /* 0x00007610ff707816 */ /* 0x000fe40000000070 */
[----:B------:R-:W-:Y:S01]  /*ba60*/  PRMT R126, RZ, 0x7610, R126 ;  /* 0x00007610ff7e7816 */ /* 0x000fe2000000007e */
[----:B--2---:R-:W2:Y:S01]  /*ba70*/  LDL R115, [R1+0xd4] ;  /* 0x0000d40001737983 */ /* 0x004ea20000100800 */
[----:B------:R-:W-:-:S03]  /*ba80*/  PRMT R127, RZ, 0x7610, R127 ;  /* 0x00007610ff7f7816 */ /* 0x000fc6000000007f */
[----:B------:R-:W2:Y:S01]  /*ba90*/  LDL R6, [R1+0x90] ;  /* 0x0000900001067983 */ /* 0x000ea20000100800 */
[----:B0-----:R-:W-:Y:S02]  /*baa0*/  @!P0 IMAD.MOV.U32 R124, RZ, RZ, R244 ;  /* 0x000000ffff7c8224 */ /* 0x001fe400078e00f4 */
[----:B------:R-:W-:Y:S01]  /*bab0*/  @!P0 IMAD.MOV.U32 R125, RZ, RZ, R243 ;  /* 0x000000ffff7d8224 */ /* 0x000fe200078e00f3 */
[----:B------:R-:W2:Y:S04]  /*bac0*/  LDL R5, [R1+0x94] ;  /* 0x0000940001057983 */ /* 0x000ea80000100800 */
[----:B------:R0:W2:Y:S04]  /*bad0*/  @!P0 LDG.E.U8 R113, desc[UR40][R124.64] ;  /* 0x000000287c718981 */ /* 0x0000a8000c1e1100 */
[----:B------:R-:W2:Y:S04]  /*bae0*/  LDL R4, [R1+0x50] ;  /* 0x0000500001047983 */ /* 0x000ea80000100800 */
[----:B------:R-:W2:Y:S01]  /*baf0*/  LDL R3, [R1+0x54] ;  /* 0x0000540001037983 */ /* 0x000ea20000100800 */
[----:B0-----:R-:W-:-:S02]  /*bb00*/  @!P0 IMAD.MOV.U32 R124, RZ, RZ, R228 ;  /* 0x000000ffff7c8224 */ /* 0x001fc400078e00e4 */
[----:B------:R-:W-:Y:S01]  /*bb10*/  @!P0 IMAD.MOV.U32 R125, RZ, RZ, R227 ;  /* 0x000000ffff7d8224 */ /* 0x000fe200078e00e3 */
[----:B------:R-:W2:Y:S04]  /*bb20*/  LDL R2, [R1+0x14] ;  /* 0x0000140001027983 */ /* 0x000ea80000100800 */
[----:B------:R0:W2:Y:S02]  /*bb30*/  @!P0 LDG.E.U8 R112, desc[UR40][R124.64] ;  /* 0x000000287c708981 */ /* 0x0000a4000c1e1100 */
[----:B0-----:R-:W-:Y:S02]  /*bb40*/  @!P0 IMAD.MOV.U32 R124, RZ, RZ, R212 ;  /* 0x000000ffff7c8224 */ /* 0x001fe400078e00d4 */
[----:B------:R-:W-:-:S05]  /*bb50*/  @!P0 IMAD.MOV.U32 R125, RZ, RZ, R211 ;  /* 0x000000ffff7d8224 */ /* 0x000fca00078e00d3 */
[----:B------:R4:W2:Y:S02]  /*bb60*/  @!P0 LDG.E.U8 R126, desc[UR40][R124.64] ;  /* 0x000000287c7e8981 */ /* 0x0008a4000c1e1100 */
[----:B----4-:R-:W-:Y:S02]  /*bb70*/  @!P0 IMAD.MOV.U32 R125, RZ, RZ, R138 ;  /* 0x000000ffff7d8224 */ /* 0x010fe400078e008a */
[----:B---3--:R-:W-:-:S05]  /*bb80*/  @!P0 IMAD.MOV.U32 R124, RZ, RZ, R123 ;  /* 0x000000ffff7c8224 */ /* 0x008fca00078e007b */
[----:B------:R2:W3:Y:S04]  /*bb90*/  @!P0 LDG.E.U8 R127, desc[UR40][R124.64] ;  /* 0x000000287c7f8981 */ /* 0x0004e8000c1e1100 */
[----:B------:R-:W-:Y:S04]  /*bba0*/  STL [R1+0x660], R114 ;  /* 0x0006607201007387 */ /* 0x000fe80000100800 */
[----:B------:R0:W-:Y:S01]  /*bbb0*/  STL [R1+0x5b0], R244 ;  /* 0x0005b0f401007387 */ /* 0x0001e20000100800 */
[----:B------:R-:W-:Y:S01]  /*bbc0*/  PRMT R128, RZ, 0x7610, R128 ;  /* 0x00007610ff807816 */ /* 0x000fe20000000080 */
[----:B--2---:R-:W-:-:S02]  /*bbd0*/  @!P0 IMAD.MOV.U32 R124, RZ, RZ, R115 ;  /* 0x000000ffff7c8224 */ /* 0x004fc400078e0073 */
[----:B------:R-:W-:Y:S01]  /*bbe0*/  @!P0 IMAD.MOV.U32 R125, RZ, RZ, R122 ;  /* 0x000000ffff7d8224 */ /* 0x000fe200078e007a */
[----:B------:R-:W-:-:S04]  /*bbf0*/  PRMT R129, RZ, 0x7610, R129 ;  /* 0x00007610ff817816 */ /* 0x000fc80000000081 */
[----:B------:R1:W2:Y:S04]  /*bc00*/  @!P0 LDG.E.U8 R128, desc[UR40][R124.64] ;  /* 0x000000287c808981 */ /* 0x0002a8000c1e1100 */
[----:B0-----:R-:W4:Y:S04]  /*bc10*/  LDL.LU R244, [R1+0x28] ;  /* 0x0000280001f47983 */ /* 0x001f280000300800 */
[----:B------:R0:W-:Y:S04]  /*bc20*/  STL [R1+0x5ac], R243 ;  /* 0x0005acf301007387 */ /* 0x0001e80000100800 */
[----:B0-----:R-:W2:Y:S04]  /*bc30*/  LDL.LU R243, [R1+0x20] ;  /* 0x0000200001f37983 */ /* 0x001ea80000300800 */
[----:B------:R-:W-:Y:S04]  /*bc40*/  STL [R1+0x664], R113 ;  /* 0x0006647101007387 */ /* 0x000fe80000100800 */
[----:B------:R0:W-:Y:S01]  /*bc50*/  STL [R1+0x5b8], R228 ;  /* 0x0005b8e401007387 */ /* 0x0001e20000100800 */
[----:B-1----:R-:W-:-:S02]  /*bc60*/  @!P0 IMAD.MOV.U32 R124, RZ, RZ, R5 ;  /* 0x000000ffff7c8224 */ /* 0x002fc400078e0005 */
[----:B------:R-:W-:Y:S01]  /*bc70*/  @!P0 IMAD.MOV.U32 R125, RZ, RZ, R6 ;  /* 0x000000ffff7d8224 */ /* 0x000fe200078e0006 */
[----:B------:R-:W-:-:S04]  /*bc80*/  PRMT R130, RZ, 0x7610, R130 ;  /* 0x00007610ff827816 */ /* 0x000fc80000000082 */
[----:B------:R1:W2:Y:S04]  /*bc90*/  @!P0 LDG.E.U8 R129, desc[UR40][R124.64] ;  /* 0x000000287c818981 */ /* 0x0002a8000c1e1100 */
[----:B0-----:R-:W2:Y:S04]  /*bca0*/  LDL.LU R228, [R1+0x30] ;  /* 0x0000300001e47983 */ /* 0x001ea80000300800 */
[----:B------:R0:W-:Y:S04]  /*bcb0*/  STL [R1+0x5b4], R227 ;  /* 0x0005b4e301007387 */ /* 0x0001e80000100800 */
[----:B0-----:R-:W4:Y:S04]  /*bcc0*/  LDL.LU R227, [R1+0x4] ;  /* 0x0000040001e37983 */ /* 0x001f280000300800 */
[----:B------:R-:W-:Y:S04]  /*bcd0*/  STL [R1+0x668], R112 ;  /* 0x0006687001007387 */ /* 0x000fe80000100800 */
[----:B------:R0:W-:Y:S01]  /*bce0*/  STL [R1+0x5c0], R212 ;  /* 0x0005c0d401007387 */ /* 0x0001e20000100800 */
[----:B-1----:R-:W-:-:S03]  /*bcf0*/  @!P0 IMAD.MOV.U32 R124, RZ, RZ, R3 ;  /* 0x000000ffff7c8224 */ /* 0x002fc600078e0003 */
[----:B0-----:R-:W2:Y:S04]  /*bd00*/  LDL.LU R212, [R1+0x38] ;  /* 0x0000380001d47983 */ /* 0x001ea80000300800 */
[----:B------:R0:W-:Y:S01]  /*bd10*/  STL [R1+0x5bc], R211 ;  /* 0x0005bcd301007387 */ /* 0x0001e20000100800 */
[----:B------:R-:W-:Y:S01]  /*bd20*/  @!P0 IMAD.MOV.U32 R125, RZ, RZ, R4 ;  /* 0x000000ffff7d8224 */ /* 0x000fe200078e0004 */
[----:B------:R-:W-:-:S04]  /*bd30*/  PRMT R131, RZ, 0x7610, R131 ;  /* 0x00007610ff837816 */ /* 0x000fc80000000083 */
[----:B------:R1:W2:Y:S04]  /*bd40*/  @!P0 LDG.E.U8 R130, desc[UR40][R124.64] ;  /* 0x000000287c828981 */ /* 0x0002a8000c1e1100 */
[----:B0-----:R-:W4:Y:S04]  /*bd50*/  LDL.LU R211, [R1+0xc] ;  /* 0x00000c0001d37983 */ /* 0x001f280000300800 */
[----:B------:R-:W-:Y:S01]  /*bd60*/  STL [R1+0x66c], R126 ;  /* 0x00066c7e01007387 */ /* 0x000fe20000100800 */
[----:B-1----:R-:W-:Y:S02]  /*bd70*/  @!P0 IMAD.MOV.U32 R124, RZ, RZ, R2 ;  /* 0x000000ffff7c8224 */ /* 0x002fe400078e0002 */
[----:B------:R-:W-:-:S05]  /*bd80*/  @!P0 IMAD.MOV.U32 R125, RZ, RZ, R198 ;  /* 0x000000ffff7d8224 */ /* 0x000fca00078e00c6 */
[----:B------:R0:W2:Y:S02]  /*bd90*/  @!P0 LDG.E.U8 R131, desc[UR40][R124.64] ;  /* 0x000000287c838981 */ /* 0x0000a4000c1e1100 */
[----:B0-----:R-:W-:Y:S02]  /*bda0*/  @!P0 IMAD.MOV.U32 R124, RZ, RZ, R242 ;  /* 0x000000ffff7c8224 */ /* 0x001fe400078e00f2 */
[----:B------:R-:W-:Y:S01]  /*bdb0*/  @!P0 IMAD.MOV.U32 R125, RZ, RZ, R241 ;  /* 0x000000ffff7d8224 */ /* 0x000fe200078e00f1 */
[----:B---3--:R-:W-:Y:S04]  /*bdc0*/  STL [R1+0x670], R127 ;  /* 0x0006707f01007387 */ /* 0x008fe80000100800 */
[----:B------:R-:W3:Y:S04]  /*bdd0*/  LDL R113, [R1+0x108] ;  /* 0x0001080001717983 */ /* 0x000ee80000100800 */
[----:B------:R-:W4:Y:S04]  /*bde0*/  LDL R112, [R1+0x10c] ;  /* 0x00010c0001707983 */ /* 0x000f280000100800 */
[----:B------:R-:W2:Y:S04]  /*bdf0*/  LDL R6, [R1+0xc8] ;  /* 0x0000c80001067983 */ /* 0x000ea80000100800 */
[----:B------:R-:W2:Y:S04]  /*be00*/  LDL R5, [R1+0xcc] ;  /* 0x0000cc0001057983 */ /* 0x000ea80000100800 */
[----:B------:R-:W2:Y:S04]  /*be10*/  LDL R4, [R1+0x88] ;  /* 0x0000880001047983 */ /* 0x000ea80000100800 */
[----:B------:R-:W2:Y:S04]  /*be20*/  LDL R3, [R1+0x8c] ;  /* 0x00008c0001037983 */ /* 0x000ea80000100800 */
[----:B------:R-:W2:Y:S04]  /*be30*/  LDL R2, [R1+0x4c] ;  /* 0x00004c0001027983 */ /* 0x000ea80000100800 */
[----:B------:R0:W-:Y:S04]  /*be40*/  STL [R1+0x5c4], R198 ;  /* 0x0005c4c601007387 */ /* 0x0001e80000100800 */
[----:B0-----:R-:W2:Y:S04]  /*be50*/  LDL.LU R198, [R1+0x40] ;  /* 0x0000400001c67983 */ /* 0x001ea80000300800 */
[----:B------:R0:W-:Y:S04]  /*be60*/  STL [R1+0x5cc], R242 ;  /* 0x0005ccf201007387 */ /* 0x0001e80000100800 */
[----:B0-----:R-:W2:Y:S04]  /*be70*/  LDL.LU R242, [R1+0x24] ;  /* 0x0000240001f27983 */ /* 0x001ea80000300800 */
[----:B------:R0:W-:Y:S04]  /*be80*/  STL [R1+0x5c8], R241 ;  /* 0x0005c8f101007387 */ /* 0x0001e80000100800 */
[----:B0-----:R-:W2:Y:S01]  /*be90*/  LDL.LU R241, [R1+0x48] ;  /* 0x0000480001f17983 */ /* 0x001ea20000300800 */
[----:B------:R-:W-:-:S02]  /*bea0*/  PRMT R132, RZ, 0x7610, R132 ;  /* 0x00007610ff847816 */ /* 0x000fc40000000084 */
[----:B------:R-:W-:-:S04]  /*beb0*/  PRMT R133, RZ, 0x7610, R133 ;  /* 0x00007610ff857816 */ /* 0x000fc80000000085 */
[----:B------:R0:W2:Y:S01]  /*bec0*/  @!P0 LDG.E.U8 R132, desc[UR40][R124.64] ;  /* 0x000000287c848981 */ /* 0x0000a2000c1e1100 */
[----:B------:R-:W-:Y:S01]  /*bed0*/  PRMT R134, RZ, 0x7610, R134 ;  /* 0x00007610ff867816 */ /* 0x000fe20000000086 */
[----:B0-----:R-:W-:Y:S02]  /*bee0*/  @!P0 IMAD.MOV.U32 R124, RZ, RZ, R226 ;  /* 0x000000ffff7c8224 */ /* 0x001fe400078e00e2 */
[----:B------:R-:W-:-:S05]  /*bef0*/  @!P0 IMAD.MOV.U32 R125, RZ, RZ, R225 ;  /* 0x000000ffff7d8224 */ /* 0x000fca00078e00e1 */
[----:B------:R0:W2:Y:S01]  /*bf00*/  @!P0 LDG.E.U8 R133, desc[UR40][R124.64] ;  /* 0x000000287c858981 */ /* 0x0000a2000c1e1100 */
[----:B------:R-:W-:Y:S01]  /*bf10*/  PRMT R135, RZ, 0x7610, R135 ;  /* 0x00007610ff877816 */ /* 0x000fe20000000087 */
[----:B0-----:R-:W-:Y:S02]  /*bf20*/  @!P0 IMAD.MOV.U32 R124, RZ, RZ, R210 ;  /* 0x000000ffff7c8224 */ /* 0x001fe400078e00d2 */
[----:B------:R-:W-:-:S05]  /*bf30*/  @!P0 IMAD.MOV.U32 R125, RZ, RZ, R209 ;  /* 0x000000ffff7d8224 */ /* 0x000fca00078e00d1 */
[----:B------:R3:W2:Y:S01]  /*bf40*/  @!P0 LDG.E.U8 R134, desc[UR40][R124.64] ;  /* 0x000000287c868981 */ /* 0x0006a2000c1e1100 */
[----:B------:R-:W-:Y:S02]  /*bf50*/  PRMT R136, RZ, 0x7610, R136 ;  /* 0x00007610ff887816 */ /* 0x000fe40000000088 */
[----:B------:R-:W-:Y:S01]  /*bf60*/  PRMT R137, RZ, 0x7610, R137 ;  /* 0x00007610ff897816 */ /* 0x000fe20000000089 */
[----:B------:R0:W-:Y:S01]  /*bf70*/  STL [R1+0x5d4], R226 ;  /* 0x0005d4e201007387 */ /* 0x0001e20000100800 */
[----:B------:R-:W-:-:S03]  /*bf80*/  PRMT R140, RZ, 0x7610, R140 ;  /* 0x00007610ff8c7816 */ /* 0x000fc6000000008c */
[----:B0-----:R-:W2:Y:S04]  /*bf90*/  LDL.LU R226, [R1+0x34] ;  /* 0x0000340001e27983 */ /* 0x001ea80000300800 */
[----:B------:R0:W-:Y:S01]  /*bfa0*/  STL [R1+0x5d0], R225 ;  /* 0x0005d0e101007387 */ /* 0x0001e20000100800 */
[----:B------:R-:W-:-:S03]  /*bfb0*/  PRMT R141, RZ, 0x7610, R141 ;  /* 0x00007610ff8d7816 */ /* 0x000fc6000000008d */
[----:B0-----:R-:W2:Y:S04]  /*bfc0*/  LDL.LU R225, [R1+0x2c] ;  /* 0x00002c0001e17983 */ /* 0x001ea80000300800 */
[----:B------:R0:W-:Y:S04]  /*bfd0*/  STL [R1+0x5dc], R210 ;  /* 0x0005dcd201007387 */ /* 0x0001e80000100800 */
[----:B0-----:R-:W2:Y:S04]  /*bfe0*/  LDL.LU R210, [R1+0x3c] ;  /* 0x00003c0001d27983 */ /* 0x001ea80000300800 */
[----:B------:R0:W-:Y:S04]  /*bff0*/  STL [R1+0x5d8], R209 ;  /* 0x0005d8d101007387 */ /* 0x0001e80000100800 */
[----:B0-----:R-:W2:Y:S01]  /*c000*/  LDL.LU R209, [R1+0x60] ;  /* 0x0000600001d17983 */ /* 0x001ea20000300800 */
[----:B---3--:R-:W-:-:S02]  /*c010*/  @!P0 IMAD.MOV.U32 R125, RZ, RZ, R113 ;  /* 0x000000ffff7d8224 */ /* 0x008fc400078e0071 */
[----:B----4-:R-:W-:-:S05]  /*c020*/  @!P0 IMAD.MOV.U32 R124, RZ, RZ, R112 ;  /* 0x000000ffff7c8224 */ /* 0x010fca00078e0070 */
[----:B------:R2:W3:Y:S02]  /*c030*/  @!P0 LDG.E.U8 R135, desc[UR40][R124.64] ;  /* 0x000000287c878981 */ /* 0x0004e4000c1e1100 */
[----:B--2---:R-:W-:Y:S02]  /*c040*/  @!P0 IMAD.MOV.U32 R124, RZ, RZ, R5 ;  /* 0x000000ffff7c8224 */ /* 0x004fe400078e0005 */
[----:B------:R-:W-:Y:S01]  /*c050*/  @!P0 IMAD.MOV.U32 R125, RZ, RZ, R6 ;  /* 0x000000ffff7d8224 */ /* 0x000fe200078e0006 */
[----:B------:R-:W2:Y:S04]  /*c060*/  LDL R5, [R1+0x104] ;  /* 0x0001040001057983 */ /* 0x000ea80000100800 */
[----:B------:R0:W4:Y:S04]  /*c070*/  @!P0 LDG.E.U8 R136, desc[UR40][R124.64] ;  /* 0x000000287c888981 */ /* 0x000128000c1e1100 */
[----:B------:R-:W3:Y:S01]  /*c080*/  LDL R6, [R1+0x100] ;  /* 0x0001000001067983 */ /* 0x000ee20000100800 */
[----:B0-----:R-:W-:-:S02]  /*c090*/  @!P0 IMAD.MOV.U32 R124, RZ, RZ, R3 ;  /* 0x000000ffff7c8224 */ /* 0x001fc400078e0003 */
[----:B------:R-:W-:Y:S01]  /*c0a0*/  @!P0 IMAD.MOV.U32 R125, RZ, RZ, R4 ;  /* 0x000000ffff7d8224 */ /* 0x000fe200078e0004 */
[----:B------:R-:W4:Y:S04]  /*c0b0*/  LDL R3, [R1+0xc4] ;  /* 0x0000c40001037983 */ /* 0x000f280000100800 */
[----:B------:R0:W4:Y:S04]  /*c0c0*/  @!P0 LDG.E.U8 R137, desc[UR40][R124.64] ;  /* 0x000000287c898981 */ /* 0x000128000c1e1100 */
[----:B------:R-:W4:Y:S01]  /*c0d0*/  LDL R4, [R1+0xc0] ;  /* 0x0000c00001047983 */ /* 0x000f220000100800 */
[----:B0-----:R-:W-:-:S03]  /*c0e0*/  @!P0 IMAD.MOV.U32 R124, RZ, RZ, R2 ;  /* 0x000000ffff7c8224 */ /* 0x001fc600078e0002 */
[----:B------:R-:W4:Y:S01]  /*c0f0*/  LDL R2, [R1+0x84] ;  /* 0x0000840001027983 */ /* 0x000f220000100800 */
[----:B------:R-:W-:-:S03]  /*c100*/  @!P0 IMAD.MOV.U32 R125, RZ, RZ, R241 ;  /* 0x000000ffff7d8224 */ /* 0x000fc600078e00f1 */
[----:B------:R0:W-:Y:S04]  /*c110*/  STL [R1+0x5e0], R241 ;  /* 0x0005e0f101007387 */ /* 0x0001e80000100800 */
[----:B------:R1:W4:Y:S04]  /*c120*/  @!P0 LDG.E.U8 R140, desc[UR40][R124.64] ;  /* 0x000000287c8c8981 */ /* 0x000328000c1e1100 */
[----:B0-----:R-:W4:Y:S01]  /*c130*/  LDL.LU R241, [R1+0x68] ;  /* 0x0000680001f17983 */ /* 0x001f220000300800 */
[----:B-1----:R-:W-:Y:S02]  /*c140*/  @!P0 IMAD.MOV.U32 R124, RZ, RZ, R211 ;  /* 0x000000ffff7c8224 */ /* 0x002fe400078e00d3 */
[----:B------:R-:W-:Y:S01]  /*c150*/  @!P0 IMAD.MOV.U32 R125, RZ, RZ, R197 ;  /* 0x000000ffff7d8224 */ /* 0x000fe200078e00c5 */
[----:B------:R0:W-:Y:S04]  /*c160*/  STL [R1+0x5e8], R211 ;  /* 0x0005e8d301007387 */ /* 0x0001e80000100800 */
[----:B------:R1:W4:Y:S04]  /*c170*/  @!P0 LDG.E.U8 R141, desc[UR40][R124.64] ;  /* 0x000000287c8d8981 */ /* 0x000328000c1e1100 */
[----:B0-----:R-:W4:Y:S04]  /*c180*/  LDL.LU R211, [R1+0x70] ;  /* 0x0000700001d37983 */ /* 0x001f280000300800 */
[----:B------:R0:W-:Y:S01]  /*c190*/  STL [R1+0x5e4], R197 ;  /* 0x0005e4c501007387 */ /* 0x0001e20000100800 */
[----:B-1----:R-:W-:-:S03]  /*c1a0*/  @!P0 IMAD.MOV.U32 R124, RZ, RZ, R240 ;  /* 0x000000ffff7c8224 */ /* 0x002fc600078e00f0 */
[----:B0-----:R-:W4:Y:S04]  /*c1b0*/  LDL.LU R197, [R1+0x44] ;  /* 0x0000440001c57983 */ /* 0x001f280000300800 */
[----:B------:R0:W-:Y:S04]  /*c1c0*/  STL [R1+0x5f0], R240 ;  /* 0x0005f0f001007387 */ /* 0x0001e80000100800 */
[----:B0-----:R-:W4:Y:S01]  /*c1d0*/  LDL.LU R240, [R1+0x80] ;  /* 0x0000800001f07983 */ /* 0x001f220000300800 */
[----:B------:R-:W-:Y:S01]  /*c1e0*/  PRMT R142, RZ, 0x7610, R142 ;  /* 0x00007610ff8e7816 */ /* 0x000fe2000000008e */
[----:B------:R-:W-:Y:S01]  /*c1f0*/  @!P0 IMAD.MOV.U32 R125, RZ, RZ, R239 ;  /* 0x000000ffff7d8224 */ /* 0x000fe200078e00ef */
[----:B------:R-:W-:-:S04]  /*c200*/  PRMT R143, RZ, 0x7610, R143 ;  /* 0x00007610ff8f7816 */ /* 0x000fc8000000008f */
[----:B------:R0:W4:Y:S01]  /*c210*/  @!P0 LDG.E.U8 R142, desc[UR40][R124.64] ;  /* 0x000000287c8e8981 */ /* 0x000122000c1e1100 */
[----:B------:R-:W-:Y:S01]  /*c220*/  PRMT R144, RZ, 0x7610, R144 ;  /* 0x00007610ff907816 */ /* 0x000fe20000000090 */
[----:B0-----:R-:W-:Y:S02]  /*c230*/  @!P0 IMAD.MOV.U32 R124, RZ, RZ, R224 ;  /* 0x000000ffff7c8224 */ /* 0x001fe400078e00e0 */
[----:B------:R-:W-:-:S05]  /*c240*/  @!P0 IMAD.MOV.U32 R125, RZ, RZ, R223 ;  /* 0x000000ffff7d8224 */ /* 0x000fca00078e00df */
[----:B------:R0:W4:Y:S01]  /*c250*/  @!P0 LDG.E.U8 R143, desc[UR40][R124.64] ;  /* 0x000000287c8f8981 */ /* 0x000122000c1e1100 */
[----:B------:R-:W-:Y:S01]  /*c260*/  PRMT R145, RZ, 0x7610, R145 ;  /* 0x00007610ff917816 */ /* 0x000fe20000000091 */
[----:B0-----:R-:W-:Y:S02]  /*c270*/  @!P0 IMAD.MOV.U32 R124, RZ, RZ, R208 ;  /* 0x000000ffff7c8224 */ /* 0x001fe400078e00d0 */
[----:B------:R-:W-:-:S05]  /*c280*/  @!P0 IMAD.MOV.U32 R125, RZ, RZ, R207 ;  /* 0x000000ffff7d8224 */ /* 0x000fca00078e00cf */
[----:B------:R2:W4:Y:S01]  /*c290*/  @!P0 LDG.E.U8 R144, desc[UR40][R124.64] ;  /* 0x000000287c908981 */ /* 0x000522000c1e1100 */
[----:B------:R-:W-:Y:S02]  /*c2a0*/  PRMT R146, RZ, 0x7610, R146 ;  /* 0x00007610ff927816 */ /* 0x000fe40000000092 */
[----:B------:R-:W-:Y:S01]  /*c2b0*/  PRMT R147, RZ, 0x7610, R147 ;  /* 0x00007610ff937816 */ /* 0x000fe20000000093 */
[----:B------:R0:W-:Y:S01]  /*c2c0*/  STL [R1+0x5ec], R239 ;  /* 0x0005ecef01007387 */ /* 0x0001e20000100800 */
[----:B------:R-:W-:-:S03]  /*c2d0*/  PRMT R148, RZ, 0x7610, R148 ;  /* 0x00007610ff947816 */ /* 0x000fc60000000094 */
[----:B0-----:R-:W4:Y:S04]  /*c2e0*/  LDL.LU R239, [R1+0x78] ;  /* 0x0000780001ef7983 */ /* 0x001f280000300800 */
[----:B------:R0:W-:Y:S01]  /*c2f0*/  STL [R1+0x5f8], R224 ;  /* 0x0005f8e001007387 */ /* 0x0001e20000100800 */
[----:B------:R-:W-:-:S03]  /*c300*/  PRMT R149, RZ, 0x7610, R149 ;  /* 0x00007610ff957816 */ /* 0x000fc60000000095 */
[----:B0-----:R-:W4:Y:S04]  /*c310*/  LDL.LU R224, [R1+0x6c] ;  /* 0x00006c0001e07983 */ /* 0x001f280000300800 */
[----:B------:R0:W-:Y:S04]  /*c320*/  STL [R1+0x5f4], R223 ;  /* 0x0005f4df01007387 */ /* 0x0001e80000100800 */
[----:B0-----:R-:W4:Y:S04]  /*c330*/  LDL.LU R223, [R1+0x64] ;  /* 0x0000640001df7983 */ /* 0x001f280000300800 */
[----:B------:R0:W-:Y:S04]  /*c340*/  STL [R1+0x600], R208 ;  /* 0x000600d001007387 */ /* 0x0001e80000100800 */
[----:B0-----:R-:W4:Y:S04]  /*c350*/  LDL.LU R208, [R1+0xa0] ;  /* 0x0000a00001d07983 */ /* 0x001f280000300800 */
[----:B------:R0:W-:Y:S01]  /*c360*/  STL [R1+0x5fc], R207 ;  /* 0x0005fccf01007387 */ /* 0x0001e20000100800 */
[----:B------:R-:W-:-:S03]  /*c370*/  PRMT R150, RZ, 0x7610, R150 ;  /* 0x00007610ff967816 */ /* 0x000fc60000000096 */
[----:B0-----:R-:W4:Y:S01]  /*c380*/  LDL.LU R207, [R1+0x74] ;  /* 0x0000740001cf7983 */ /* 0x001f220000300800 */
[----:B--2---:R-:W-:Y:S02]  /*c390*/  @!P0 IMAD.MOV.U32 R124, RZ, RZ, R5 ;  /* 0x000000ffff7c8224 */ /* 0x004fe400078e0005 */
[----:B---3--:R-:W-:-:S05]  /*c3a0*/  @!P0 IMAD.MOV.U32 R125, RZ, RZ, R6 ;  /* 0x000000ffff7d8224 */ /* 0x008fca00078e0006 */
[----:B------:R4:W2:Y:S02]  /*c3b0*/  @!P0 LDG.E.U8 R145, desc[UR40][R124.64] ;  /* 0x000000287c918981 */ /* 0x0008a4000c1e1100 */
[----:B----4-:R-:W-:Y:S02]  /*c3c0*/  @!P0 IMAD.MOV.U32 R124, RZ, RZ, R3 ;  /* 0x000000ffff7c8224 */ /* 0x010fe400078e0003 */
[----:B------:R-:W-:Y:S01]  /*c3d0*/  @!P0 IMAD.MOV.U32 R125, RZ, RZ, R4 ;  /* 0x000000ffff7d8224 */ /* 0x000fe200078e0004 */
[----:B------:R-:W3:Y:S04]  /*c3e0*/  LDL R3, [R1+0xfc] ;  /* 0x0000fc0001037983 */ /* 0x000ee80000100800 */
[----:B------:R0:W4:Y:S04]  /*c3f0*/  @!P0 LDG.E.U8 R146, desc[UR40][R124.64] ;  /* 0x000000287c928981 */ /* 0x000128000c1e1100 */
[----:B------:R-:W2:Y:S01]  /*c400*/  LDL R4, [R1+0xf8] ;  /* 0x0000f80001047983 */ /* 0x000ea20000100800 */
[----:B0-----:R-:W-:-:S03]  /*c410*/  @!P0 IMAD.MOV.U32 R124, RZ, RZ, R2 ;  /* 0x000000ffff7c8224 */ /* 0x001fc600078e0002 */
[----:B------:R-:W4:Y:S01]  /*c420*/  LDL R2, [R1+0xf4] ;  /* 0x0000f40001027983 */ /* 0x000f220000100800 */
[----:B------:R-:W-:-:S05]  /*c430*/  @!P0 IMAD.MOV.U32 R125, RZ, RZ, R240 ;  /* 0x000000ffff7d8224 */ /* 0x000fca00078e00f0 */
[----:B------:R0:W4:Y:S04]  /*c440*/  @!P0 LDG.E.U8 R147, desc[UR40][R124.64] ;  /* 0x000000287c938981 */ /* 0x000128000c1e1100 */
[----:B------:R1:W-:Y:S01]  /*c450*/  STL [R1+0x604], R240 ;  /* 0x000604f001007387 */ /* 0x0003e20000100800 */
[----:B0-----:R-:W-:Y:S02]  /*c460*/  @!P0 IMAD.MOV.U32 R124, RZ, RZ, R197 ;  /* 0x000000ffff7c8224 */ /* 0x001fe400078e00c5 */
[----:B------:R-:W-:Y:S01]  /*c470*/  @!P0 IMAD.MOV.U32 R125, RZ, RZ, R198 ;  /* 0x000000ffff7d8224 */ /* 0x000fe200078e00c6 */
[----:B-1----:R-:W4:Y:S04]  /*c480*/  LDL.LU R240, [R1+0x7c] ;  /* 0x00007c0001f07983 */ /* 0x002f280000300800 */
[----:B------:R0:W4:Y:S04]  /*c490*/  @!P0 LDG.E.U8 R148, desc[UR40][R124.64] ;  /* 0x000000287c948981 */ /* 0x000128000c1e1100 */
[----:B------:R1:W-:Y:S01]  /*c4a0*/  STL [R1+0x60c], R197 ;  /* 0x00060cc501007387 */ /* 0x0003e20000100800 */
[----:B0-----:R-:W-:-:S02]  /*c4b0*/  @!P0 IMAD.MOV.U32 R124, RZ, RZ, R227 ;  /* 0x000000ffff7c8224 */ /* 0x001fc400078e00e3 */
[----:B------:R-:W-:Y:S01]  /*c4c0*/  @!P0 IMAD.MOV.U32 R125, RZ, RZ, R0 ;  /* 0x000000ffff7d8224 */ /* 0x000fe200078e0000 */
[----:B-1----:R-:W4:Y:S04]  /*c4d0*/  LDL.LU R197, [R1+0xb0] ;  /* 0x0000b00001c57983 */ /* 0x002f280000300800 */
[----:B------:R0:W-:Y:S04]  /*c4e0*/  STL [R1+0x608], R198 ;  /* 0x000608c601007387 */ /* 0x0001e80000100800 */
[----:B------:R1:W4:Y:S04]  /*c4f0*/  @!P0 LDG.E.U8 R149, desc[UR40][R124.64] ;  /* 0x000000287c958981 */ /* 0x000328000c1e1100 */
[----:B0-----:R-:W4:Y:S04]  /*c500*/  LDL.LU R198, [R1+0xa8] ;  /* 0x0000a80001c67983 */ /* 0x001f280000300800 */
[----:B------:R0:W-:Y:S01]  /*c510*/  STL [R1+0x614], R227 ;  /* 0x000614e301007387 */ /* 0x0001e20000100800 */
[----:B-1----:R-:W-:-:S02]  /*c520*/  @!P0 IMAD.MOV.U32 R124, RZ, RZ, R238 ;  /* 0x000000ffff7c8224 */ /* 0x002fc400078e00ee */
[----:B------:R-:W-:-:S05]  /*c530*/  @!P0 IMAD.MOV.U32 R125, RZ, RZ, R237 ;  /* 0x000000ffff7d8224 */ /* 0x000fca00078e00ed */
[----:B------:R1:W4:Y:S04]  /*c540*/  @!P0 LDG.E.U8 R150, desc[UR40][R124.64] ;  /* 0x000000287c968981 */ /* 0x000328000c1e1100 */
[----:B0-----:R-:W4:Y:S04]  /*c550*/  LDL.LU R227, [R1+0xa4] ;  /* 0x0000a40001e37983 */ /* 0x001f280000300800 */
[----:B------:R0:W-:Y:S01]  /*c560*/  STL [R1+0x610], R0 ;  /* 0x0006100001007387 */ /* 0x0001e20000100800 */
[----:B-1----:R-:W-:-:S03]  /*c570*/  @!P0 IMAD.MOV.U32 R124, RZ, RZ, R222 ;  /* 0x000000ffff7c8224 */ /* 0x002fc600078e00de */
[----:B0-----:R-:W4:Y:S04]  /*c580*/  LDL.LU R0, [R1+0xb8] ;  /* 0x0000b80001007983 */ /* 0x001f280000300800 */
[----:B------:R0:W-:Y:S04]  /*c590*/  STL [R1+0x61c], R238 ;  /* 0x00061cee01007387 */ /* 0x0001e80000100800 */
[----:B0-----:R-:W4:Y:S04]  /*c5a0*/  LDL.LU R238, [R1+0xb4] ;  /* 0x0000b40001ee7983 */ /* 0x001f280000300800 */
[----:B------:R0:W-:Y:S04]  /*c5b0*/  STL [R1+0x618], R237 ;  /* 0x000618ed01007387 */ /* 0x0001e80000100800 */
[----:B0-----:R-:W4:Y:S04]  /*c5c0*/  LDL.LU R237, [R1+0xac] ;  /* 0x0000ac0001ed7983 */ /* 0x001f280000300800 */
[----:B------:R0:W-:Y:S04]  /*c5d0*/  STL [R1+0x624], R222 ;  /* 0x000624de01007387 */ /* 0x0001e80000100800 */
[----:B0-----:R-:W4:Y:S01]  /*c5e0*/  LDL.LU R222, [R1+0xbc] ;  /* 0x0000bc0001de7983 */ /* 0x001f220000300800 */
[----:B------:R-:W-:Y:S01]  /*c5f0*/  PRMT R151, RZ, 0x7610, R151 ;  /* 0x00007610ff977816 */ /* 0x000fe20000000097 */
[----:B------:R-:W-:Y:S01]  /*c600*/  @!P0 IMAD.MOV.U32 R125, RZ, RZ, R221 ;  /* 0x000000ffff7d8224 */ /* 0x000fe200078e00dd */
[----:B------:R-:W-:Y:S01]  /*c610*/  PRMT R152, RZ, 0x7610, R152 ;  /* 0x00007610ff987816 */ /* 0x000fe20000000098 */
[----:B------:R0:W-:Y:S04]  /*c620*/  STL [R1+0x620], R221 ;  /* 0x000620dd01007387 */ /* 0x0001e80000100800 */
[----:B------:R1:W4:Y:S01]  /*c630*/  @!P0 LDG.E.U8 R151, desc[UR40][R124.64] ;  /* 0x000000287c978981 */ /* 0x000322000c1e1100 */
[----:B------:R-:W-:-:S03]  /*c640*/  PRMT R153, RZ, 0x7610, R153 ;  /* 0x00007610ff997816 */ /* 0x000fc60000000099 */
[----:B0-----:R-:W4:Y:S01]  /*c650*/  LDL.LU R221, [R1+0xe0] ;  /* 0x0000e00001dd7983 */ /* 0x001f220000300800 */
[----:B-1----:R-:W-:-:S03]  /*c660*/  @!P0 IMAD.MOV.U32 R124, RZ, RZ, R206 ;  /* 0x000000ffff7c8224 */ /* 0x002fc600078e00ce */
[----:B------:R0:W-:Y:S01]  /*c670*/  STL [R1+0x62c], R206 ;  /* 0x00062cce01007387 */ /* 0x0001e20000100800 */
[----:B------:R-:W-:-:S05]  /*c680*/  @!P0 IMAD.MOV.U32 R125, RZ, RZ, R205 ;  /* 0x000000ffff7d8224 */ /* 0x000fca00078e00cd */
[----:B------:R3:W4:Y:S04]  /*c690*/  @!P0 LDG.E.U8 R152, desc[UR40][R124.64] ;  /* 0x000000287c988981 */ /* 0x000728000c1e1100 */
[----:B0-----:R-:W4:Y:S04]  /*c6a0*/  LDL.LU R206, [R1+0xf0] ;  /* 0x0000f00001ce7983 */ /* 0x001f280000300800 */
[----:B------:R0:W-:Y:S04]  /*c6b0*/  STL [R1+0x628], R205 ;  /* 0x000628cd01007387 */ /* 0x0001e80000100800 */
[----:B0-----:R-:W4:Y:S01]  /*c6c0*/  LDL.LU R205, [R1+0xe8] ;  /* 0x0000e80001cd7983 */ /* 0x001f220000300800 */
[----:B---3--:R-:W-:-:S02]  /*c6d0*/  @!P0 IMAD.MOV.U32 R124, RZ, RZ, R3 ;  /* 0x000000ffff7c8224 */ /* 0x008fc400078e0003 */
[----:B--2---:R-:W-:-:S05]  /*c6e0*/  @!P0 IMAD.MOV.U32 R125, RZ, RZ, R4 ;  /* 0x000000ffff7d8224 */ /* 0x004fca00078e0004 */
[----:B------:R4:W2:Y:S02]  /*c6f0*/  @!P0 LDG.E.U8 R153, desc[UR40][R124.64] ;  /* 0x000000287c998981 */ /* 0x0008a4000c1e1100 */
[----:B----4-:R-:W-:Y:S02]  /*c700*/  @!P0 IMAD.MOV.U32 R125, RZ, RZ, R0 ;  /* 0x000000ffff7d8224 */ /* 0x010fe400078e0000 */
[----:B------:R-:W-:Y:S01]  /*c710*/  @!P0 IMAD.MOV.U32 R124, RZ, RZ, R222 ;  /* 0x000000ffff7c8224 */ /* 0x000fe200078e00de */
[----:B------:R0:W-:Y:S04]  /*c720*/  STL [R1+0x634], R222 ;  /* 0x000634de01007387 */ /* 0x0001e80000100800 */
[----:B0-----:R-:W3:Y:S04]  /*c730*/  LDL.LU R222, [R1+0xec] ;  /* 0x0000ec0001de7983 */ /* 0x001ee80000300800 */
[----:B------:R0:W-:Y:S04]  /*c740*/  STL [R1+0x630], R0 ;  /* 0x0006300001007387 */ /* 0x0001e80000100800 */
[----:B0-----:R-:W4:Y:S01]  /*c750*/  LDL.LU R0, [R1+0xe4] ;  /* 0x0000e40001007983 */ /* 0x001f220000300800 */
        /* <DEDUP_REMOVED lines=24> */
[----:B------:R-:W-:Y:S01]  /*c8e0*/  LOP3.LUT R14, R14, 0xffff, RZ, 0xc0, !PT ;  /* 0x0000ffff0e0e7812 */ /* 0x000fe200078ec0ff */
[----:B0-----:R-:W-:Y:S02]  /*c8f0*/  @!P0 IMAD.MOV.U32 R124, RZ, RZ, R204 ;  /* 0x000000ffff7c8224 */ /* 0x001fe400078e00cc */
[----:B------:R-:W-:Y:S01]  /*c900*/  @!P0 IMAD.MOV.U32 R125, RZ, RZ, R203 ;  /* 0x000000ffff7d8224 */ /* 0x000fe200078e00cb */
[----:B------:R-:W-:-:S04]  /*c910*/  LOP3.LUT R104, R104, 0xffff, RZ, 0xc0, !PT ;  /* 0x0000ffff68687812 */ /* 0x000fc800078ec0ff */
[----:B------:R0:W2:Y:S01]  /*c920*/  @!P0 LDG.E.U8 R162, desc[UR40][R124.64] ;  /* 0x000000287ca28981 */ /* 0x0000a2000c1e1100 */
[----:B------:R-:W-:Y:S02]  /*c930*/  LOP3.LUT R15, R15, 0xffff, RZ, 0xc0, !PT ;  /* 0x0000ffff0f0f7812 */ /* 0x000fe400078ec0ff */
[----:B------:R-:W-:Y:S02]  /*c940*/  LOP3.LUT R97, R97, 0xffff, RZ, 0xc0, !PT ;  /* 0x0000ffff61617812 */ /* 0x000fe400078ec0ff */
[----:B------:R-:W-:Y:S01]  /*c950*/  PRMT R166, RZ, 0x7610, R166 ;  /* 0x00007610ffa67816 */ /* 0x000fe200000000a6 */
[----:B0-----:R-:W-:Y:S02]  /*c960*/  @!P0 IMAD.MOV.U32 R124, RZ, RZ, R2 ;  /* 0x000000ffff7c8224 */ /* 0x001fe400078e0002 */
[----:B------:R-:W-:Y:S01]  /*c970*/  @!P0 IMAD.MOV.U32 R125, RZ, RZ, R206 ;  /* 0x000000ffff7d8224 */ /* 0x000fe200078e00ce */
[----:B------:R-:W-:Y:S01]  /*c980*/  PRMT R4, R14, 0x3340, R104 ;  /* 0x000033400e047816 */ /* 0x000fe20000000068 */
[----:B------:R-:W-:Y:S01]  /*c990*/  @!P0 IMAD.MOV.U32 R14, RZ, RZ, R200 ;  /* 0x000000ffff0e8224 */ /* 0x000fe200078e00c8 */
[----:B------:R-:W-:-:S02]  /*c9a0*/  LOP3.LUT R16, R16, 0xffff, RZ, 0xc0, !PT ;  /* 0x0000ffff10107812 */ /* 0x000fc400078ec0ff */
[----:B------:R0:W2:Y:S01]  /*c9b0*/  @!P0 LDG.E.U8 R164, desc[UR40][R124.64] ;  /* 0x000000287ca48981 */ /* 0x0000a2000c1e1100 */
[----:B------:R-:W-:Y:S02]  /*c9c0*/  LOP3.LUT R103, R103, 0xffff, RZ, 0xc0, !PT ;  /* 0x0000ffff67677812 */ /* 0x000fe400078ec0ff */
[----:B------:R-:W-:Y:S01]  /*c9d0*/  PRMT R2, R15, 0x3340, R97 ;  /* 0x000033400f027816 */ /* 0x000fe20000000061 */
[----:B------:R-:W-:Y:S01]  /*c9e0*/  @!P0 IMAD.MOV.U32 R15, RZ, RZ, R199 ;  /* 0x000000ffff0f8224 */ /* 0x000fe200078e00c7 */
[----:B------:R-:W-:Y:S02]  /*c9f0*/  PRMT R104, RZ, 0x7610, R104 ;  /* 0x00007610ff687816 */ /* 0x000fe40000000068 */
[----:B------:R-:W-:Y:S02]  /*ca00*/  LOP3.LUT R17, R17, 0xffff, RZ, 0xc0, !PT ;  /* 0x0000ffff11117812 */ /* 0x000fe400078ec0ff */
[----:B------:R-:W-:Y:S01]  /*ca10*/  LOP3.LUT R96, R96, 0xffff, RZ, 0xc0, !PT ;  /* 0x0000ffff60607812 */ /* 0x000fe200078ec0ff */
[----:B0-----:R-:W-:Y:S01]  /*ca20*/  @!P0 IMAD.MOV.U32 R124, RZ, RZ, R238 ;  /* 0x000000ffff7c8224 */ /* 0x001fe200078e00ee */
[----:B------:R-:W-:Y:S01]  /*ca30*/  LOP3.LUT R13, R13, 0xffff, RZ, 0xc0, !PT ;  /* 0x0000ffff0d0d7812 */ /* 0x000fe200078ec0ff */
[----:B------:R-:W-:Y:S01]  /*ca40*/  @!P0 IMAD.MOV.U32 R125, RZ, RZ, R197 ;  /* 0x000000ffff7d8224 */ /* 0x000fe200078e00c5 */
[----:B------:R-:W-:Y:S01]  /*ca50*/  LOP3.LUT R98, R98, 0xffff, RZ, 0xc0, !PT ;  /* 0x0000ffff62627812 */ /* 0x000fe200078ec0ff */
[----:B------:R0:W2:Y:S01]  /*ca60*/  @!P0 LDG.E.U8 R104, desc[UR40][R14.64] ;  /* 0x000000280e688981 */ /* 0x0000a2000c1e1100 */
[----:B------:R-:W-:Y:S01]  /*ca70*/  PRMT R3, R16, 0x3340, R103 ;  /* 0x0000334010037816 */ /* 0x000fe20000000067 */
[----:B------:R-:W-:Y:S01]  /*ca80*/  @!P0 IMAD.MOV.U32 R16, RZ, RZ, R232 ;  /* 0x000000ffff108224 */ /* 0x000fe200078e00e8 */
[----:B------:R-:W-:Y:S01]  /*ca90*/  PRMT R168, RZ, 0x7610, R168 ;  /* 0x00007610ffa87816 */ /* 0x000fe200000000a8 */
[----:B------:R1:W2:Y:S01]  /*caa0*/  @!P0 LDG.E.U8 R166, desc[UR40][R124.64] ;  /* 0x000000287ca68981 */ /* 0x0002a2000c1e1100 */
[----:B------:R-:W-:Y:S01]  /*cab0*/  PRMT R139, R17, 0x3340, R96 ;  /* 0x00003340118b7816 */ /* 0x000fe20000000060 */
[----:B------:R-:W-:Y:S01]  /*cac0*/  @!P0 IMAD.MOV.U32 R17, RZ, RZ, R231 ;  /* 0x000000ffff118224 */ /* 0x000fe200078e00e7 */
[----:B------:R-:W-:-:S02]  /*cad0*/  PRMT R103, RZ, 0x7610, R103 ;  /* 0x00007610ff677816 */ /* 0x000fc40000000067 */
[--C-:B------:R-:W-:Y:S01]  /*cae0*/  PRMT R5, R13, 0x3340, R98.reuse ;  /* 0x000033400d057816 */ /* 0x100fe20000000062 */
[----:B0-----:R-:W-:Y:S01]  /*caf0*/  @!P0 IMAD.MOV.U32 R15, RZ, RZ, R221 ;  /* 0x000000ffff0f8224 */ /* 0x001fe200078e00dd */
[----:B------:R-:W-:Y:S02]  /*cb00*/  PRMT R98, RZ, 0x7610, R98 ;  /* 0x00007610ff627816 */ /* 0x000fe40000000062 */
[----:B------:R-:W-:Y:S01]  /*cb10*/  LOP3.LUT R10, R10, 0xffff, RZ, 0xc0, !PT ;  /* 0x0000ffff0a0a7812 */ /* 0x000fe200078ec0ff */
[----:B-1----:R-:W-:Y:S01]  /*cb20*/  @!P0 IMAD.MOV.U32 R124, RZ, RZ, R207 ;  /* 0x000000ffff7c8224 */ /* 0x002fe200078e00cf */
[----:B------:R-:W-:Y:S01]  /*cb30*/  LOP3.LUT R106, R106, 0xffff, RZ, 0xc0, !PT ;  /* 0x0000ffff6a6a7812 */ /* 0x000fe200078ec0ff */
[----:B------:R-:W-:Y:S01]  /*cb40*/  @!P0 IMAD.MOV.U32 R125, RZ, RZ, R211 ;  /* 0x000000ffff7d8224 */ /* 0x000fe200078e00d3 */
[----:B------:R-:W-:Y:S01]  /*cb50*/  LOP3.LUT R11, R11, 0xffff, RZ, 0xc0, !PT ;  /* 0x0000ffff0b0b7812 */ /* 0x000fe200078ec0ff */
[----:B------:R0:W2:Y:S01]  /*cb60*/  @!P0 LDG.E.U8 R103, desc[UR40][R16.64] ;  /* 0x0000002810678981 */ /* 0x0000a2000c1e1100 */
[----:B------:R-:W-:-:S02]  /*cb70*/  LOP3.LUT R99, R99, 0xffff, RZ, 0xc0, !PT ;  /* 0x0000ffff63637812 */ /* 0x000fc400078ec0ff */
[----:B------:R-:W-:Y:S01]  /*cb80*/  PRMT R97, RZ, 0x7610, R97 ;  /* 0x00007610ff617816 */ /* 0x000fe20000000061 */
[----:B------:R1:W2:Y:S01]  /*cb90*/  @!P0 LDG.E.U8 R168, desc[UR40][R124.64] ;  /* 0x000000287ca88981 */ /* 0x0002a2000c1e1100 */
[----:B------:R-:W-:Y:S02]  /*cba0*/  LOP3.LUT R18, R18, 0xffff, RZ, 0xc0, !PT ;  /* 0x0000ffff12127812 */ /* 0x000fe400078ec0ff */
[----:B------:R-:W-:Y:S02]  /*cbb0*/  LOP3.LUT R110, R110, 0xffff, RZ, 0xc0, !PT ;  /* 0x0000ffff6e6e7812 */ /* 0x000fe400078ec0ff */
[----:B------:R-:W-:Y:S01]  /*cbc0*/  LOP3.LUT R19, R19, 0xffff, RZ, 0xc0, !PT ;  /* 0x0000ffff13137812 */ /* 0x000fe200078ec0ff */
[----:B0-----:R-:W-:Y:S01]  /*cbd0*/  @!P0 IMAD.MOV.U32 R16, RZ, RZ, R216 ;  /* 0x000000ffff108224 */ /* 0x001fe200078e00d8 */
[----:B------:R-:W-:Y:S01]  /*cbe0*/  LOP3.LUT R95, R95, 0xffff, RZ, 0xc0, !PT ;  /* 0x0000ffff5f5f7812 */ /* 0x000fe200078ec0ff */
[----:B------:R-:W-:Y:S01]  /*cbf0*/  @!P0 IMAD.MOV.U32 R17, RZ, RZ, R215 ;  /* 0x000000ffff118224 */ /* 0x000fe200078e00d7 */
[----:B-1----:R-:W-:Y:S01]  /*cc00*/  PRMT R125, R10, 0x3340, R106 ;  /* 0x000033400a7d7816 */ /* 0x002fe2000000006a */
[----:B------:R-:W-:Y:S01]  /*cc10*/  @!P0 IMAD.MOV.U32 R10, RZ, RZ, R242 ;  /* 0x000000ffff0a8224 */ /* 0x000fe200078e00f2 */
[----:B------:R-:W-:-:S02]  /*cc20*/  PRMT R106, RZ, 0x7610, R106 ;  /* 0x00007610ff6a7816 */ /* 0x000fc4000000006a */
[----:B------:R0:W2:Y:S01]  /*cc30*/  @!P0 LDG.E.U8 R97, desc[UR40][R16.64] ;  /* 0x0000002810618981 */ /* 0x0000a2000c1e1100 */
[----:B------:R-:W-:Y:S02]  /*cc40*/  LOP3.LUT R9, R9, 0xffff, RZ, 0xc0, !PT ;  /* 0x0000ffff09097812 */ /* 0x000fe400078ec0ff */
[----:B------:R-:W-:Y:S02]  /*cc50*/  LOP3.LUT R100, R100, 0xffff, RZ, 0xc0, !PT ;  /* 0x0000ffff64647812 */ /* 0x000fe400078ec0ff */
[----:B------:R-:W-:Y:S02]  /*cc60*/  LOP3.LUT R8, R8, 0xffff, RZ, 0xc0, !PT ;  /* 0x0000ffff08087812 */ /* 0x000fe400078ec0ff */
[----:B------:R-:W-:Y:S02]  /*cc70*/  LOP3.LUT R101, R101, 0xffff, RZ, 0xc0, !PT ;  /* 0x0000ffff65657812 */ /* 0x000fe400078ec0ff */
[----:B------:R-:W-:Y:S01]  /*cc80*/  PRMT R138, R18, 0x3340, R110 ;  /* 0x00003340128a7816 */ /* 0x000fe2000000006e */
[----:B------:R-:W-:Y:S01]  /*cc90*/  @!P0 IMAD.MOV.U32 R18, RZ, RZ, R225 ;  /* 0x000000ffff128224 */ /* 0x000fe200078e00e1 */
[----:B------:R-:W-:-:S02]  /*cca0*/  LOP3.LUT R89, R89, 0xffff, RZ, 0xc0, !PT ;  /* 0x0000ffff59597812 */ /* 0x000fc400078ec0ff */
[----:B------:R-:W-:Y:S02]  /*ccb0*/  LOP3.LUT R92, R92, 0xffff, RZ, 0xc0, !PT ;  /* 0x0000ffff5c5c7812 */ /* 0x000fe400078ec0ff */
[----:B------:R-:W-:Y:S01]  /*ccc0*/  PRMT R122, R19, 0x3340, R95 ;  /* 0x00003340137a7816 */ /* 0x000fe2000000005f */
[----:B------:R-:W-:Y:S01]  /*ccd0*/  @!P0 IMAD.MOV.U32 R19, RZ, RZ, R244 ;  /* 0x000000ffff138224 */ /* 0x000fe200078e00f4 */
[----:B------:R-:W-:Y:S02]  /*cce0*/  PRMT R110, RZ, 0x7610, R110 ;  /* 0x00007610ff6e7816 */ /* 0x000fe4000000006e */
[----:B------:R-:W-:Y:S02]  /*ccf0*/  LOP3.LUT R90, R90, 0xffff, RZ, 0xc0, !PT ;  /* 0x0000ffff5a5a7812 */ /* 0x000fe400078ec0ff */
[----:B------:R-:W-:Y:S02]  /*cd00*/  LOP3.LUT R91, R91, 0xffff, RZ, 0xc0, !PT ;  /* 0x0000ffff5b5b7812 */ /* 0x000fe400078ec0ff */
[----:B0-----:R-:W-:-:S02]  /*cd10*/  PRMT R16, R9, 0x3340, R100 ;  /* 0x0000334009107816 */ /* 0x001fc40000000064 */
[----:B------:R-:W-:Y:S01]  /*cd20*/  PRMT R17, R8, 0x3340, R101 ;  /* 0x0000334008117816 */ /* 0x000fe20000000065 */
[----:B------:R-:W-:Y:S01]  /*cd30*/  @!P0 IMAD.MOV.U32 R8, RZ, RZ, R214 ;  /* 0x000000ffff088224 */ /* 0x000fe200078e00d6 */
[----:B------:R-:W-:Y:S01]  /*cd40*/  LOP3.LUT R23, R23, 0xffff, RZ, 0xc0, !PT ;  /* 0x0000ffff17177812 */ /* 0x000fe200078ec0ff */
[----:B------:R-:W-:Y:S01]  /*cd50*/  @!P0 IMAD.MOV.U32 R9, RZ, RZ, R213 ;  /* 0x000000ffff098224 */ /* 0x000fe200078e00d5 */
[----:B------:R-:W-:Y:S01]  /*cd60*/  LOP3.LUT R93, R93, 0xffff, RZ, 0xc0, !PT ;  /* 0x0000ffff5d5d7812 */ /* 0x000fe200078ec0ff */
[----:B------:R0:W2:Y:S01]  /*cd70*/  @!P0 LDG.E.U8 R110, desc[UR40][R18.64] ;  /* 0x00000028126e8981 */ /* 0x0000a2000c1e1100 */
[----:B------:R-:W-:Y:S02]  /*cd80*/  PRMT R100, RZ, 0x7610, R100 ;  /* 0x00007610ff647816 */ /* 0x000fe40000000064 */
[----:B------:R-:W-:Y:S02]  /*cd90*/  PRMT R101, RZ, 0x7610, R101 ;  /* 0x00007610ff657816 */ /* 0x000fe40000000065 */
[----:B------:R-:W-:-:S02]  /*cda0*/  LOP3.LUT R88, R88, 0xffff, RZ, 0xc0, !PT ;  /* 0x0000ffff58587812 */ /* 0x000fc400078ec0ff */
[----:B------:R-:W-:Y:S02]  /*cdb0*/  LOP3.LUT R102, R102, 0xffff, RZ, 0xc0, !PT ;  /* 0x0000ffff66667812 */ /* 0x000fe400078ec0ff */
[----:B------:R-:W-:Y:S02]  /*cdc0*/  LOP3.LUT R196, R196, 0xffff, RZ, 0xc0, !PT ;  /* 0x0000ffffc4c47812 */ /* 0x000fe400078ec0ff */
[----:B------:R-:W-:Y:S02]  /*cdd0*/  LOP3.LUT R107, R107, 0xffff, RZ, 0xc0, !PT ;  /* 0x0000ffff6b6b7812 */ /* 0x000fe400078ec0ff */
[----:B------:R-:W-:Y:S02]  /*cde0*/  PRMT R127, R89, 0x3340, R92 ;  /* 0x00003340597f7816 */ /* 0x000fe4000000005c */
[----:B------:R-:W-:Y:S01]  /*cdf0*/  PRMT R126, R90, 0x3340, R91 ;  /* 0x000033405a7e7816 */ /* 0x000fe2000000005b */
[----:B0-----:R-:W-:Y:S01]  /*ce00*/  @!P0 IMAD.MOV.U32 R18, RZ, RZ, R248 ;  /* 0x000000ffff128224 */ /* 0x001fe200078e00f8 */
[----:B------:R-:W-:Y:S01]  /*ce10*/  PRMT R112, R23, 0x3340, R93 ;  /* 0x0000334017707816 */ /* 0x000fe2000000005d */
[----:B------:R-:W-:Y:S01]  /*ce20*/  @!P0 IMAD.MOV.U32 R19, RZ, RZ, R247 ;  /* 0x000000ffff138224 */ /* 0x000fe200078e00f7 */
[----:B------:R-:W-:Y:S01]  /*ce30*/  LOP3.LUT R21, R21, 0xffff, RZ, 0xc0, !PT ;  /* 0x0000ffff15157812 */ /* 0x000fe200078ec0ff */
[----:B------:R0:W2:Y:S01]  /*ce40*/  @!P0 LDG.E.U8 R101, desc[UR40][R8.64] ;  /* 0x0000002808658981 */ /* 0x0000a2000c1e1100 */
[----:B------:R-:W-:-:S02]  /*ce50*/  LOP3.LUT R94, R94, 0xffff, RZ, 0xc0, !PT ;  /* 0x0000ffff5e5e7812 */ /* 0x000fc400078ec0ff */
[----:B------:R-:W-:Y:S02]  /*ce60*/  PRMT R96, RZ, 0x7610, R96 ;  /* 0x00007610ff607816 */ /* 0x000fe40000000060 */
[----:B------:R-:W-:Y:S02]  /*ce70*/  PRMT R113, R88, 0x3340, R102 ;  /* 0x0000334058717816 */ /* 0x000fe40000000066 */
[----:B------:R-:W-:Y:S02]  /*ce80*/  LOP3.LUT R22, R22, 0xffff, RZ, 0xc0, !PT ;  /* 0x0000ffff16167812 */ /* 0x000fe400078ec0ff */
[----:B------:R-:W-:Y:S01]  /*ce90*/  LOP3.LUT R108, R108, 0xffff, RZ, 0xc0, !PT ;  /* 0x0000ffff6c6c7812 */ /* 0x000fe200078ec0ff */
[----:B------:R1:W2:Y:S01]  /*cea0*/  @!P0 LDG.E.U8 R96, desc[UR40][R18.64] ;  /* 0x0000002812608981 */ /* 0x0002a2000c1e1100 */
[--C-:B------:R-:W-:Y:S02]  /*ceb0*/  PRMT R196, R196, 0x3340, R107.reuse ;  /* 0x00003340c4c47816 */ /* 0x100fe4000000006b */
[----:B------:R-:W-:-:S02]  /*cec0*/  PRMT R107, RZ, 0x7610, R107 ;  /* 0x00007610ff6b7816 */ /* 0x000fc4000000006b */
[----:B------:R-:W-:Y:S02]  /*ced0*/  LOP3.LUT R120, R120, 0xffff, RZ, 0xc0, !PT ;  /* 0x0000ffff78787812 */ /* 0x000fe400078ec0ff */
[----:B------:R-:W-:Y:S02]  /*cee0*/  LOP3.LUT R111, R111, 0xffff, RZ, 0xc0, !PT ;  /* 0x0000ffff6f6f7812 */ /* 0x000fe400078ec0ff */
[----:B------:R-:W-:Y:S02]  /*cef0*/  LOP3.LUT R119, R119, 0xffff, RZ, 0xc0, !PT ;  /* 0x0000ffff77777812 */ /* 0x000fe400078ec0ff */
[----:B------:R-:W-:Y:S02]  /*cf00*/  LOP3.LUT R121, R121, 0xffff, RZ, 0xc0, !PT ;  /* 0x0000ffff79797812 */ /* 0x000fe400078ec0ff */
[----:B0-----:R-:W-:Y:S02]  /*cf10*/  PRMT R8, R126, 0x5410, R127 ;  /* 0x000054107e087816 */ /* 0x001fe4000000007f */
[----:B------:R-:W-:Y:S01]  /*cf20*/  PRMT R114, R21, 0x3340, R94 ;  /* 0x0000334015727816 */ /* 0x000fe2000000005e */
[----:B------:R-:W2:Y:S01]  /*cf30*/  LDL.LU R127, [R1+0x670] ;  /* 0x00067000017f7983 */ /* 0x000ea20000300800 */
[----:B------:R-:W-:-:S02]  /*cf40*/  LOP3.LUT R7, R7, 0xffff, RZ, 0xc0, !PT ;  /* 0x0000ffff07077812 */ /* 0x000fc400078ec0ff */
[----:B------:R-:W-:Y:S01]  /*cf50*/  LOP3.LUT R118, R118, 0xffff, RZ, 0xc0, !PT ;  /* 0x0000ffff76767812 */ /* 0x000fe200078ec0ff */
[----:B------:R-:W2:Y:S01]  /*cf60*/  LDL.LU R126, [R1+0x66c] ;  /* 0x00066c00017e7983 */ /* 0x000ea20000300800 */
[----:B------:R-:W-:Y:S02]  /*cf70*/  PRMT R115, R22, 0x3340, R108 ;  /* 0x0000334016737816 */ /* 0x000fe4000000006c */
[----:B------:R-:W-:Y:S02]  /*cf80*/  PRMT R9, R113, 0x5410, R112 ;  /* 0x0000541071097816 */ /* 0x000fe40000000070 */
[----:B------:R-:W-:Y:S01]  /*cf90*/  LOP3.LUT R117, R117, 0xffff, RZ, 0xc0, !PT ;  /* 0x0000ffff75757812 */ /* 0x000fe200078ec0ff */
[----:B------:R-:W2:Y:S01]  /*cfa0*/  LDL.LU R112, [R1+0x668] ;  /* 0x0006680001707983 */ /* 0x000ea20000300800 */
[----:B------:R-:W-:Y:S02]  /*cfb0*/  LOP3.LUT R116, R116, 0xffff, RZ, 0xc0, !PT ;  /* 0x0000ffff74747812 */ /* 0x000fe400078ec0ff */
[----:B-1----:R-:W-:Y:S01]  /*cfc0*/  PRMT R19, R120, 0x3340, R121 ;  /* 0x0000334078137816 */ /* 0x002fe20000000079 */
[----:B------:R-:W2:Y:S01]  /*cfd0*/  LDL.LU R113, [R1+0x664] ;  /* 0x0006640001717983 */ /* 0x000ea20000300800 */
[----:B------:R-:W-:-:S02]  /*cfe0*/  PRMT R7, R7, 0x3340, R111 ;  /* 0x0000334007077816 */ /* 0x000fc4000000006f */
[----:B------:R-:W-:Y:S01]  /*cff0*/  PRMT R118, R118, 0x3340, R119 ;  /* 0x0000334076767816 */ /* 0x000fe20000000077 */
[----:B------:R-:W2:Y:S01]  /*d000*/  LDL R120, [R1+0x56c] ;  /* 0x00056c0001787983 */ /* 0x000ea20000100800 */
[----:B------:R-:W-:-:S03]  /*d010*/  PRMT R18, R116, 0x3340, R117 ;  /* 0x0000334074127816 */ /* 0x000fc60000000075 */
[----:B------:R-:W2:Y:S04]  /*d020*/  LDL R111, [R1+0x568] ;  /* 0x00056800016f7983 */ /* 0x000ea80000100800 */
[----:B------:R-:W2:Y:S01]  /*d030*/  LDL R119, [R1+0x564] ;  /* 0x0005640001777983 */ /* 0x000ea20000100800 */
[----:B----4-:R-:W-:-:S05]  /*d040*/  @!P0 IMAD.MOV.U32 R14, RZ, RZ, R0 ;  /* 0x000000ffff0e8224 */ /* 0x010fca00078e0000 */
[----:B------:R0:W4:Y:S02]  /*d050*/  @!P0 LDG.E.U8 R98, desc[UR40][R14.64] ;  /* 0x000000280e628981 */ /* 0x000124000c1e1100 */
[----:B0-----:R-:W-:Y:S01]  /*d060*/  PRMT R15, R11, 0x3340, R99 ;  /* 0x000033400b0f7816 */ /* 0x001fe20000000063 */
[----:B------:R-:W-:-:S05]  /*d070*/  @!P0 IMAD.MOV.U32 R11, RZ, RZ, R243 ;  /* 0x000000ffff0b8224 */ /* 0x000fca00078e00f3 */
[----:B------:R0:W4:Y:S02]  /*d080*/  @!P0 LDG.E.U8 R106, desc[UR40][R10.64] ;  /* 0x000000280a6a8981 */ /* 0x000124000c1e1100 */
[----:B0-----:R-:W-:Y:S02]  /*d090*/  @!P0 IMAD.MOV.U32 R10, RZ, RZ, R246 ;  /* 0x000000ffff0a8224 */ /* 0x001fe400078e00f6 */
[----:B------:R-:W-:-:S05]  /*d0a0*/  @!P0 IMAD.MOV.U32 R11, RZ, RZ, R245 ;  /* 0x000000ffff0b8224 */ /* 0x000fca00078e00f5 */
[----:B------:R0:W4:Y:S02]  /*d0b0*/  @!P0 LDG.E.U8 R100, desc[UR40][R10.64] ;  /* 0x000000280a648981 */ /* 0x000124000c1e1100 */
[----:B0-----:R-:W-:Y:S02]  /*d0c0*/  @!P0 IMAD.MOV.U32 R10, RZ, RZ, R230 ;  /* 0x000000ffff0a8224 */ /* 0x001fe400078e00e6 */
[----:B------:R-:W-:-:S05]  /*d0d0*/  @!P0 IMAD.MOV.U32 R11, RZ, RZ, R229 ;  /* 0x000000ffff0b8224 */ /* 0x000fca00078e00e5 */
[----:B------:R0:W4:Y:S02]  /*d0e0*/  @!P0 LDG.E.U8 R107, desc[UR40][R10.64] ;  /* 0x000000280a6b8981 */ /* 0x000124000c1e1100 */
[----:B0-----:R-:W-:Y:S02]  /*d0f0*/  PRMT R10, R115, 0x5410, R114 ;  /* 0x00005410730a7816 */ /* 0x001fe40000000072 */
[----:B------:R-:W4:Y:S04]  /*d100*/  LDL.LU R114, [R1+0x660] ;  /* 0x0006600001727983 */ /* 0x000f280000300800 */
[----:B------:R-:W4:Y:S04]  /*d110*/  LDL.LU R115, [R1+0x65c] ;  /* 0x00065c0001737983 */ /* 0x000f280000300800 */
[----:B------:R-:W4:Y:S04]  /*d120*/  LDL R117, [R1+0x560] ;  /* 0x0005600001757983 */ /* 0x000f280000100800 */
[----:B------:R-:W4:Y:S01]  /*d130*/  LDL R116, [R1+0x55c] ;  /* 0x00055c0001747983 */ /* 0x000f220000100800 */
[----:B------:R-:W-:-:S02]  /*d140*/  LOP3.LUT R12, R12, 0xffff, RZ, 0xc0, !PT ;  /* 0x0000ffff0c0c7812 */ /* 0x000fc400078ec0ff */
[----:B------:R-:W-:Y:S01]  /*d150*/  LOP3.LUT R105, R105, 0xffff, RZ, 0xc0, !PT ;  /* 0x0000ffff69697812 */ /* 0x000fe200078ec0ff */
[----:B------:R-:W-:-:S03]  /*d160*/  @!P0 IMAD.MOV.U32 R13, RZ, RZ, R208 ;  /* 0x000000ffff0d8224 */ /* 0x000fc600078e00d0 */
[----:B------:R-:W-:Y:S01]  /*d170*/  PRMT R6, R12, 0x3340, R105 ;  /* 0x000033400c067816 */ /* 0x000fe20000000069 */
[----:B------:R-:W-:Y:S01]  /*d180*/  @!P0 IMAD.MOV.U32 R12, RZ, RZ, R227 ;  /* 0x000000ffff0c8224 */ /* 0x000fe200078e00e3 */
[----:B------:R-:W-:Y:S02]  /*d190*/  PRMT R105, RZ, 0x7610, R105 ;  /* 0x00007610ff697816 */ /* 0x000fe40000000069 */
[----:B------:R-:W-:Y:S02]  /*d1a0*/  LOP3.LUT R20, R20, 0xffff, RZ, 0xc0, !PT ;  /* 0x0000ffff14147812 */ /* 0x000fe400078ec0ff */
[----:B------:R-:W-:Y:S02]  /*d1b0*/  LOP3.LUT R109, R109, 0xffff, RZ, 0xc0, !PT ;  /* 0x0000ffff6d6d7812 */ /* 0x000fe400078ec0ff */
[----:B------:R0:W4:Y:S01]  /*d1c0*/  @!P0 LDG.E.U8 R105, desc[UR40][R12.64] ;  /* 0x000000280c698981 */ /* 0x000122000c1e1100 */
[----:B------:R-:W-:Y:S02]  /*d1d0*/  PRMT R99, RZ, 0x7610, R99 ;  /* 0x00007610ff637816 */ /* 0x000fe40000000063 */
[----:B------:R-:W-:Y:S01]  /*d1e0*/  PRMT R123, R20, 0x3340, R109 ;  /* 0x00003340147b7816 */ /* 0x000fe2000000006d */
[----:B0-----:R-:W-:-:S02]  /*d1f0*/  @!P0 IMAD.MOV.U32 R12, RZ, RZ, R223 ;  /* 0x000000ffff0c8224 */ /* 0x001fc400078e00df */
[----:B------:R-:W-:Y:S01]  /*d200*/  @!P0 IMAD.MOV.U32 R13, RZ, RZ, R209 ;  /* 0x000000ffff0d8224 */ /* 0x000fe200078e00d1 */
[----:B------:R-:W-:Y:S02]  /*d210*/  PRMT R11, R123, 0x5410, R122 ;  /* 0x000054107b0b7816 */ /* 0x000fe4000000007a */
[----:B------:R-:W4:Y:S04]  /*d220*/  LDL.LU R122, [R1+0x658] ;  /* 0x00065800017a7983 */ /* 0x000f280000300800 */
[----:B------:R0:W4:Y:S04]  /*d230*/  @!P0 LDG.E.U8 R99, desc[UR40][R12.64] ;  /* 0x000000280c638981 */ /* 0x000128000c1e1100 */
[----:B------:R-:W4:Y:S01]  /*d240*/  LDL.LU R123, [R1+0x654] ;  /* 0x00065400017b7983 */ /* 0x000f220000300800 */
[----:B0-----:R-:W-:-:S03]  /*d250*/  PRMT R12, R138, 0x5410, R139 ;  /* 0x000054108a0c7816 */ /* 0x001fc6000000008b */
[----:B------:R-:W4:Y:S01]  /*d260*/  LDL.LU R139, [R1+0x650] ;  /* 0x00065000018b7983 */ /* 0x000f220000300800 */
[----:B------:R-:W-:Y:S01]  /*d270*/  PRMT R124, RZ, 0x7610, R124 ;  /* 0x00007610ff7c7816 */ /* 0x000fe2000000007c */
[----:B------:R-:W-:Y:S01]  /*d280*/  @!P0 IMAD.MOV.U32 R90, RZ, RZ, R226 ;  /* 0x000000ffff5a8224 */ /* 0x000fe200078e00e2 */
[----:B------:R-:W-:Y:S01]  /*d290*/  PRMT R102, RZ, 0x7610, R102 ;  /* 0x00007610ff667816 */ /* 0x000fe20000000066 */
[----:B------:R-:W-:Y:S01]  /*d2a0*/  @!P0 IMAD.MOV.U32 R91, RZ, RZ, R228 ;  /* 0x000000ffff5b8224 */ /* 0x000fe200078e00e4 */
[----:B------:R-:W-:Y:S01]  /*d2b0*/  PRMT R108, RZ, 0x7610, R108 ;  /* 0x00007610ff6c7816 */ /* 0x000fe2000000006c */
[----:B------:R-:W-:Y:S02]  /*d2c0*/  @!P0 IMAD.MOV.U32 R88, RZ, RZ, R234 ;  /* 0x000000ffff588224 */ /* 0x000fe400078e00ea */
[----:B------:R-:W-:Y:S01]  /*d2d0*/  @!P0 IMAD.MOV.U32 R89, RZ, RZ, R233 ;  /* 0x000000ffff598224 */ /* 0x000fe200078e00e9 */
[----:B------:R0:W4:Y:S01]  /*d2e0*/  @!P0 LDG.E.U8 R124, desc[UR40][R90.64] ;  /* 0x000000285a7c8981 */ /* 0x000122000c1e1100 */
[----:B------:R-:W-:Y:S01]  /*d2f0*/  @!P0 IMAD.MOV.U32 R22, RZ, RZ, R202 ;  /* 0x000000ffff168224 */ /* 0x000fe200078e00ca */
[----:B------:R-:W-:Y:S01]  /*d300*/  PRMT R92, RZ, 0x7610, R92 ;  /* 0x00007610ff5c7816 */ /* 0x000fe2000000005c */
[----:B------:R-:W-:Y:S01]  /*d310*/  @!P0 IMAD.MOV.U32 R23, RZ, RZ, R201 ;  /* 0x000000ffff178224 */ /* 0x000fe200078e00c9 */
[----:B------:R-:W-:Y:S01]  /*d320*/  PRMT R109, RZ, 0x7610, R109 ;  /* 0x00007610ff6d7816 */ /* 0x000fe2000000006d */
[----:B------:R-:W-:Y:S01]  /*d330*/  @!P0 IMAD.MOV.U32 R20, RZ, RZ, R237 ;  /* 0x000000ffff148224 */ /* 0x000fe200078e00ed */
[----:B------:R1:W4:Y:S01]  /*d340*/  @!P0 LDG.E.U8 R102, desc[UR40][R88.64] ;  /* 0x0000002858668981 */ /* 0x000322000c1e1100 */
[----:B------:R-:W-:Y:S01]  /*d350*/  @!P0 IMAD.MOV.U32 R21, RZ, RZ, R198 ;  /* 0x000000ffff158224 */ /* 0x000fe200078e00c6 */
[----:B------:R-:W-:Y:S01]  /*d360*/  PRMT R93, RZ, 0x7610, R93 ;  /* 0x00007610ff5d7816 */ /* 0x000fe2000000005d */
[----:B0-----:R-:W-:Y:S01]  /*d370*/  @!P0 IMAD.MOV.U32 R90, RZ, RZ, R250 ;  /* 0x000000ffff5a8224 */ /* 0x001fe200078e00fa */
[----:B------:R3:W4:Y:S01]  /*d380*/  @!P0 LDG.E.U8 R108, desc[UR40][R22.64] ;  /* 0x00000028166c8981 */ /* 0x000722000c1e1100 */
[----:B------:R-:W-:Y:S01]  /*d390*/  @!P0 IMAD.MOV.U32 R91, RZ, RZ, R249 ;  /* 0x000000ffff5b8224 */ /* 0x000fe200078e00f9 */
[----:B------:R-:W-:-:S02]  /*d3a0*/  PRMT R94, RZ, 0x7610, R94 ;  /* 0x00007610ff5e7816 */ /* 0x000fc4000000005e */
[----:B------:R0:W4:Y:S01]  /*d3b0*/  @!P0 LDG.E.U8 R109, desc[UR40][R20.64] ;  /* 0x00000028146d8981 */ /* 0x000122000c1e1100 */
[----:B-1----:R-:W-:Y:S02]  /*d3c0*/  @!P0 IMAD.MOV.U32 R88, RZ, RZ, R218 ;  /* 0x000000ffff588224 */ /* 0x002fe400078e00da */
[----:B------:R-:W-:Y:S01]  /*d3d0*/  @!P0 IMAD.MOV.U32 R89, RZ, RZ, R217 ;  /* 0x000000ffff598224 */ /* 0x000fe200078e00d9 */
[----:B------:R-:W4:Y:S01]  /*d3e0*/  @!P0 LDG.E.U8 R92, desc[UR40][R90.64] ;  /* 0x000000285a5c8981 */ /* 0x000f22000c1e1100 */
[----:B------:R-:W-:Y:S01]  /*d3f0*/  PRMT R95, RZ, 0x7610, R95 ;  /* 0x00007610ff5f7816 */ /* 0x000fe2000000005f */
[----:B---3--:R-:W-:Y:S02]  /*d400*/  @!P0 IMAD.MOV.U32 R22, RZ, RZ, R222 ;  /* 0x000000ffff168224 */ /* 0x008fe400078e00de */
[----:B------:R-:W-:Y:S01]  /*d410*/  @!P0 IMAD.MOV.U32 R23, RZ, RZ, R205 ;  /* 0x000000ffff178224 */ /* 0x000fe200078e00cd */
[----:B------:R-:W3:Y:S01]  /*d420*/  @!P0 LDG.E.U8 R93, desc[UR40][R88.64] ;  /* 0x00000028585d8981 */ /* 0x000ee2000c1e1100 */
[----:B0-----:R-:W-:-:S02]  /*d430*/  @!P0 IMAD.MOV.U32 R20, RZ, RZ, R224 ;  /* 0x000000ffff148224 */ /* 0x001fc400078e00e0 */
[----:B------:R-:W-:Y:S01]  /*d440*/  @!P0 IMAD.MOV.U32 R21, RZ, RZ, R241 ;  /* 0x000000ffff158224 */ /* 0x000fe200078e00f1 */
[----:B------:R-:W3:Y:S04]  /*d450*/  @!P0 LDG.E.U8 R94, desc[UR40][R22.64] ;  /* 0x00000028165e8981 */ /* 0x000ee8000c1e1100 */
[----:B------:R0:W3:Y:S01]  /*d460*/  @!P0 LDG.E.U8 R95, desc[UR40][R20.64] ;  /* 0x00000028145f8981 */ /* 0x0000e2000c1e1100 */
[----:B------:R-:W-:-:S03]  /*d470*/  PRMT R13, R3, 0x5410, R2 ;  /* 0x00005410030d7816 */ /* 0x000fc60000000002 */
[----:B------:R-:W3:Y:S04]  /*d480*/  LDL.LU R138, [R1+0x64c] ;  /* 0x00064c00018a7983 */ /* 0x000ee80000300800 */
[----:B------:R-:W3:Y:S04]  /*d490*/  LDL.LU R2, [R1+0x648] ;  /* 0x0006480001027983 */ /* 0x000ee80000300800 */
[----:B------:R-:W3:Y:S01]  /*d4a0*/  LDL.LU R3, [R1+0x644] ;  /* 0x0006440001037983 */ /* 0x000ee20000300800 */
        /* <DEDUP_REMOVED lines=32> */
[----:B------:R-:W-:Y:S02]  /*d6b0*/  PRMT R169, R169, 0x3340, R170 ;  /* 0x00003340a9a97816 */ /* 0x000fe400000000aa */
[----:B0-----:R-:W-:Y:S02]  /*d6c0*/  PRMT R20, R171, 0x3340, R172 ;  /* 0x00003340ab147816 */ /* 0x001fe400000000ac */
        /* <DEDUP_REMOVED lines=19> */
[----:B------:R-:W-:Y:S01]  /*d800*/  PRMT R19, R118, 0x5410, R19 ;  /* 0x0000541076137816 */ /* 0x000fe20000000013 */
[----:B--2---:R-:W-:Y:S01]  /*d810*/  STS.128 [R120+UR8], R8 ;  /* 0x0000000878007988 */ /* 0x004fe20008000c08 */
[----:B------:R-:W-:Y:S01]  /*d820*/  PRMT R20, R169, 0x5410, R20 ;  /* 0x00005410a9147816 */ /* 0x000fe20000000014 */
[----:B------:R-:W0:Y:S01]  /*d830*/  LDC R6, c[0x0][0x238] ;  /* 0x00008e00ff067b82 */ /* 0x000e220000000800 */
[----:B------:R-:W-:-:S02]  /*d840*/  PRMT R21, R173, 0x5410, R21 ;  /* 0x00005410ad157816 */ /* 0x000fc40000000015 */
[----:B------:R-:W-:Y:S02]  /*d850*/  PRMT R22, R177, 0x5410, R22 ;  /* 0x00005410b1167816 */ /* 0x000fe40000000016 */
[----:B------:R-:W-:Y:S01]  /*d860*/  PRMT R23, R181, 0x5410, R23 ;  /* 0x00005410b5177816 */ /* 0x000fe20000000017 */
[----:B------:R1:W-:Y:S01]  /*d870*/  STS.128 [R111+UR8], R12 ;  /* 0x0000000c6f007988 */ /* 0x0003e20008000c08 */
[----:B------:R-:W-:Y:S02]  /*d880*/  PRMT R88, R185, 0x5410, R88 ;  /* 0x00005410b9587816 */ /* 0x000fe40000000058 */
[----:B------:R-:W-:Y:S02]  /*d890*/  PRMT R89, R189, 0x5410, R89 ;  /* 0x00005410bd597816 */ /* 0x000fe40000000059 */
[----:B------:R-:W-:Y:S02]  /*d8a0*/  PRMT R90, R193, 0x5410, R90 ;  /* 0x00005410c15a7816 */ /* 0x000fe4000000005a */
[----:B------:R-:W-:Y:S01]  /*d8b0*/  PRMT R91, R163, 0x5410, R91 ;  /* 0x00005410a35b7816 */ /* 0x000fe2000000005b */
[----:B------:R-:W-:Y:S04]  /*d8c0*/  STS.128 [R119+UR8], R16 ;  /* 0x0000001077007988 */ /* 0x000fe80008000c08 */
[----:B------:R-:W2:Y:S01]  /*d8d0*/  LDL.LU R5, [R1+0x640] ;  /* 0x0006400001057983 */ /* 0x000ea20000300800 */
[----:B-1----:R-:W1:Y:S03]  /*d8e0*/  S2R R111, SR_TID.X ;  /* 0x00000000006f7919 */ /* 0x002e660000002100 */
[----:B------:R-:W2:Y:S01]  /*d8f0*/  LDL.LU R4, [R1+0x63c] ;  /* 0x00063c0001047983 */ /* 0x000ea20000300800 */
[----:B-1----:R-:W-:-:S03]  /*d900*/  LOP3.LUT R111, R111, 0x7f, RZ, 0xc0, !PT ;  /* 0x0000007f6f6f7812 */ /* 0x002fc600078ec0ff */
[----:B----4-:R-:W-:Y:S04]  /*d910*/  STS.128 [R117+UR8], R20 ;  /* 0x0000001475007988 */ /* 0x010fe80008000c08 */
[----:B------:R1:W-:Y:S02]  /*d920*/  STS.128 [R116+UR8], R88 ;  /* 0x0000005874007988 */ /* 0x0003e40008000c08 */
[----:B-1----:R-:W1:Y:S02]  /*d930*/  S2R R116, SR_TID.X ;  /* 0x0000000000747919 */ /* 0x002e640000002100 */
[----:B------:R-:W-:Y:S01]  /*d940*/  STS.U8 [R111+UR8+0x4000], R139 ;  /* 0x0040008b6f007988 */ /* 0x000fe20008000008 */
[----:B-1----:R-:W-:-:S03]  /*d950*/  LOP3.LUT R116, R116, 0x7f, RZ, 0xc0, !PT ;  /* 0x0000007f74747812 */ /* 0x002fc600078ec0ff */
[----:B------:R-:W-:Y:S01]  /*d960*/  STS.U8 [R111+UR8+0x4400], R123 ;  /* 0x0044007b6f007988 */ /* 0x000fe20008000008 */
[----:B------:R-:W-:-:S03]  /*d970*/  LOP3.LUT R117, R116, 0x10, RZ, 0x3c, !PT ;  /* 0x0000001074757812 */ /* 0x000fc600078e3cff */
[----:B------:R-:W-:Y:S04]  /*d980*/  STS.U8 [R111+UR8+0x4800], R122 ;  /* 0x0048007a6f007988 */ /* 0x000fe80008000008 */
        /* <DEDUP_REMOVED lines=12> */
[----:B------:R1:W-:Y:S02]  /*da50*/  STS.U8 [R117+UR8+0x5c80], R134 ;  /* 0x005c808675007988 */ /* 0x0003e40008000008 */
[----:B-1----:R-:W1:Y:S01]  /*da60*/  S2R R117, SR_TID.X ;  /* 0x0000000000757919 */ /* 0x002e620000002100 */
[----:B------:R-:W-:-:S05]  /*da70*/  LOP3.LUT R116, R116, 0x20, RZ, 0x3c, !PT ;  /* 0x0000002074747812 */ /* 0x000fca00078e3cff */
[----:B------:R-:W-:Y:S01]  /*da80*/  STS.U8 [R116+UR8+0x4100], R135 ;  /* 0x0041008774007988 */ /* 0x000fe20008000008 */
[----:B-1----:R-:W-:-:S04]  /*da90*/  LOP3.LUT R117, R117, 0x7f, RZ, 0xc0, !PT ;  /* 0x0000007f75757812 */ /* 0x002fc800078ec0ff */
[C---:B------:R-:W-:Y:S02]  /*daa0*/  LOP3.LUT R8, R117.reuse, 0x30, RZ, 0x3c, !PT ;  /* 0x0000003075087812 */ /* 0x040fe400078e3cff */
[----:B------:R-:W-:Y:S02]  /*dab0*/  LOP3.LUT R7, R117, 0x40, RZ, 0x3c, !PT ;  /* 0x0000004075077812 */ /* 0x000fe400078e3cff */
[----:B------:R-:W1:Y:S01]  /*dac0*/  S2R R117, SR_TID.X ;  /* 0x0000000000757919 */ /* 0x000e620000002100 */
        /* <DEDUP_REMOVED lines=10> */
[----:B------:R-:W-:Y:S01]  /*db70*/  STS.U8 [R8+UR8+0x4d80], R148 ;  /* 0x004d809408007988 */ /* 0x000fe20008000008 */
[----:B-1----:R-:W-:-:S03]  /*db80*/  LOP3.LUT R117, R117, 0x7f, RZ, 0xc0, !PT ;  /* 0x0000007f75757812 */ /* 0x002fc600078ec0ff */
[----:B------:R-:W-:Y:S04]  /*db90*/  STS.U8 [R8+UR8+0x5180], R149 ;  /* 0x0051809508007988 */ /* 0x000fe80008000008 */
[----:B------:R-:W-:Y:S04]  /*dba0*/  STS.U8 [R8+UR8+0x5580], R150 ;  /* 0x0055809608007988 */ /* 0x000fe80008000008 */
[----:B------:R-:W-:Y:S04]  /*dbb0*/  STS.U8 [R8+UR8+0x5980], R151 ;  /* 0x0059809708007988 */ /* 0x000fe80008000008 */
[----:B------:R1:W-:Y:S04]  /*dbc0*/  STS.U8 [R8+UR8+0x5d80], R152 ;  /* 0x005d809808007988 */ /* 0x0003e80008000008 */
[----:B------:R-:W-:Y:S04]  /*dbd0*/  STS.U8 [R7+UR8+0x4200], R153 ;  /* 0x0042009907007988 */ /* 0x000fe80008000008 */
[----:B------:R-:W-:Y:S01]  /*dbe0*/  STS.U8 [R7+UR8+0x4600], R154 ;  /* 0x0046009a07007988 */ /* 0x000fe20008000008 */
[----:B-1----:R-:W-:-:S03]  /*dbf0*/  LOP3.LUT R8, R117, 0x50, RZ, 0x3c, !PT ;  /* 0x0000005075087812 */ /* 0x002fc600078e3cff */
[----:B------:R-:W-:Y:S04]  /*dc00*/  STS.U8 [R7+UR8+0x4a00], R156 ;  /* 0x004a009c07007988 */ /* 0x000fe80008000008 */
[----:B------:R-:W-:Y:S04]  /*dc10*/  STS.U8 [R7+UR8+0x4e00], R157 ;  /* 0x004e009d07007988 */ /* 0x000fe80008000008 */
        /* <DEDUP_REMOVED lines=11> */
[----:B---3--:R-:W-:Y:S04]  /*dcd0*/  STS.U8 [R8+UR8+0x5a80], R93 ;  /* 0x005a805d08007988 */ /* 0x008fe80008000008 */
[----:B------:R1:W-:Y:S04]  /*dce0*/  STS.U8 [R8+UR8+0x5e80], R108 ;  /* 0x005e806c08007988 */ /* 0x0003e80008000008 */
        /* <DEDUP_REMOVED lines=8> */
[----:B------:R1:W-:Y:S01]  /*dd70*/  STS.U8 [R7+UR8+0x5f00], R104 ;  /* 0x005f006807007988 */ /* 0x0003e20008000008 */
[----:B0-----:R-:W-:-:S03]  /*dd80*/  IMAD.SHL.U32 R6, R6, 0x80, RZ ;  /* 0x0000008006067824 */ /* 0x001fc600078e00ff */
[----:B-1----:R-:W3:Y:S04]  /*dd90*/  LDL R7, [R1+0x558] ;  /* 0x0005580001077983 */ /* 0x002ee80000100800 */
[----:B------:R-:W4:Y:S04]  /*dda0*/  LDL.LU R120, [R1+0x514] ;  /* 0x0005140001787983 */ /* 0x000f280000300800 */
[----:B------:R-:W3:Y:S04]  /*ddb0*/  LDL.LU R121, [R1+0x504] ;  /* 0x0005040001797983 */ /* 0x000ee80000300800 */
[----:B------:R-:W3:Y:S04]  /*ddc0*/  LDL.LU R111, [R1+0x4fc] ;  /* 0x0004fc00016f7983 */ /* 0x000ee80000300800 */
[----:B------:R-:W3:Y:S04]  /*ddd0*/  LDL.LU R184, [R1+0x4ec] ;  /* 0x0004ec0001b87983 */ /* 0x000ee80000300800 */
[----:B------:R-:W3:Y:S04]  /*dde0*/  LDL.LU R182, [R1+0x510] ;  /* 0x0005100001b67983 */ /* 0x000ee80000300800 */
[----:B------:R-:W3:Y:S04]  /*ddf0*/  LDL.LU R179, [R1+0x4e4] ;  /* 0x0004e40001b37983 */ /* 0x000ee80000300800 */
[----:B------:R-:W3:Y:S01]  /*de00*/  LDL.LU R180, [R1+0x508] ;  /* 0x0005080001b47983 */ /* 0x000ee20000300800 */
[----:B------:R-:W-:-:S03]  /*de10*/  IADD3 R3, P6, R6, R3, RZ ;  /* 0x0000000306037210 */ /* 0x000fc60007fde0ff */
[----:B------:R-:W3:Y:S04]  /*de20*/  LDL.LU R178, [R1+0x4dc] ;  /* 0x0004dc0001b27983 */ /* 0x000ee80000300800 */
[----:B------:R-:W3:Y:S04]  /*de30*/  LDL.LU R175, [R1+0x500] ;  /* 0x0005000001af7983 */ /* 0x000ee80000300800 */
[----:B------:R-:W3:Y:S04]  /*de40*/  LDL.LU R176, [R1+0x4d4] ;  /* 0x0004d40001b07983 */ /* 0x000ee80000300800 */
[----:B------:R-:W3:Y:S04]  /*de50*/  LDL.LU R172, [R1+0x4f8] ;  /* 0x0004f80001ac7983 */ /* 0x000ee80000300800 */
[----:B------:R-:W3:Y:S04]  /*de60*/  LDL.LU R119, [R1+0x4cc] ;  /* 0x0004cc0001777983 */ /* 0x000ee80000300800 */
[----:B------:R-:W3:Y:S04]  /*de70*/  LDL.LU R116, [R1+0x4f0] ;  /* 0x0004f00001747983 */ /* 0x000ee80000300800 */
[----:B------:R-:W3:Y:S04]  /*de80*/  LDL.LU R117, [R1+0x4c4] ;  /* 0x0004c40001757983 */ /* 0x000ee80000300800 */
[----:B------:R-:W3:Y:S04]  /*de90*/  LDL.LU R170, [R1+0x4e8] ;  /* 0x0004e80001aa7983 */ /* 0x000ee80000300800 */
[----:B------:R0:W-:Y:S04]  /*dea0*/  STL [R1+0x50c], R3 ;  /* 0x00050c0301007387 */ /* 0x0001e80000100800 */
[----:B0-----:R-:W3:Y:S01]  /*deb0*/  LDL.LU R3, [R1+0x638] ;  /* 0x0006380001037983 */ /* 0x001ee20000300800 */
[----:B------:R-:W-:-:S02]  /*dec0*/  IADD3 R2, P3, R6, R2, RZ ;  /* 0x0000000206027210 */ /* 0x000fc40007f7e0ff */
[C---:B--2---:R-:W-:Y:S02]  /*ded0*/  IADD3 R5, P4, R6.reuse, R5, RZ ;  /* 0x0000000506057210 */ /* 0x044fe40007f9e0ff */
[C---:B----4-:R-:W-:Y:S02]  /*dee0*/  IADD3 R120, P5, R6.reuse, R120, RZ ;  /* 0x0000007806787210 */ /* 0x050fe40007fbe0ff */
[----:B---3--:R-:W-:-:S03]  /*def0*/  IADD3 R121, P1, R6, R121, RZ ;  /* 0x0000007906797210 */ /* 0x008fc60007f3e0ff */
[----:B------:R0:W-:Y:S01]  /*df00*/  STL [R1+0x514], R120 ;  /* 0x0005147801007387 */ /* 0x0001e20000100800 */
[----:B------:R-:W-:-:S03]  /*df10*/  IADD3 R111, P2, R6, R111, RZ ;  /* 0x0000006f066f7210 */ /* 0x000fc60007f5e0ff */
[----:B0-----:R-:W2:Y:S04]  /*df20*/  LDL.LU R120, [R1+0x4bc] ;  /* 0x0004bc0001787983 */ /* 0x001ea80000300800 */
[----:B------:R0:W-:Y:S04]  /*df30*/  STL [R1+0x4f4], R2 ;  /* 0x0004f40201007387 */ /* 0x0001e80000100800 */
[----:B------:R1:W-:Y:S04]  /*df40*/  STL [R1+0x504], R121 ;  /* 0x0005047901007387 */ /* 0x0003e80000100800 */
[----:B------:R3:W-:Y:S01]  /*df50*/  STL [R1+0x4fc], R111 ;  /* 0x0004fc6f01007387 */ /* 0x0007e20000100800 */
[----:B0-----:R-:W-:-:S03]  /*df60*/  SHF.R.S32.HI R2, RZ, 0x1f, R6 ;  /* 0x0000001fff027819 */ /* 0x001fc60000011406 */
[----:B------:R-:W4:Y:S04]  /*df70*/  LDL.LU R174, [R1+0x4e0] ;  /* 0x0004e00001ae7983 */ /* 0x000f280000300800 */
[----:B------:R-:W4:Y:S04]  /*df80*/  LDL.LU R171, [R1+0x4b4] ;  /* 0x0004b40001ab7983 */ /* 0x000f280000300800 */
[----:B-1----:R-:W4:Y:S01]  /*df90*/  LDL.LU R121, [R1+0x4d8] ;  /* 0x0004d80001797983 */ /* 0x002f220000300800 */
[----:B------:R-:W-:Y:S01]  /*dfa0*/  IMAD.X R182, R2, 0x1, R182, P5 ;  /* 0x0000000102b67824 */ /* 0x000fe200028e06b6 */
[----:B------:R-:W-:-:S02]  /*dfb0*/  IADD3 R179, P5, R6, R179, RZ ;  /* 0x000000b306b37210 */ /* 0x000fc40007fbe0ff */
[----:B---3--:R-:W3:Y:S01]  /*dfc0*/  LDL.LU R111, [R1+0x4ac] ;  /* 0x0004ac00016f7983 */ /* 0x008ee20000300800 */
[----:B------:R-:W-:Y:S01]  /*dfd0*/  IMAD.X R180, R2, 0x1, R180, P6 ;  /* 0x0000000102b47824 */ /* 0x000fe200030e06b4 */
[----:B------:R-:W-:Y:S01]  /*dfe0*/  IADD3 R178, P6, R6, R178, RZ ;  /* 0x000000b206b27210 */ /* 0x000fe20007fde0ff */
[C---:B------:R-:W-:Y:S02]  /*dff0*/  IMAD.X R175, R2.reuse, 0x1, R175, P1 ;  /* 0x0000000102af7824 */ /* 0x040fe400008e06af */
[----:B------:R-:W-:Y:S01]  /*e000*/  IMAD.X R172, R2, 0x1, R172, P2 ;  /* 0x0000000102ac7824 */ /* 0x000fe200010e06ac */
[C---:B------:R-:W-:Y:S02]  /*e010*/  IADD3 R119, P2, R6.reuse, R119, RZ ;  /* 0x0000007706777210 */ /* 0x040fe40007f5e0ff */
[----:B------:R-:W-:Y:S01]  /*e020*/  IADD3 R176, P1, R6, R176, RZ ;  /* 0x000000b006b07210 */ /* 0x000fe20007f3e0ff */
[C---:B------:R-:W-:Y:S02]  /*e030*/  IMAD.X R116, R2.reuse, 0x1, R116, P3 ;  /* 0x0000000102747824 */ /* 0x040fe400018e0674 */
[----:B------:R-:W-:Y:S01]  /*e040*/  IMAD.X R3, R2, 0x1, R3, P4 ;  /* 0x0000000102037824 */ /* 0x000fe200020e0603 */
[----:B------:R-:W-:-:S05]  /*e050*/  IADD3 R184, P4, R6, R184, RZ ;  /* 0x000000b806b87210 */ /* 0x000fca0007f9e0ff */
[----:B------:R-:W-:Y:S04]  /*e060*/  STL [R1+0x4ec], R184 ;  /* 0x0004ecb801007387 */ /* 0x000fe80000100800 */
[----:B------:R-:W-:Y:S04]  /*e070*/  STL [R1+0x510], R182 ;  /* 0x000510b601007387 */ /* 0x000fe80000100800 */
[----:B------:R-:W-:Y:S04]  /*e080*/  STL [R1+0x4e4], R179 ;  /* 0x0004e4b301007387 */ /* 0x000fe80000100800 */
[----:B------:R-:W-:Y:S04]  /*e090*/  STL [R1+0x508], R180 ;  /* 0x000508b401007387 */ /* 0x000fe80000100800 */
[----:B------:R-:W-:Y:S04]  /*e0a0*/  STL [R1+0x4dc], R178 ;  /* 0x0004dcb201007387 */ /* 0x000fe80000100800 */
[----:B------:R-:W-:Y:S04]  /*e0b0*/  STL [R1+0x500], R175 ;  /* 0x000500af01007387 */ /* 0x000fe80000100800 */
[----:B------:R0:W-:Y:S04]  /*e0c0*/  STL [R1+0x4cc], R119 ;  /* 0x0004cc7701007387 */ /* 0x0001e80000100800 */
[----:B------:R-:W-:Y:S04]  /*e0d0*/  STL [R1+0x4d4], R176 ;  /* 0x0004d4b001007387 */ /* 0x000fe80000100800 */
[----:B0-----:R-:W3:Y:S04]  /*e0e0*/  LDL.LU R119, [R1+0x4d0] ;  /* 0x0004d00001777983 */ /* 0x001ee80000300800 */
[----:B------:R-:W-:Y:S04]  /*e0f0*/  STL [R1+0x4f8], R172 ;  /* 0x0004f8ac01007387 */ /* 0x000fe80000100800 */
[----:B------:R0:W-:Y:S04]  /*e100*/  STL [R1+0x4f0], R116 ;  /* 0x0004f07401007387 */ /* 0x0001e80000100800 */
[----:B0-----:R-:W3:Y:S01]  /*e110*/  LDL.LU R116, [R1+0x4a4] ;  /* 0x0004a40001747983 */ /* 0x001ee20000300800 */
[----:B------:R-:W-:-:S03]  /*e120*/  IADD3 R117, P3, R6, R117, RZ ;  /* 0x0000007506757210 */ /* 0x000fc60007f7e0ff */
[----:B------:R-:W3:Y:S04]  /*e130*/  LDL.LU R192, [R1+0x4c8] ;  /* 0x0004c80001c07983 */ /* 0x000ee80000300800 */
[----:B------:R-:W3:Y:S04]  /*e140*/  LDL.LU R190, [R1+0x49c] ;  /* 0x00049c0001be7983 */ /* 0x000ee80000300800 */
[----:B------:R-:W3:Y:S04]  /*e150*/  LDL.LU R187, [R1+0x4c0] ;  /* 0x0004c00001bb7983 */ /* 0x000ee80000300800 */
[----:B------:R0:W-:Y:S04]  /*e160*/  STL [R1+0x4c4], R117 ;  /* 0x0004c47501007387 */ /* 0x0001e80000100800 */
[----:B------:R-:W3:Y:S04]  /*e170*/  LDL.LU R188, [R1+0x494] ;  /* 0x0004940001bc7983 */ /* 0x000ee80000300800 */
[----:B0-----:R-:W3:Y:S01]  /*e180*/  LDL.LU R117, [R1+0x4b8] ;  /* 0x0004b80001757983 */ /* 0x001ee20000300800 */
[----:B------:R-:W-:-:S03]  /*e190*/  IMAD.X R170, R2, 0x1, R170, P4 ;  /* 0x0000000102aa7824 */ /* 0x000fc600020e06aa */
[----:B------:R-:W3:Y:S04]  /*e1a0*/  LDL.LU R186, [R1+0x48c] ;  /* 0x00048c0001ba7983 */ /* 0x000ee80000300800 */
[----:B------:R0:W-:Y:S04]  /*e1b0*/  STL [R1+0x4e8], R170 ;  /* 0x0004e8aa01007387 */ /* 0x0001e80000100800 */
[----:B0-----:R-:W3:Y:S04]  /*e1c0*/  LDL.LU R170, [R1+0x4b0] ;  /* 0x0004b00001aa7983 */ /* 0x001ee80000300800 */
[----:B------:R-:W3:Y:S04]  /*e1d0*/  LDL.LU R176, [R1+0x484] ;  /* 0x0004840001b07983 */ /* 0x000ee80000300800 */
[----:B------:R-:W3:Y:S01]  /*e1e0*/  LDL.LU R172, [R1+0x4a8] ;  /* 0x0004a80001ac7983 */ /* 0x000ee20000300800 */
[----:B--2---:R-:W-:-:S05]  /*e1f0*/  IADD3 R120, P4, R6, R120, RZ ;  /* 0x0000007806787210 */ /* 0x004fca0007f9e0ff */
[----:B------:R0:W-:Y:S04]  /*e200*/  STL [R1+0x4bc], R120 ;  /* 0x0004bc7801007387 */ /* 0x0001e80000100800 */
[----:B0-----:R-:W2:Y:S01]  /*e210*/  LDL.LU R120, [R1+0x47c] ;  /* 0x00047c0001787983 */ /* 0x001ea20000300800 */
[----:B----4-:R-:W-:-:S03]  /*e220*/  IMAD.X R174, R2, 0x1, R174, P5 ;  /* 0x0000000102ae7824 */ /* 0x010fc600028e06ae */
[----:B------:R-:W4:Y:S01]  /*e230*/  LDL.LU R183, [R1+0x4a0] ;  /* 0x0004a00001b77983 */ /* 0x000f220000300800 */
[----:B------:R-:W-:Y:S01]  /*e240*/  IADD3 R171, P5, R6, R171, RZ ;  /* 0x000000ab06ab7210 */ /* 0x000fe20007fbe0ff */
[----:B------:R-:W-:Y:S02]  /*e250*/  IMAD.X R121, R2, 0x1, R121, P6 ;  /* 0x0000000102797824 */ /* 0x000fe400030e0679 */
[----:B------:R-:W-:Y:S01]  /*e260*/  STL [R1+0x4e0], R174 ;  /* 0x0004e0ae01007387 */ /* 0x000fe20000100800 */
[----:B---3--:R-:W-:-:S03]  /*e270*/  IADD3 R111, P6, R6, R111, RZ ;  /* 0x0000006f066f7210 */ /* 0x008fc60007fde0ff */
[----:B------:R0:W-:Y:S04]  /*e280*/  STL [R1+0x4d8], R121 ;  /* 0x0004d87901007387 */ /* 0x0001e80000100800 */
[----:B------:R1:W-:Y:S04]  /*e290*/  STL [R1+0x4b4], R171 ;  /* 0x0004b4ab01007387 */ /* 0x0003e80000100800 */
[----:B0-----:R-:W3:Y:S04]  /*e2a0*/  LDL.LU R121, [R1+0x474] ;  /* 0x0004740001797983 */ /* 0x001ee80000300800 */
[----:B------:R-:W3:Y:S04]  /*e2b0*/  LDL.LU R184, [R1+0x498] ;  /* 0x0004980001b87983 */ /* 0x000ee80000300800 */
[----:B------:R-:W3:Y:S04]  /*e2c0*/  LDL.LU R182, [R1+0x46c] ;  /* 0x00046c0001b67983 */ /* 0x000ee80000300800 */
[----:B------:R-:W3:Y:S04]  /*e2d0*/  LDL.LU R179, [R1+0x490] ;  /* 0x0004900001b37983 */ /* 0x000ee80000300800 */
[----:B------:R0:W-:Y:S04]  /*e2e0*/  STL [R1+0x4ac], R111 ;  /* 0x0004ac6f01007387 */ /* 0x0001e80000100800 */
[----:B------:R-:W3:Y:S04]  /*e2f0*/  LDL.LU R180, [R1+0x464] ;  /* 0x0004640001b47983 */ /* 0x000ee80000300800 */
[----:B------:R-:W3:Y:S04]  /*e300*/  LDL.LU R178, [R1+0x488] ;  /* 0x0004880001b27983 */ /* 0x000ee80000300800 */
[----:B------:R-:W3:Y:S04]  /*e310*/  LDL.LU R175, [R1+0x45c] ;  /* 0x00045c0001af7983 */ /* 0x000ee80000300800 */
[----:B------:R-:W3:Y:S04]  /*e320*/  LDL.LU R174, [R1+0x480] ;  /* 0x0004800001ae7983 */ /* 0x000ee80000300800 */
[----:B-1----:R-:W3:Y:S04]  /*e330*/  LDL.LU R171, [R1+0x454] ;  /* 0x0004540001ab7983 */ /* 0x002ee80000300800 */
[----:B0-----:R-:W3:Y:S01]  /*e340*/  LDL.LU R111, [R1+0x478] ;  /* 0x00047800016f7983 */ /* 0x001ee20000300800 */
[----:B------:R-:W-:-:S05]  /*e350*/  IMAD.X R119, R2, 0x1, R119, P1 ;  /* 0x0000000102777824 */ /* 0x000fca00008e0677 */
[----:B------:R0:W-:Y:S04]  /*e360*/  STL [R1+0x4d0], R119 ;  /* 0x0004d07701007387 */ /* 0x0001e80000100800 */
[----:B0-----:R-:W3:Y:S01]  /*e370*/  LDL.LU R119, [R1+0x44c] ;  /* 0x00044c0001777983 */ /* 0x001ee20000300800 */
[----:B------:R-:W-:-:S05]  /*e380*/  IADD3 R116, P1, R6, R116, RZ ;  /* 0x0000007406747210 */ /* 0x000fca0007f3e0ff */
[----:B------:R0:W-:Y:S04]  /*e390*/  STL [R1+0x4a4], R116 ;  /* 0x0004a47401007387 */ /* 0x0001e80000100800 */
[----:B0-----:R-:W3:Y:S01]  /*e3a0*/  LDL.LU R116, [R1+0x470] ;  /* 0x0004700001747983 */ /* 0x001ee20000300800 */
[----:B------:R-:W-:Y:S01]  /*e3b0*/  IMAD.X R192, R2, 0x1, R192, P2 ;  /* 0x0000000102c07824 */ /* 0x000fe200010e06c0 */
[----:B------:R-:W-:Y:S01]  /*e3c0*/  IADD3 R190, P2, R6, R190, RZ ;  /* 0x000000be06be7210 */ /* 0x000fe20007f5e0ff */
[----:B------:R-:W-:-:S03]  /*e3d0*/  IMAD.X R187, R2, 0x1, R187, P3 ;  /* 0x0000000102bb7824 */ /* 0x000fc600018e06bb */
[----:B------:R-:W-:Y:S01]  /*e3e0*/  STL [R1+0x4c8], R192 ;  /* 0x0004c8c001007387 */ /* 0x000fe20000100800 */
[----:B------:R-:W-:-:S03]  /*e3f0*/  IMAD.X R117, R2, 0x1, R117, P4 ;  /* 0x0000000102757824 */ /* 0x000fc600020e0675 */
[----:B------:R-:W-:Y:S04]  /*e400*/  STL [R1+0x49c], R190 ;  /* 0x00049cbe01007387 */ /* 0x000fe80000100800 */
[----:B------:R0:W-:Y:S04]  /*e410*/  STL [R1+0x4b8], R117 ;  /* 0x0004b87501007387 */ /* 0x0001e80000100800 */
[----:B------:R-:W-:Y:S04]  /*e420*/  STL [R1+0x4c0], R187 ;  /* 0x0004c0bb01007387 */ /* 0x000fe80000100800 */
[----:B0-----:R-:W3:Y:S01]  /*e430*/  LDL.LU R117, [R1+0x444] ;  /* 0x0004440001757983 */ /* 0x001ee20000300800 */
[----:B------:R-:W-:Y:S01]  /*e440*/  IADD3 R188, P3, R6, R188, RZ ;  /* 0x000000bc06bc7210 */ /* 0x000fe20007f7e0ff */
[----:B------:R-:W-:Y:S01]  /*e450*/  IMAD.X R170, R2, 0x1, R170, P5 ;  /* 0x0000000102aa7824 */ /* 0x000fe200028e06aa */
[----:B------:R-:W-:-:S03]  /*e460*/  IADD3 R186, P4, R6, R186, RZ ;  /* 0x000000ba06ba7210 */ /* 0x000fc60007f9e0ff */
[----:B------:R-:W-:Y:S01]  /*e470*/  STL [R1+0x494], R188 ;  /* 0x000494bc01007387 */ /* 0x000fe20000100800 */
[----:B------:R-:W-:-:S03]  /*e480*/  IADD3 R176, P5, R6, R176, RZ ;  /* 0x000000b006b07210 */ /* 0x000fc60007fbe0ff */
[----:B------:R0:W-:Y:S01]  /*e490*/  STL [R1+0x4b0], R170 ;  /* 0x0004b0aa01007387 */ /* 0x0001e20000100800 */
[----:B------:R-:W-:-:S03]  /*e4a0*/  IMAD.X R172, R2, 0x1, R172, P6 ;  /* 0x0000000102ac7824 */ /* 0x000fc600030e06ac */
[----:B0-----:R-:W3:Y:S04]  /*e4b0*/  LDL.LU R170, [R1+0x468] ;  /* 0x0004680001aa7983 */ /* 0x001ee80000300800 */
[----:B------:R-:W-:Y:S04]  /*e4c0*/  STL [R1+0x48c], R186 ;  /* 0x00048cba01007387 */ /* 0x000fe80000100800 */
[----:B------:R0:W-:Y:S04]  /*e4d0*/  STL [R1+0x484], R176 ;  /* 0x000484b001007387 */ /* 0x0001e80000100800 */
[----:B0-----:R-:W3:Y:S04]  /*e4e0*/  LDL.LU R176, [R1+0x43c] ;  /* 0x00043c0001b07983 */ /* 0x001ee80000300800 */
[----:B------:R0:W-:Y:S04]  /*e4f0*/  STL [R1+0x4a8], R172 ;  /* 0x0004a8ac01007387 */ /* 0x0001e80000100800 */
[----:B0-----:R-:W3:Y:S01]  /*e500*/  LDL.LU R172, [R1+0x460] ;  /* 0x0004600001ac7983 */ /* 0x001ee20000300800 */
[----:B--2---:R-:W-:Y:S01]  /*e510*/  IADD3 R120, P6, R6, R120, RZ ;  /* 0x0000007806787210 */ /* 0x004fe20007fde0ff */
[----:B----4-:R-:W-:-:S04]  /*e520*/  IMAD.X R183, R2, 0x1, R183, P1 ;  /* 0x0000000102b77824 */ /* 0x010fc800008e06b7 */
[----:B------:R0:W-:Y:S04]  /*e530*/  STL [R1+0x47c], R120 ;  /* 0x00047c7801007387 */ /* 0x0001e80000100800 */
[----:B0-----:R-:W2:Y:S01]  /*e540*/  LDL.LU R120, [R1+0x434] ;  /* 0x0004340001787983 */ /* 0x001ea20000300800 */
[----:B---3--:R-:W-:Y:S01]  /*e550*/  IADD3 R121, P1, R6, R121, RZ ;  /* 0x0000007906797210 */ /* 0x008fe20007f3e0ff */
[----:B------:R-:W-:-:S04]  /*e560*/  IMAD.X R184, R2, 0x1, R184, P2 ;  /* 0x0000000102b87824 */ /* 0x000fc800010e06b8 */
[----:B------:R0:W-:Y:S01]  /*e570*/  STL [R1+0x474], R121 ;  /* 0x0004747901007387 */ /* 0x0001e20000100800 */
[----:B------:R-:W-:Y:S01]  /*e580*/  IADD3 R182, P2, R6, R182, RZ ;  /* 0x000000b606b67210 */ /* 0x000fe20007f5e0ff */
[----:B------:R-:W-:Y:S02]  /*e590*/  IMAD.X R179, R2, 0x1, R179, P3 ;  /* 0x0000000102b37824 */ /* 0x000fe400018e06b3 */
[----:B0-----:R-:W3:Y:S04]  /*e5a0*/  LDL.LU R121, [R1+0x458] ;  /* 0x0004580001797983 */ /* 0x001ee80000300800 */
[----:B------:R-:W-:Y:S01]  /*e5b0*/  STL [R1+0x4a0], R183 ;  /* 0x0004a0b701007387 */ /* 0x000fe20000100800 */
[----:B------:R-:W-:-:S03]  /*e5c0*/  IADD3 R180, P3, R6, R180, RZ ;  /* 0x000000b406b47210 */ /* 0x000fc60007f7e0ff */
[----:B------:R-:W-:Y:S01]  /*e5d0*/  STL [R1+0x498], R184 ;  /* 0x000498b801007387 */ /* 0x000fe20000100800 */
[----:B------:R-:W-:-:S03]  /*e5e0*/  IMAD.X R178, R2, 0x1, R178, P4 ;  /* 0x0000000102b27824 */ /* 0x000fc600020e06b2 */
[----:B------:R-:W-:Y:S01]  /*e5f0*/  STL [R1+0x46c], R182 ;  /* 0x00046cb601007387 */ /* 0x000fe20000100800 */
[----:B------:R-:W-:-:S03]  /*e600*/  IADD3 R175, P4, R6, R175, RZ ;  /* 0x000000af06af7210 */ /* 0x000fc60007f9e0ff */
[----:B------:R-:W-:Y:S01]  /*e610*/  STL [R1+0x490], R179 ;  /* 0x000490b301007387 */ /* 0x000fe20000100800 */
[----:B------:R-:W-:-:S03]  /*e620*/  IMAD.X R174, R2, 0x1, R174, P5 ;  /* 0x0000000102ae7824 */ /* 0x000fc600028e06ae */
[----:B------:R-:W-:Y:S01]  /*e630*/  STL [R1+0x464], R180 ;  /* 0x000464b401007387 */ /* 0x000fe20000100800 */
[----:B------:R-:W-:-:S03]  /*e640*/  IMAD.X R111, R2, 0x1, R111, P6 ;  /* 0x00000001026f7824 */ /* 0x000fc600030e066f */
[----:B------:R-:W-:Y:S01]  /*e650*/  STL [R1+0x488], R178 ;  /* 0x000488b201007387 */ /* 0x000fe20000100800 */
[----:B------:R-:W-:-:S03]  /*e660*/  IADD3 R171, P5, R6, R171, RZ ;  /* 0x000000ab06ab7210 */ /* 0x000fc60007fbe0ff */
[----:B------:R-:W-:Y:S04]  /*e670*/  STL [R1+0x45c], R175 ;  /* 0x00045caf01007387 */ /* 0x000fe80000100800 */
[----:B------:R0:W-:Y:S04]  /*e680*/  STL [R1+0x478], R111 ;  /* 0x0004786f01007387 */ /* 0x0001e80000100800 */
[----:B------:R-:W-:Y:S04]  /*e690*/  STL [R1+0x480], R174 ;  /* 0x000480ae01007387 */ /* 0x000fe80000100800 */
[----:B0-----:R-:W4:Y:S04]  /*e6a0*/  LDL.LU R111, [R1+0x42c] ;  /* 0x00042c00016f7983 */ /* 0x001f280000300800 */
[----:B------:R-:W-:Y:S01]  /*e6b0*/  STL [R1+0x454], R171 ;  /* 0x000454ab01007387 */ /* 0x000fe20000100800 */
[----:B------:R-:W-:-:S05]  /*e6c0*/  IADD3 R119, P6, R6, R119, RZ ;  /* 0x0000007706777210 */ /* 0x000fca0007fde0ff */
[----:B------:R0:W-:Y:S04]  /*e6d0*/  STL [R1+0x44c], R119 ;  /* 0x00044c7701007387 */ /* 0x0001e80000100800 */
[----:B0-----:R-:W4:Y:S01]  /*e6e0*/  LDL.LU R119, [R1+0x450] ;  /* 0x0004500001777983 */ /* 0x001f220000300800 */
[----:B------:R-:W-:-:S03]  /*e6f0*/  IMAD.X R116, R2, 0x1, R116, P1 ;  /* 0x0000000102747824 */ /* 0x000fc600008e0674 */
[----:B------:R-:W4:Y:S04]  /*e700*/  LDL.LU R192, [R1+0x424] ;  /* 0x0004240001c07983 */ /* 0x000f280000300800 */
[----:B------:R-:W4:Y:S04]  /*e710*/  LDL.LU R190, [R1+0x448] ;  /* 0x0004480001be7983 */ /* 0x000f280000300800 */
[----:B------:R-:W4:Y:S04]  /*e720*/  LDL.LU R187, [R1+0x41c] ;  /* 0x00041c0001bb7983 */ /* 0x000f280000300800 */
[----:B------:R0:W-:Y:S04]  /*e730*/  STL [R1+0x470], R116 ;  /* 0x0004707401007387 */ /* 0x0001e80000100800 */
[----:B------:R-:W4:Y:S04]  /*e740*/  LDL.LU R188, [R1+0x440] ;  /* 0x0004400001bc7983 */ /* 0x000f280000300800 */
[----:B0-----:R-:W4:Y:S01]  /*e750*/  LDL.LU R116, [R1+0x414] ;  /* 0x0004140001747983 */ /* 0x001f220000300800 */
[----:B------:R-:W-:-:S03]  /*e760*/  IADD3 R117, P1, R6, R117, RZ ;  /* 0x0000007506757210 */ /* 0x000fc60007f3e0ff */
[----:B------:R-:W4:Y:S04]  /*e770*/  LDL.LU R186, [R1+0x438] ;  /* 0x0004380001ba7983 */ /* 0x000f280000300800 */
[----:B------:R0:W-:Y:S04]  /*e780*/  STL [R1+0x444], R117 ;  /* 0x0004447501007387 */ /* 0x0001e80000100800 */
[----:B0-----:R-:W4:Y:S04]  /*e790*/  LDL.LU R117, [R1+0x40c] ;  /* 0x00040c0001757983 */ /* 0x001f280000300800 */
[----:B------:R-:W4:Y:S01]  /*e7a0*/  LDL.LU R174, [R1+0x430] ;  /* 0x0004300001ae7983 */ /* 0x000f220000300800 */
[----:B------:R-:W-:-:S03]  /*e7b0*/  IMAD.X R170, R2, 0x1, R170, P2 ;  /* 0x0000000102aa7824 */ /* 0x000fc600010e06aa */
[----:B------:R-:W4:Y:S04]  /*e7c0*/  LDL.LU R171, [R1+0x404] ;  /* 0x0004040001ab7983 */ /* 0x000f280000300800 */
[----:B------:R0:W-:Y:S04]  /*e7d0*/  STL [R1+0x468], R170 ;  /* 0x000468aa01007387 */ /* 0x0001e80000100800 */
[----:B0-----:R-:W4:Y:S01]  /*e7e0*/  LDL.LU R170, [R1+0x428] ;  /* 0x0004280001aa7983 */ /* 0x001f220000300800 */
[----:B------:R-:W-:-:S03]  /*e7f0*/  IADD3 R176, P2, R6, R176, RZ ;  /* 0x000000b006b07210 */ /* 0x000fc60007f5e0ff */
[----:B------:R-:W4:Y:S04]  /*e800*/  LDL.LU R183, [R1+0x3fc] ;  /* 0x0003fc0001b77983 */ /* 0x000f280000300800 */
[----:B------:R-:W-:Y:S01]  /*e810*/  STL [R1+0x43c], R176 ;  /* 0x00043cb001007387 */ /* 0x000fe20000100800 */
[----:B------:R-:W-:-:S05]  /*e820*/  IMAD.X R172, R2, 0x1, R172, P3 ;  /* 0x0000000102ac7824 */ /* 0x000fca00018e06ac */
[----:B------:R0:W-:Y:S04]  /*e830*/  STL [R1+0x460], R172 ;  /* 0x000460ac01007387 */ /* 0x0001e80000100800 */
[----:B0-----:R-:W4:Y:S01]  /*e840*/  LDL.LU R172, [R1+0x420] ;  /* 0x0004200001ac7983 */ /* 0x001f220000300800 */
[----:B--2---:R-:W-:-:S05]  /*e850*/  IADD3 R120, P3, R6, R120, RZ ;  /* 0x0000007806787210 */ /* 0x004fca0007f7e0ff */
[----:B------:R0:W-:Y:S04]  /*e860*/  STL [R1+0x434], R120 ;  /* 0x0004347801007387 */ /* 0x0001e80000100800 */
[----:B------:R-:W2:Y:S04]  /*e870*/  LDL.LU R184, [R1+0x3f4] ;  /* 0x0003f40001b87983 */ /* 0x000ea80000300800 */
[----:B------:R-:W2:Y:S04]  /*e880*/  LDL.LU R182, [R1+0x418] ;  /* 0x0004180001b67983 */ /* 0x000ea80000300800 */
[----:B------:R-:W2:Y:S01]  /*e890*/  LDL.LU R179, [R1+0x3ec] ;  /* 0x0003ec0001b37983 */ /* 0x000ea20000300800 */
[----:B---3--:R-:W-:-:S05]  /*e8a0*/  IMAD.X R121, R2, 0x1, R121, P4 ;  /* 0x0000000102797824 */ /* 0x008fca00020e0679 */
[----:B------:R1:W-:Y:S04]  /*e8b0*/  STL [R1+0x458], R121 ;  /* 0x0004587901007387 */ /* 0x0003e80000100800 */
[----:B------:R-:W3:Y:S04]  /*e8c0*/  LDL.LU R180, [R1+0x410] ;  /* 0x0004100001b47983 */ /* 0x000ee80000300800 */
[----:B------:R-:W3:Y:S04]  /*e8d0*/  LDL.LU R178, [R1+0x3e4] ;  /* 0x0003e40001b27983 */ /* 0x000ee80000300800 */
[----:B------:R-:W3:Y:S04]  /*e8e0*/  LDL.LU R175, [R1+0x408] ;  /* 0x0004080001af7983 */ /* 0x000ee80000300800 */
[----:B------:R-:W3:Y:S04]  /*e8f0*/  LDL.LU R176, [R1+0x3dc] ;  /* 0x0003dc0001b07983 */ /* 0x000ee80000300800 */
[----:B0-----:R-:W3:Y:S04]  /*e900*/  LDL.LU R120, [R1+0x400] ;  /* 0x0004000001787983 */ /* 0x001ee80000300800 */
[----:B-1----:R-:W3:Y:S01]  /*e910*/  LDL.LU R121, [R1+0x3d4] ;  /* 0x0003d40001797983 */ /* 0x002ee20000300800 */
[----:B----4-:R-:W-:-:S05]  /*e920*/  IADD3 R111, P4, R6, R111, RZ ;  /* 0x0000006f066f7210 */ /* 0x010fca0007f9e0ff */
[----:B------:R0:W-:Y:S04]  /*e930*/  STL [R1+0x42c], R111 ;  /* 0x00042c6f01007387 */ /* 0x0001e80000100800 */
[----:B0-----:R-:W4:Y:S01]  /*e940*/  LDL.LU R111, [R1+0x3f8] ;  /* 0x0003f800016f7983 */ /* 0x001f220000300800 */
[----:B------:R-:W-:-:S05]  /*e950*/  IMAD.X R119, R2, 0x1, R119, P5 ;  /* 0x0000000102777824 */ /* 0x000fca00028e0677 */
[----:B------:R0:W-:Y:S01]  /*e960*/  STL [R1+0x450], R119 ;  /* 0x0004507701007387 */ /* 0x0001e20000100800 */
[----:B------:R-:W-:Y:S01]  /*e970*/  IADD3 R192, P5, R6, R192, RZ ;  /* 0x000000c006c07210 */ /* 0x000fe20007fbe0ff */
[----:B------:R-:W-:Y:S02]  /*e980*/  IMAD.X R190, R2, 0x1, R190, P6 ;  /* 0x0000000102be7824 */ /* 0x000fe400030e06be */
[----:B0-----:R-:W4:Y:S01]  /*e990*/  LDL.LU R119, [R1+0x3cc] ;  /* 0x0003cc0001777983 */ /* 0x001f220000300800 */
[----:B------:R-:W-:Y:S01]  /*e9a0*/  IADD3 R187, P6, R6, R187, RZ ;  /* 0x000000bb06bb7210 */ /* 0x000fe20007fde0ff */
[----:B------:R-:W-:Y:S02]  /*e9b0*/  IMAD.X R188, R2, 0x1, R188, P1 ;  /* 0x0000000102bc7824 */ /* 0x000fe400008e06bc */
[----:B------:R-:W-:Y:S01]  /*e9c0*/  STL [R1+0x424], R192 ;  /* 0x000424c001007387 */ /* 0x000fe20000100800 */
[----:B------:R-:W-:-:S03]  /*e9d0*/  IADD3 R116, P1, R6, R116, RZ ;  /* 0x0000007406747210 */ /* 0x000fc60007f3e0ff */
[----:B------:R-:W-:Y:S04]  /*e9e0*/  STL [R1+0x448], R190 ;  /* 0x000448be01007387 */ /* 0x000fe80000100800 */
[----:B------:R0:W-:Y:S04]  /*e9f0*/  STL [R1+0x414], R116 ;  /* 0x0004147401007387 */ /* 0x0001e80000100800 */
[----:B------:R-:W-:Y:S04]  /*ea00*/  STL [R1+0x41c], R187 ;  /* 0x00041cbb01007387 */ /* 0x000fe80000100800 */
[----:B0-----:R-:W4:Y:S01]  /*ea10*/  LDL.LU R116, [R1+0x3f0] ;  /* 0x0003f00001747983 */ /* 0x001f220000300800 */
[----:B------:R-:W-:Y:S01]  /*ea20*/  IMAD.X R186, R2, 0x1, R186, P2 ;  /* 0x0000000102ba7824 */ /* 0x000fe200010e06ba */
[----:B------:R-:W-:-:S02]  /*ea30*/  IADD3 R117, P2, R6, R117, RZ ;  /* 0x0000007506757210 */ /* 0x000fc40007f5e0ff */
[----:B------:R-:W-:Y:S04]  /*ea40*/  STL [R1+0x440], R188 ;  /* 0x000440bc01007387 */ /* 0x000fe80000100800 */
[----:B------:R0:W-:Y:S04]  /*ea50*/  STL [R1+0x40c], R117 ;  /* 0x00040c7501007387 */ /* 0x0001e80000100800 */
[----:B0-----:R-:W4:Y:S01]  /*ea60*/  LDL.LU R117, [R1+0x3c4] ;  /* 0x0003c40001757983 */ /* 0x001f220000300800 */
[----:B------:R-:W-:Y:S01]  /*ea70*/  IMAD.X R174, R2, 0x1, R174, P3 ;  /* 0x0000000102ae7824 */ /* 0x000fe200018e06ae */
[----:B------:R-:W-:-:S02]  /*ea80*/  IADD3 R171, P3, R6, R171, RZ ;  /* 0x000000ab06ab7210 */ /* 0x000fc40007f7e0ff */
[----:B------:R-:W-:Y:S01]  /*ea90*/  STL [R1+0x438], R186 ;  /* 0x000438ba01007387 */ /* 0x000fe20000100800 */
[----:B------:R-:W-:-:S03]  /*eaa0*/  IMAD.X R170, R2, 0x1, R170, P4 ;  /* 0x0000000102aa7824 */ /* 0x000fc600020e06aa */
[----:B------:R0:W-:Y:S04]  /*eab0*/  STL [R1+0x430], R174 ;  /* 0x000430ae01007387 */ /* 0x0001e80000100800 */
[----:B0-----:R-:W4:Y:S04]  /*eac0*/  LDL.LU R174, [R1+0x3e8] ;  /* 0x0003e80001ae7983 */ /* 0x001f280000300800 */
[----:B------:R0:W-:Y:S01]  /*ead0*/  STL [R1+0x404], R171 ;  /* 0x000404ab01007387 */ /* 0x0001e20000100800 */
[----:B------:R-:W-:-:S03]  /*eae0*/  IADD3 R183, P4, R6, R183, RZ ;  /* 0x000000b706b77210 */ /* 0x000fc60007f9e0ff */
[----:B0-----:R-:W4:Y:S04]  /*eaf0*/  LDL.LU R171, [R1+0x3bc] ;  /* 0x0003bc0001ab7983 */ /* 0x001f280000300800 */
[----:B------:R0:W-:Y:S01]  /*eb00*/  STL [R1+0x428], R170 ;  /* 0x000428aa01007387 */ /* 0x0001e20000100800 */
[----:B------:R-:W-:-:S03]  /*eb10*/  IMAD.X R172, R2, 0x1, R172, P5 ;  /* 0x0000000102ac7824 */ /* 0x000fc600028e06ac */
[----:B0-----:R-:W4:Y:S04]  /*eb20*/  LDL.LU R170, [R1+0x3e0] ;  /* 0x0003e00001aa7983 */ /* 0x001f280000300800 */
[----:B------:R0:W-:Y:S04]  /*eb30*/  STL [R1+0x420], R172 ;  /* 0x000420ac01007387 */ /* 0x0001e80000100800 */
[----:B0-----:R-:W4:Y:S04]  /*eb40*/  LDL.LU R172, [R1+0x3b4] ;  /* 0x0003b40001ac7983 */ /* 0x001f280000300800 */
[----:B------:R-:W-:Y:S01]  /*eb50*/  STL [R1+0x3fc], R183 ;  /* 0x0003fcb701007387 */ /* 0x000fe20000100800 */
[----:B--2---:R-:W-:Y:S01]  /*eb60*/  IADD3 R184, P5, R6, R184, RZ ;  /* 0x000000b806b87210 */ /* 0x004fe20007fbe0ff */
[----:B------:R-:W-:-:S04]  /*eb70*/  IMAD.X R182, R2, 0x1, R182, P6 ;  /* 0x0000000102b67824 */ /* 0x000fc800030e06b6 */
[----:B------:R-:W-:Y:S01]  /*eb80*/  STL [R1+0x3f4], R184 ;  /* 0x0003f4b801007387 */ /* 0x000fe20000100800 */
[----:B------:R-:W-:-:S03]  /*eb90*/  IADD3 R179, P6, R6, R179, RZ ;  /* 0x000000b306b37210 */ /* 0x000fc60007fde0ff */
[----:B------:R-:W-:Y:S04]  /*eba0*/  STL [R1+0x418], R182 ;  /* 0x000418b601007387 */ /* 0x000fe80000100800 */
[----:B------:R-:W-:Y:S01]  /*ebb0*/  STL [R1+0x3ec], R179 ;  /* 0x0003ecb301007387 */ /* 0x000fe20000100800 */
[----:B---3--:R-:W-:Y:S01]  /*ebc0*/  IMAD.X R180, R2, 0x1, R180, P1 ;  /* 0x0000000102b47824 */ /* 0x008fe200008e06b4 */
[----:B------:R-:W-:-:S04]  /*ebd0*/  IADD3 R178, P1, R6, R178, RZ ;  /* 0x000000b206b27210 */ /* 0x000fc80007f3e0ff */
[----:B------:R-:W-:Y:S01]  /*ebe0*/  STL [R1+0x410], R180 ;  /* 0x000410b401007387 */ /* 0x000fe20000100800 */
[----:B------:R-:W-:-:S03]  /*ebf0*/  IMAD.X R175, R2, 0x1, R175, P2 ;  /* 0x0000000102af7824 */ /* 0x000fc600010e06af */
[----:B------:R-:W-:Y:S01]  /*ec00*/  STL [R1+0x3e4], R178 ;  /* 0x0003e4b201007387 */ /* 0x000fe20000100800 */
[----:B------:R-:W-:Y:S01]  /*ec10*/  IADD3 R176, P2, R6, R176, RZ ;  /* 0x000000b006b07210 */ /* 0x000fe20007f5e0ff */
[----:B------:R-:W-:Y:S02]  /*ec20*/  IMAD.X R120, R2, 0x1, R120, P3 ;  /* 0x0000000102787824 */ /* 0x000fe400018e0678 */
[----:B------:R-:W-:Y:S01]  /*ec30*/  STL [R1+0x408], R175 ;  /* 0x000408af01007387 */ /* 0x000fe20000100800 */
[----:B------:R-:W-:-:S03]  /*ec40*/  IADD3 R121, P3, R6, R121, RZ ;  /* 0x0000007906797210 */ /* 0x000fc60007f7e0ff */
[----:B------:R0:W-:Y:S04]  /*ec50*/  STL [R1+0x400], R120 ;  /* 0x0004007801007387 */ /* 0x0001e80000100800 */
[----:B------:R-:W-:Y:S04]  /*ec60*/  STL [R1+0x3dc], R176 ;  /* 0x0003dcb001007387 */ /* 0x000fe80000100800 */
[----:B0-----:R-:W2:Y:S01]  /*ec70*/  LDL.LU R120, [R1+0x3d8] ;  /* 0x0003d80001787983 */ /* 0x001ea20000300800 */
[----:B----4-:R-:W-:-:S05]  /*ec80*/  IMAD.X R111, R2, 0x1, R111, P4 ;  /* 0x00000001026f7824 */ /* 0x010fca00020e066f */
[----:B------:R0:W-:Y:S04]  /*ec90*/  STL [R1+0x3f8], R111 ;  /* 0x0003f86f01007387 */ /* 0x0001e80000100800 */
[----:B------:R1:W-:Y:S04]  /*eca0*/  STL [R1+0x3d4], R121 ;  /* 0x0003d47901007387 */ /* 0x0003e80000100800 */
[----:B0-----:R-:W3:Y:S04]  /*ecb0*/  LDL.LU R111, [R1+0x3ac] ;  /* 0x0003ac00016f7983 */ /* 0x001ee80000300800 */
[----:B------:R-:W4:Y:S04]  /*ecc0*/  LDL.LU R187, [R1+0x3d0] ;  /* 0x0003d00001bb7983 */ /* 0x000f280000300800 */
[----:B------:R-:W4:Y:S01]  /*ecd0*/  LDL.LU R188, [R1+0x3a4] ;  /* 0x0003a40001bc7983 */ /* 0x000f220000300800 */
[----:B------:R-:W-:-:S03]  /*ece0*/  IADD3 R119, P4, R6, R119, RZ ;  /* 0x0000007706777210 */ /* 0x000fc60007f9e0ff */
[----:B------:R-:W4:Y:S04]  /*ecf0*/  LDL.LU R180, [R1+0x3c8] ;  /* 0x0003c80001b47983 */ /* 0x000f280000300800 */
[----:B------:R0:W-:Y:S04]  /*ed00*/  STL [R1+0x3cc], R119 ;  /* 0x0003cc7701007387 */ /* 0x0001e80000100800 */
[----:B------:R-:W4:Y:S04]  /*ed10*/  LDL.LU R175, [R1+0x39c] ;  /* 0x00039c0001af7983 */ /* 0x000f280000300800 */
[----:B-1----:R-:W4:Y:S04]  /*ed20*/  LDL.LU R121, [R1+0x3c0] ;  /* 0x0003c00001797983 */ /* 0x002f280000300800 */
[----:B------:R-:W4:Y:S04]  /*ed30*/  LDL.LU R176, [R1+0x394] ;  /* 0x0003940001b07983 */ /* 0x000f280000300800 */
[----:B0-----:R-:W4:Y:S01]  /*ed40*/  LDL.LU R119, [R1+0x3b8] ;  /* 0x0003b80001777983 */ /* 0x001f220000300800 */
[----:B------:R-:W-:-:S05]  /*ed50*/  IMAD.X R116, R2, 0x1, R116, P5 ;  /* 0x0000000102747824 */ /* 0x000fca00028e0674 */
[----:B------:R0:W-:Y:S04]  /*ed60*/  STL [R1+0x3f0], R116 ;  /* 0x0003f07401007387 */ /* 0x0001e80000100800 */
[----:B0-----:R-:W4:Y:S01]  /*ed70*/  LDL.LU R116, [R1+0x38c] ;  /* 0x00038c0001747983 */ /* 0x001f220000300800 */
[----:B------:R-:W-:-:S05]  /*ed80*/  IADD3 R117, P5, R6, R117, RZ ;  /* 0x0000007506757210 */ /* 0x000fca0007fbe0ff */
[----:B------:R0:W-:Y:S04]  /*ed90*/  STL [R1+0x3c4], R117 ;  /* 0x0003c47501007387 */ /* 0x0001e80000100800 */
[----:B0-----:R-:W4:Y:S01]  /*eda0*/  LDL.LU R117, [R1+0x3b0] ;  /* 0x0003b00001757983 */ /* 0x001f220000300800 */
[----:B------:R-:W-:Y:S01]  /*edb0*/  IMAD.X R174, R2, 0x1, R174, P6 ;  /* 0x0000000102ae7824 */ /* 0x000fe200030e06ae */
[----:B------:R-:W-:Y:S01]  /*edc0*/  IADD3 R171, P6, R6, R171, RZ ;  /* 0x000000ab06ab7210 */ /* 0x000fe20007fde0ff */
[----:B------:R-:W-:-:S05]  /*edd0*/  IMAD.X R170, R2, 0x1, R170, P1 ;  /* 0x0000000102aa7824 */ /* 0x000fca00008e06aa */
[----:B------:R0:W-:Y:S04]  /*ede0*/  STL [R1+0x3e0], R170 ;  /* 0x0003e0aa01007387 */ /* 0x0001e80000100800 */
[----:B------:R1:W-:Y:S01]  /*edf0*/  STL [R1+0x3e8], R174 ;  /* 0x0003e8ae01007387 */ /* 0x0003e20000100800 */
[----:B------:R-:W-:-:S03]  /*ee00*/  IADD3 R172, P1, R6, R172, RZ ;  /* 0x000000ac06ac7210 */ /* 0x000fc60007f3e0ff */
[----:B0-----:R-:W4:Y:S04]  /*ee10*/  LDL.LU R170, [R1+0x384] ;  /* 0x0003840001aa7983 */ /* 0x001f280000300800 */
[----:B------:R0:W-:Y:S04]  /*ee20*/  STL [R1+0x3bc], R171 ;  /* 0x0003bcab01007387 */ /* 0x0001e80000100800 */
[----:B------:R-:W4:Y:S04]  /*ee30*/  LDL.LU R186, [R1+0x3a8] ;  /* 0x0003a80001ba7983 */ /* 0x000f280000300800 */
[----:B------:R-:W4:Y:S04]  /*ee40*/  LDL.LU R183, [R1+0x37c] ;  /* 0x00037c0001b77983 */ /* 0x000f280000300800 */
[----:B------:R-:W4:Y:S04]  /*ee50*/  LDL.LU R184, [R1+0x3a0] ;  /* 0x0003a00001b87983 */ /* 0x000f280000300800 */
[----:B------:R0:W-:Y:S04]  /*ee60*/  STL [R1+0x3b4], R172 ;  /* 0x0003b4ac01007387 */ /* 0x0001e80000100800 */
[----:B------:R-:W4:Y:S04]  /*ee70*/  LDL.LU R182, [R1+0x374] ;  /* 0x0003740001b67983 */ /* 0x000f280000300800 */
[----:B------:R-:W4:Y:S04]  /*ee80*/  LDL.LU R179, [R1+0x398] ;  /* 0x0003980001b37983 */ /* 0x000f280000300800 */
[----:B------:R-:W4:Y:S04]  /*ee90*/  LDL.LU R178, [R1+0x36c] ;  /* 0x00036c0001b27983 */ /* 0x000f280000300800 */
[----:B-1----:R-:W4:Y:S04]  /*eea0*/  LDL.LU R174, [R1+0x390] ;  /* 0x0003900001ae7983 */ /* 0x002f280000300800 */
[----:B0-----:R-:W4:Y:S04]  /*eeb0*/  LDL.LU R171, [R1+0x364] ;  /* 0x0003640001ab7983 */ /* 0x001f280000300800 */
[----:B------:R-:W4:Y:S01]  /*eec0*/  LDL.LU R172, [R1+0x388] ;  /* 0x0003880001ac7983 */ /* 0x000f220000300800 */
[----:B--2---:R-:W-:-:S05]  /*eed0*/  IMAD.X R120, R2, 0x1, R120, P2 ;  /* 0x0000000102787824 */ /* 0x004fca00010e0678 */
[----:B------:R0:W-:Y:S04]  /*eee0*/  STL [R1+0x3d8], R120 ;  /* 0x0003d87801007387 */ /* 0x0001e80000100800 */
[----:B0-----:R-:W2:Y:S01]  /*eef0*/  LDL.LU R120, [R1+0x35c] ;  /* 0x00035c0001787983 */ /* 0x001ea20000300800 */
[----:B---3--:R-:W-:Y:S01]  /*ef00*/  IADD3 R111, P2, R6, R111, RZ ;  /* 0x0000006f066f7210 */ /* 0x008fe20007f5e0ff */
[----:B----4-:R-:W-:-:S04]  /*ef10*/  IMAD.X R187, R2, 0x1, R187, P3 ;  /* 0x0000000102bb7824 */ /* 0x010fc800018e06bb */
[----:B------:R0:W-:Y:S01]  /*ef20*/  STL [R1+0x3ac], R111 ;  /* 0x0003ac6f01007387 */ /* 0x0001e20000100800 */
[----:B------:R-:W-:Y:S01]  /*ef30*/  IADD3 R188, P3, R6, R188, RZ ;  /* 0x000000bc06bc7210 */ /* 0x000fe20007f7e0ff */
[----:B------:R-:W-:Y:S02]  /*ef40*/  IMAD.X R180, R2, 0x1, R180, P4 ;  /* 0x0000000102b47824 */ /* 0x000fe400020e06b4 */
[----:B0-----:R-:W3:Y:S04]  /*ef50*/  LDL.LU R111, [R1+0x380] ;  /* 0x00038000016f7983 */ /* 0x001ee80000300800 */
[----:B------:R-:W-:Y:S01]  /*ef60*/  STL [R1+0x3d0], R187 ;  /* 0x0003d0bb01007387 */ /* 0x000fe20000100800 */
[----:B------:R-:W-:Y:S01]  /*ef70*/  IADD3 R175, P4, R6, R175, RZ ;  /* 0x000000af06af7210 */ /* 0x000fe20007f9e0ff */
[----:B------:R-:W-:-:S02]  /*ef80*/  IMAD.X R121, R2, 0x1, R121, P5 ;  /* 0x0000000102797824 */ /* 0x000fc400028e0679 */
[----:B------:R-:W-:Y:S04]  /*ef90*/  STL [R1+0x3a4], R188 ;  /* 0x0003a4bc01007387 */ /* 0x000fe80000100800 */
[----:B------:R0:W-:Y:S01]  /*efa0*/  STL [R1+0x3c0], R121 ;  /* 0x0003c07901007387 */ /* 0x0001e20000100800 */
[----:B------:R-:W-:-:S03]  /*efb0*/  IMAD.X R119, R2, 0x1, R119, P6 ;  /* 0x0000000102777824 */ /* 0x000fc600030e0677 */
[----:B------:R-:W-:Y:S01]  /*efc0*/  STL [R1+0x3c8], R180 ;  /* 0x0003c8b401007387 */ /* 0x000fe20000100800 */
[----:B------:R-:W-:-:S03]  /*efd0*/  IADD3 R176, P5, R6, R176, RZ ;  /* 0x000000b006b07210 */ /* 0x000fc60007fbe0ff */
[----:B0-----:R-:W4:Y:S04]  /*efe0*/  LDL.LU R121, [R1+0x354] ;  /* 0x0003540001797983 */ /* 0x001f280000300800 */
[----:B------:R-:W-:Y:S04]  /*eff0*/  STL [R1+0x39c], R175 ;  /* 0x00039caf01007387 */ /* 0x000fe80000100800 */
[----:B------:R0:W-:Y:S01]  /*f000*/  STL [R1+0x3b8], R119 ;  /* 0x0003b87701007387 */ /* 0x0001e20000100800 */
[----:B------:R-:W-:-:S03]  /*f010*/  IADD3 R116, P6, R6, R116, RZ ;  /* 0x0000007406747210 */ /* 0x000fc60007fde0ff */
[----:B0-----:R-:W4:Y:S04]  /*f020*/  LDL.LU R119, [R1+0x378] ;  /* 0x0003780001777983 */ /* 0x001f280000300800 */
[----:B------:R-:W-:Y:S04]  /*f030*/  STL [R1+0x394], R176 ;  /* 0x000394b001007387 */ /* 0x000fe80000100800 */
[----:B------:R0:W-:Y:S04]  /*f040*/  STL [R1+0x38c], R116 ;  /* 0x00038c7401007387 */ /* 0x0001e80000100800 */
[----:B0-----:R-:W4:Y:S01]  /*f050*/  LDL.LU R116, [R1+0x34c] ;  /* 0x00034c0001747983 */ /* 0x001f220000300800 */
[----:B------:R-:W-:-:S03]  /*f060*/  IMAD.X R117, R2, 0x1, R117, P1 ;  /* 0x0000000102757824 */ /* 0x000fc600008e0675 */
[----:B------:R-:W4:Y:S04]  /*f070*/  LDL.LU R180, [R1+0x370] ;  /* 0x0003700001b47983 */ /* 0x000f280000300800 */
[----:B------:R-:W4:Y:S04]  /*f080*/  LDL.LU R175, [R1+0x344] ;  /* 0x0003440001af7983 */ /* 0x000f280000300800 */
[----:B------:R0:W-:Y:S04]  /*f090*/  STL [R1+0x3b0], R117 ;  /* 0x0003b07501007387 */ /* 0x0001e80000100800 */
[----:B0-----:R-:W4:Y:S04]  /*f0a0*/  LDL.LU R117, [R1+0x368] ;  /* 0x0003680001757983 */ /* 0x001f280000300800 */
[----:B------:R-:W4:Y:S01]  /*f0b0*/  LDL.LU R176, [R1+0x33c] ;  /* 0x00033c0001b07983 */ /* 0x000f220000300800 */
[----:B------:R-:W-:-:S05]  /*f0c0*/  IADD3 R170, P1, R6, R170, RZ ;  /* 0x000000aa06aa7210 */ /* 0x000fca0007f3e0ff */
[----:B------:R0:W-:Y:S01]  /*f0d0*/  STL [R1+0x384], R170 ;  /* 0x000384aa01007387 */ /* 0x0001e20000100800 */
[----:B------:R-:W-:Y:S01]  /*f0e0*/  IMAD.X R186, R2, 0x1, R186, P2 ;  /* 0x0000000102ba7824 */ /* 0x000fe200010e06ba */
[----:B------:R-:W-:Y:S02]  /*f0f0*/  IADD3 R183, P2, R6, R183, RZ ;  /* 0x000000b706b77210 */ /* 0x000fe40007f5e0ff */
[----:B0-----:R-:W4:Y:S01]  /*f100*/  LDL.LU R170, [R1+0x360] ;  /* 0x0003600001aa7983 */ /* 0x001f220000300800 */
[----:B------:R-:W-:-:S03]  /*f110*/  IMAD.X R184, R2, 0x1, R184, P3 ;  /* 0x0000000102b87824 */ /* 0x000fc600018e06b8 */
        /* <DEDUP_REMOVED lines=12> */
[----:B------:R0:W-:Y:S04]  /*f1e0*/  STL [R1+0x388], R172 ;  /* 0x000388ac01007387 */ /* 0x0001e80000100800 */
[----:B------:R-:W-:Y:S04]  /*f1f0*/  STL [R1+0x390], R174 ;  /* 0x000390ae01007387 */ /* 0x000fe80000100800 */
[----:B0-----:R-:W4:Y:S04]  /*f200*/  LDL.LU R172, [R1+0x334] ;  /* 0x0003340001ac7983 */ /* 0x001f280000300800 */
[----:B------:R-:W-:Y:S01]  /*f210*/  STL [R1+0x364], R171 ;  /* 0x000364ab01007387 */ /* 0x000fe20000100800 */
[----:B--2---:R-:W-:-:S05]  /*f220*/  IADD3 R120, P6, R6, R120, RZ ;  /* 0x0000007806787210 */ /* 0x004fca0007fde0ff */
[----:B------:R0:W-:Y:S04]  /*f230*/  STL [R1+0x35c], R120 ;  /* 0x00035c7801007387 */ /* 0x0001e80000100800 */
[----:B0-----:R-:W2:Y:S04]  /*f240*/  LDL.LU R120, [R1+0x358] ;  /* 0x0003580001787983 */ /* 0x001ea80000300800 */
[----:B------:R-:W2:Y:S04]  /*f250*/  LDL.LU R187, [R1+0x32c] ;  /* 0x00032c0001bb7983 */ /* 0x000ea80000300800 */
[----:B------:R-:W2:Y:S04]  /*f260*/  LDL.LU R188, [R1+0x350] ;  /* 0x0003500001bc7983 */ /* 0x000ea80000300800 */
[----:B------:R-:W2:Y:S01]  /*f270*/  LDL.LU R178, [R1+0x324] ;  /* 0x0003240001b27983 */ /* 0x000ea20000300800 */
[----:B---3--:R-:W-:-:S05]  /*f280*/  IMAD.X R111, R2, 0x1, R111, P1 ;  /* 0x00000001026f7824 */ /* 0x008fca00008e066f */
[----:B------:R0:W-:Y:S04]  /*f290*/  STL [R1+0x380], R111 ;  /* 0x0003806f01007387 */ /* 0x0001e80000100800 */
[----:B------:R-:W3:Y:S04]  /*f2a0*/  LDL.LU R174, [R1+0x348] ;  /* 0x0003480001ae7983 */ /* 0x000ee80000300800 */
[----:B0-----:R-:W3:Y:S04]  /*f2b0*/  LDL.LU R111, [R1+0x31c] ;  /* 0x00031c00016f7983 */ /* 0x001ee80000300800 */
[----:B------:R-:W3:Y:S01]  /*f2c0*/  LDL.LU R171, [R1+0x340] ;  /* 0x0003400001ab7983 */ /* 0x000ee20000300800 */
[----:B----4-:R-:W-:-:S05]  /*f2d0*/  IADD3 R121, P1, R6, R121, RZ ;  /* 0x0000007906797210 */ /* 0x010fca0007f3e0ff */
[----:B------:R0:W-:Y:S04]  /*f2e0*/  STL [R1+0x354], R121 ;  /* 0x0003547901007387 */ /* 0x0001e80000100800 */
[----:B0-----:R-:W4:Y:S01]  /*f2f0*/  LDL.LU R121, [R1+0x314] ;  /* 0x0003140001797983 */ /* 0x001f220000300800 */
[----:B------:R-:W-:-:S05]  /*f300*/  IMAD.X R119, R2, 0x1, R119, P2 ;  /* 0x0000000102777824 */ /* 0x000fca00010e0677 */
[----:B------:R0:W-:Y:S04]  /*f310*/  STL [R1+0x378], R119 ;  /* 0x0003787701007387 */ /* 0x0001e80000100800 */
[----:B0-----:R-:W4:Y:S01]  /*f320*/  LDL.LU R119, [R1+0x338] ;  /* 0x0003380001777983 */ /* 0x001f220000300800 */
[----:B------:R-:W-:-:S05]  /*f330*/  IADD3 R116, P2, R6, R116, RZ ;  /* 0x0000007406747210 */ /* 0x000fca0007f5e0ff */
[----:B------:R0:W-:Y:S04]  /*f340*/  STL [R1+0x34c], R116 ;  /* 0x00034c7401007387 */ /* 0x0001e80000100800 */
[----:B0-----:R-:W4:Y:S01]  /*f350*/  LDL.LU R116, [R1+0x30c] ;  /* 0x00030c0001747983 */ /* 0x001f220000300800 */
[C---:B------:R-:W-:Y:S02]  /*f360*/  IMAD.X R180, R2.reuse, 0x1, R180, P3 ;  /* 0x0000000102b47824 */ /* 0x040fe400018e06b4 */
[----:B------:R-:W-:-:S05]  /*f370*/  IMAD.X R117, R2, 0x1, R117, P4 ;  /* 0x0000000102757824 */ /* 0x000fca00020e0675 */
[----:B------:R0:W-:Y:S04]  /*f380*/  STL [R1+0x368], R117 ;  /* 0x0003687501007387 */ /* 0x0001e80000100800 */
[----:B------:R1:W-:Y:S04]  /*f390*/  STL [R1+0x370], R180 ;  /* 0x000370b401007387 */ /* 0x0003e80000100800 */
[----:B0-----:R-:W4:Y:S01]  /*f3a0*/  LDL.LU R117, [R1+0x330] ;  /* 0x0003300001757983 */ /* 0x001f220000300800 */
[C---:B------:R-:W-:Y:S02]  /*f3b0*/  IADD3 R175, P3, R6.reuse, R175, RZ ;  /* 0x000000af06af7210 */ /* 0x040fe40007f7e0ff */
[----:B------:R-:W-:-:S03]  /*f3c0*/  IADD3 R176, P4, R6, R176, RZ ;  /* 0x000000b006b07210 */ /* 0x000fc60007f9e0ff */
[----:B------:R0:W-:Y:S04]  /*f3d0*/  STL [R1+0x344], R175 ;  /* 0x000344af01007387 */ /* 0x0001e80000100800 */
[----:B------:R-:W4:Y:S04]  /*f3e0*/  LDL.LU R186, [R1+0x304] ;  /* 0x0003040001ba7983 */ /* 0x000f280000300800 */
[----:B------:R-:W4:Y:S01]  /*f3f0*/  LDL.LU R183, [R1+0x328] ;  /* 0x0003280001b77983 */ /* 0x000f220000300800 */
[----:B------:R-:W-:-:S03]  /*f400*/  IMAD.X R170, R2, 0x1, R170, P5 ;  /* 0x0000000102aa7824 */ /* 0x000fc600028e06aa */
[----:B------:R0:W-:Y:S04]  /*f410*/  STL [R1+0x33c], R176 ;  /* 0x00033cb001007387 */ /* 0x0001e80000100800 */
[----:B------:R-:W4:Y:S04]  /*f420*/  LDL.LU R184, [R1+0x2fc] ;  /* 0x0002fc0001b87983 */ /* 0x000f280000300800 */
[----:B------:R0:W-:Y:S04]  /*f430*/  STL [R1+0x360], R170 ;  /* 0x000360aa01007387 */ /* 0x0001e80000100800 */
[----:B------:R-:W4:Y:S04]  /*f440*/  LDL.LU R182, [R1+0x320] ;  /* 0x0003200001b67983 */ /* 0x000f280000300800 */
[----:B------:R-:W4:Y:S04]  /*f450*/  LDL.LU R179, [R1+0x2f4] ;  /* 0x0002f40001b37983 */ /* 0x000f280000300800 */
[----:B-1----:R-:W4:Y:S04]  /*f460*/  LDL.LU R180, [R1+0x318] ;  /* 0x0003180001b47983 */ /* 0x002f280000300800 */
[----:B0-----:R-:W4:Y:S04]  /*f470*/  LDL.LU R175, [R1+0x2ec] ;  /* 0x0002ec0001af7983 */ /* 0x001f280000300800 */
[----:B------:R-:W4:Y:S04]  /*f480*/  LDL.LU R176, [R1+0x310] ;  /* 0x0003100001b07983 */ /* 0x000f280000300800 */
[----:B------:R-:W4:Y:S01]  /*f490*/  LDL.LU R170, [R1+0x2e4] ;  /* 0x0002e40001aa7983 */ /* 0x000f220000300800 */
[----:B------:R-:W-:-:S05]  /*f4a0*/  IADD3 R172, P5, R6, R172, RZ ;  /* 0x000000ac06ac7210 */ /* 0x000fca0007fbe0ff */
[----:B------:R0:W-:Y:S04]  /*f4b0*/  STL [R1+0x334], R172 ;  /* 0x000334ac01007387 */ /* 0x0001e80000100800 */
[----:B0-----:R-:W4:Y:S01]  /*f4c0*/  LDL.LU R172, [R1+0x308] ;  /* 0x0003080001ac7983 */ /* 0x001f220000300800 */
[----:B--2---:R-:W-:Y:S01]  /*f4d0*/  IMAD.X R120, R2, 0x1, R120, P6 ;  /* 0x0000000102787824 */ /* 0x004fe200030e0678 */
[----:B------:R-:W-:-:S04]  /*f4e0*/  IADD3 R187, P6, R6, R187, RZ ;  /* 0x000000bb06bb7210 */ /* 0x000fc80007fde0ff */
[----:B------:R0:W-:Y:S01]  /*f4f0*/  STL [R1+0x358], R120 ;  /* 0x0003587801007387 */ /* 0x0001e20000100800 */
[----:B------:R-:W-:Y:S01]  /*f500*/  IMAD.X R188, R2, 0x1, R188, P1 ;  /* 0x0000000102bc7824 */ /* 0x000fe200008e06bc */
[----:B------:R-:W-:Y:S02]  /*f510*/  IADD3 R178, P1, R6, R178, RZ ;  /* 0x000000b206b27210 */ /* 0x000fe40007f3e0ff */
[----:B0-----:R-:W2:Y:S04]  /*f520*/  LDL.LU R120, [R1+0x2dc] ;  /* 0x0002dc0001787983 */ /* 0x001ea80000300800 */
[----:B------:R-:W-:Y:S04]  /*f530*/  STL [R1+0x32c], R187 ;  /* 0x00032cbb01007387 */ /* 0x000fe80000100800 */
[----:B------:R-:W-:Y:S01]  /*f540*/  STL [R1+0x350], R188 ;  /* 0x000350bc01007387 */ /* 0x000fe20000100800 */
[----:B---3--:R-:W-:Y:S01]  /*f550*/  IMAD.X R174, R2, 0x1, R174, P2 ;  /* 0x0000000102ae7824 */ /* 0x008fe200010e06ae */
[----:B------:R-:W-:Y:S01]  /*f560*/  IADD3 R111, P2, R6, R111, RZ ;  /* 0x0000006f066f7210 */ /* 0x000fe20007f5e0ff */
[----:B------:R-:W-:-:S04]  /*f570*/  IMAD.X R171, R2, 0x1, R171, P3 ;  /* 0x0000000102ab7824 */ /* 0x000fc800018e06ab */
[----:B------:R0:W-:Y:S04]  /*f580*/  STL [R1+0x31c], R111 ;  /* 0x00031c6f01007387 */ /* 0x0001e80000100800 */
[----:B------:R-:W-:Y:S04]  /*f590*/  STL [R1+0x324], R178 ;  /* 0x000324b201007387 */ /* 0x000fe80000100800 */
[----:B0-----:R-:W3:Y:S04]  /*f5a0*/  LDL.LU R111, [R1+0x300] ;  /* 0x00030000016f7983 */ /* 0x001ee80000300800 */
[----:B------:R-:W-:Y:S01]  /*f5b0*/  STL [R1+0x348], R174 ;  /* 0x000348ae01007387 */ /* 0x000fe20000100800 */
[----:B----4-:R-:W-:-:S05]  /*f5c0*/  IADD3 R121, P3, R6, R121, RZ ;  /* 0x0000007906797210 */ /* 0x010fca0007f7e0ff */
[----:B------:R0:W-:Y:S04]  /*f5d0*/  STL [R1+0x314], R121 ;  /* 0x0003147901007387 */ /* 0x0001e80000100800 */
[----:B0-----:R-:W4:Y:S01]  /*f5e0*/  LDL.LU R121, [R1+0x2d4] ;  /* 0x0002d40001797983 */ /* 0x001f220000300800 */
[----:B------:R-:W-:-:S03]  /*f5f0*/  IMAD.X R119, R2, 0x1, R119, P4 ;  /* 0x0000000102777824 */ /* 0x000fc600020e0677 */
[----:B------:R-:W-:Y:S04]  /*f600*/  STL [R1+0x340], R171 ;  /* 0x000340ab01007387 */ /* 0x000fe80000100800 */
[----:B------:R0:W-:Y:S04]  /*f610*/  STL [R1+0x338], R119 ;  /* 0x0003387701007387 */ /* 0x0001e80000100800 */
[----:B0-----:R-:W4:Y:S01]  /*f620*/  LDL.LU R119, [R1+0x2f8] ;  /* 0x0002f80001777983 */ /* 0x001f220000300800 */
[----:B------:R-:W-:-:S03]  /*f630*/  IADD3 R116, P4, R6, R116, RZ ;  /* 0x0000007406747210 */ /* 0x000fc60007f9e0ff */
[----:B------:R-:W4:Y:S04]  /*f640*/  LDL.LU R178, [R1+0x2cc] ;  /* 0x0002cc0001b27983 */ /* 0x000f280000300800 */
[----:B------:R-:W4:Y:S04]  /*f650*/  LDL.LU R174, [R1+0x2f0] ;  /* 0x0002f00001ae7983 */ /* 0x000f280000300800 */
[----:B------:R0:W-:Y:S04]  /*f660*/  STL [R1+0x30c], R116 ;  /* 0x00030c7401007387 */ /* 0x0001e80000100800 */
[----:B0-----:R-:W4:Y:S01]  /*f670*/  LDL.LU R116, [R1+0x2c4] ;  /* 0x0002c40001747983 */ /* 0x001f220000300800 */
[----:B------:R-:W-:-:S03]  /*f680*/  IMAD.X R117, R2, 0x1, R117, P5 ;  /* 0x0000000102757824 */ /* 0x000fc600028e0675 */
[----:B------:R-:W4:Y:S04]  /*f690*/  LDL.LU R171, [R1+0x2e8] ;  /* 0x0002e80001ab7983 */ /* 0x000f280000300800 */
[----:B------:R0:W-:Y:S04]  /*f6a0*/  STL [R1+0x330], R117 ;  /* 0x0003307501007387 */ /* 0x0001e80000100800 */
[----:B0-----:R-:W4:Y:S01]  /*f6b0*/  LDL.LU R117, [R1+0x2bc] ;  /* 0x0002bc0001757983 */ /* 0x001f220000300800 */
[----:B------:R-:W-:Y:S01]  /*f6c0*/  IADD3 R186, P5, R6, R186, RZ ;  /* 0x000000ba06ba7210 */ /* 0x000fe20007fbe0ff */
[----:B------:R-:W-:-:S04]  /*f6d0*/  IMAD.X R183, R2, 0x1, R183, P6 ;  /* 0x0000000102b77824 */ /* 0x000fc800030e06b7 */
        /* <DEDUP_REMOVED lines=9> */
[----:B------:R-:W-:Y:S01]  /*f770*/  IADD3 R175, P2, R6, R175, RZ ;  /* 0x000000af06af7210 */ /* 0x000fe20007f5e0ff */
[----:B------:R-:W-:Y:S01]  /*f780*/  IMAD.X R176, R2, 0x1, R176, P3 ;  /* 0x0000000102b07824 */ /* 0x000fe200018e06b0 */
[----:B------:R-:W-:Y:S01]  /*f790*/  IADD3 R170, P3, R6, R170, RZ ;  /* 0x000000aa06aa7210 */ /* 0x000fe20007f7e0ff */
[----:B------:R-:W-:Y:S04]  /*f7a0*/  STL [R1+0x318], R180 ;  /* 0x000318b401007387 */ /* 0x000fe80000100800 */
[----:B------:R0:W-:Y:S04]  /*f7b0*/  STL [R1+0x2e4], R170 ;  /* 0x0002e4aa01007387 */ /* 0x0001e80000100800 */
[----:B------:R-:W-:Y:S04]  /*f7c0*/  STL [R1+0x2ec], R175 ;  /* 0x0002ecaf01007387 */ /* 0x000fe80000100800 */
[----:B0-----:R-:W4:Y:S04]  /*f7d0*/  LDL.LU R170, [R1+0x2e0] ;  /* 0x0002e00001aa7983 */ /* 0x001f280000300800 */
[----:B------:R-:W-:Y:S01]  /*f7e0*/  STL [R1+0x310], R176 ;  /* 0x000310b001007387 */ /* 0x000fe20000100800 */
[----:B------:R-:W-:-:S05]  /*f7f0*/  IMAD.X R172, R2, 0x1, R172, P4 ;  /* 0x0000000102ac7824 */ /* 0x000fca00020e06ac */
[----:B------:R0:W-:Y:S04]  /*f800*/  STL [R1+0x308], R172 ;  /* 0x000308ac01007387 */ /* 0x0001e80000100800 */
[----:B0-----:R-:W4:Y:S04]  /*f810*/  LDL.LU R172, [R1+0x2b4] ;  /* 0x0002b40001ac7983 */ /* 0x001f280000300800 */
[----:B------:R-:W4:Y:S04]  /*f820*/  LDL.LU R187, [R1+0x2d8] ;  /* 0x0002d80001bb7983 */ /* 0x000f280000300800 */
[----:B------:R-:W4:Y:S04]  /*f830*/  LDL.LU R188, [R1+0x2ac] ;  /* 0x0002ac0001bc7983 */ /* 0x000f280000300800 */
[----:B------:R-:W4:Y:S01]  /*f840*/  LDL.LU R186, [R1+0x2d0] ;  /* 0x0002d00001ba7983 */ /* 0x000f220000300800 */
[----:B--2---:R-:W-:-:S05]  /*f850*/  IADD3 R120, P4, R6, R120, RZ ;  /* 0x0000007806787210 */ /* 0x004fca0007f9e0ff */
[----:B------:R0:W-:Y:S04]  /*f860*/  STL [R1+0x2dc], R120 ;  /* 0x0002dc7801007387 */ /* 0x0001e80000100800 */
[----:B------:R-:W2:Y:S04]  /*f870*/  LDL.LU R175, [R1+0x2a4] ;  /* 0x0002a40001af7983 */ /* 0x000ea80000300800 */
[----:B0-----:R-:W2:Y:S04]  /*f880*/  LDL.LU R120, [R1+0x2c8] ;  /* 0x0002c80001787983 */ /* 0x001ea80000300800 */
[----:B------:R-:W2:Y:S01]  /*f890*/  LDL.LU R176, [R1+0x29c] ;  /* 0x00029c0001b07983 */ /* 0x000ea20000300800 */
[----:B---3--:R-:W-:-:S05]  /*f8a0*/  IMAD.X R111, R2, 0x1, R111, P5 ;  /* 0x00000001026f7824 */ /* 0x008fca00028e066f */
[----:B------:R0:W-:Y:S04]  /*f8b0*/  STL [R1+0x300], R111 ;  /* 0x0003006f01007387 */ /* 0x0001e80000100800 */
[----:B0-----:R-:W3:Y:S01]  /*f8c0*/  LDL.LU R111, [R1+0x2c0] ;  /* 0x0002c000016f7983 */ /* 0x001ee20000300800 */
[----:B----4-:R-:W-:-:S05]  /*f8d0*/  IADD3 R121, P5, R6, R121, RZ ;  /* 0x0000007906797210 */ /* 0x010fca0007fbe0ff */
[----:B------:R0:W-:Y:S04]  /*f8e0*/  STL [R1+0x2d4], R121 ;  /* 0x0002d47901007387 */ /* 0x0001e80000100800 */
[----:B0-----:R-:W4:Y:S01]  /*f8f0*/  LDL.LU R121, [R1+0x294] ;  /* 0x0002940001797983 */ /* 0x001f220000300800 */
[----:B------:R-:W-:Y:S01]  /*f900*/  IMAD.X R119, R2, 0x1, R119, P6 ;  /* 0x0000000102777824 */ /* 0x000fe200030e0677 */
[----:B------:R-:W-:-:S04]  /*f910*/  IADD3 R178, P6, R6, R178, RZ ;  /* 0x000000b206b27210 */ /* 0x000fc80007fde0ff */
[----:B------:R0:W-:Y:S01]  /*f920*/  STL [R1+0x2f8], R119 ;  /* 0x0002f87701007387 */ /* 0x0001e20000100800 */
[----:B------:R-:W-:-:S03]  /*f930*/  IMAD.X R174, R2, 0x1, R174, P1 ;  /* 0x0000000102ae7824 */ /* 0x000fc600008e06ae */
[----:B0-----:R-:W4:Y:S01]  /*f940*/  LDL.LU R119, [R1+0x2b8] ;  /* 0x0002b80001777983 */ /* 0x001f220000300800 */
[----:B------:R-:W-:-:S05]  /*f950*/  IADD3 R116, P1, R6, R116, RZ ;  /* 0x0000007406747210 */ /* 0x000fca0007f3e0ff */
[----:B------:R0:W-:Y:S04]  /*f960*/  STL [R1+0x2c4], R116 ;  /* 0x0002c47401007387 */ /* 0x0001e80000100800 */
[----:B------:R1:W-:Y:S04]  /*f970*/  STL [R1+0x2cc], R178 ;  /* 0x0002ccb201007387 */ /* 0x0003e80000100800 */
[----:B0-----:R-:W4:Y:S01]  /*f980*/  LDL.LU R116, [R1+0x28c] ;  /* 0x00028c0001747983 */ /* 0x001f220000300800 */
[----:B------:R-:W-:Y:S01]  /*f990*/  IMAD.X R171, R2, 0x1, R171, P2 ;  /* 0x0000000102ab7824 */ /* 0x000fe200010e06ab */
[----:B------:R-:W-:-:S02]  /*f9a0*/  IADD3 R117, P2, R6, R117, RZ ;  /* 0x0000007506757210 */ /* 0x000fc40007f5e0ff */
[----:B------:R0:W-:Y:S04]  /*f9b0*/  STL [R1+0x2f0], R174 ;  /* 0x0002f0ae01007387 */ /* 0x0001e80000100800 */
[----:B------:R-:W4:Y:S04]  /*f9c0*/  LDL.LU R183, [R1+0x2b0] ;  /* 0x0002b00001b77983 */ /* 0x000f280000300800 */
[----:B------:R-:W4:Y:S04]  /*f9d0*/  LDL.LU R184, [R1+0x284] ;  /* 0x0002840001b87983 */ /* 0x000f280000300800 */
        /* <DEDUP_REMOVED lines=9> */
[----:B------:R-:W-:-:S05]  /*fa70*/  IMAD.X R170, R2, 0x1, R170, P3 ;  /* 0x0000000102aa7824 */ /* 0x000fca00018e06aa */
[----:B------:R0:W-:Y:S04]  /*fa80*/  STL [R1+0x2e0], R170 ;  /* 0x0002e0aa01007387 */ /* 0x0001e80000100800 */
[----:B0-----:R-:W4:Y:S01]  /*fa90*/  LDL.LU R170, [R1+0x264] ;  /* 0x0002640001aa7983 */ /* 0x001f220000300800 */
[----:B------:R-:W-:Y:S01]  /*faa0*/  IADD3 R172, P3, R6, R172, RZ ;  /* 0x000000ac06ac7210 */ /* 0x000fe20007f7e0ff */
[----:B------:R-:W-:-:S04]  /*fab0*/  IMAD.X R187, R2, 0x1, R187, P4 ;  /* 0x0000000102bb7824 */ /* 0x000fc800020e06bb */
[----:B------:R0:W-:Y:S01]  /*fac0*/  STL [R1+0x2b4], R172 ;  /* 0x0002b4ac01007387 */ /* 0x0001e20000100800 */
[----:B------:R-:W-:Y:S01]  /*fad0*/  IADD3 R188, P4, R6, R188, RZ ;  /* 0x000000bc06bc7210 */ /* 0x000fe20007f9e0ff */
[----:B------:R-:W-:Y:S02]  /*fae0*/  IMAD.X R186, R2, 0x1, R186, P5 ;  /* 0x0000000102ba7824 */ /* 0x000fe400028e06ba */
[----:B0-----:R-:W4:Y:S04]  /*faf0*/  LDL.LU R172, [R1+0x288] ;  /* 0x0002880001ac7983 */ /* 0x001f280000300800 */
[----:B------:R-:W-:Y:S04]  /*fb00*/  STL [R1+0x2d8], R187 ;  /* 0x0002d8bb01007387 */ /* 0x000fe80000100800 */
[----:B------:R-:W-:Y:S01]  /*fb10*/  STL [R1+0x2ac], R188 ;  /* 0x0002acbc01007387 */ /* 0x000fe20000100800 */
[----:B--2---:R-:W-:Y:S01]  /*fb20*/  IADD3 R175, P5, R6, R175, RZ ;  /* 0x000000af06af7210 */ /* 0x004fe20007fbe0ff */
[----:B------:R-:W-:-:S05]  /*fb30*/  IMAD.X R120, R2, 0x1, R120, P6 ;  /* 0x0000000102787824 */ /* 0x000fca00030e0678 */
[----:B------:R0:W-:Y:S01]  /*fb40*/  STL [R1+0x2c8], R120 ;  /* 0x0002c87801007387 */ /* 0x0001e20000100800 */
[----:B------:R-:W-:-:S03]  /*fb50*/  IADD3 R176, P6, R6, R176, RZ ;  /* 0x000000b006b07210 */ /* 0x000fc60007fde0ff */
[----:B------:R-:W-:Y:S04]  /*fb60*/  STL [R1+0x2d0], R186 ;  /* 0x0002d0ba01007387 */ /* 0x000fe80000100800 */
[----:B0-----:R-:W2:Y:S04]  /*fb70*/  LDL.LU R120, [R1+0x25c] ;  /* 0x00025c0001787983 */ /* 0x001ea80000300800 */
[----:B------:R-:W-:Y:S01]  /*fb80*/  STL [R1+0x2a4], R175 ;  /* 0x0002a4af01007387 */ /* 0x000fe20000100800 */
[----:B---3--:R-:W-:-:S05]  /*fb90*/  IMAD.X R111, R2, 0x1, R111, P1 ;  /* 0x00000001026f7824 */ /* 0x008fca00008e066f */
[----:B------:R0:W-:Y:S04]  /*fba0*/  STL [R1+0x2c0], R111 ;  /* 0x0002c06f01007387 */ /* 0x0001e80000100800 */
[----:B0-----:R-:W3:Y:S04]  /*fbb0*/  LDL.LU R111, [R1+0x280] ;  /* 0x00028000016f7983 */ /* 0x001ee80000300800 */
[----:B------:R-:W-:Y:S01]  /*fbc0*/  STL [R1+0x29c], R176 ;  /* 0x00029cb001007387 */ /* 0x000fe20000100800 */
[----:B----4-:R-:W-:-:S05]  /*fbd0*/  IADD3 R121, P1, R6, R121, RZ ;  /* 0x0000007906797210 */ /* 0x010fca0007f3e0ff */
[----:B------:R0:W-:Y:S04]  /*fbe0*/  STL [R1+0x294], R121 ;  /* 0x0002947901007387 */ /* 0x0001e80000100800 */
[----:B0-----:R-:W4:Y:S01]  /*fbf0*/  LDL.LU R121, [R1+0x254] ;  /* 0x0002540001797983 */ /* 0x001f220000300800 */
[----:B------:R-:W-:-:S03]  /*fc00*/  IMAD.X R119, R2, 0x1, R119, P2 ;  /* 0x0000000102777824 */ /* 0x000fc600010e0677 */
[----:B------:R-:W4:Y:S04]  /*fc10*/  LDL.LU R175, [R1+0x278] ;  /* 0x0002780001af7983 */ /* 0x000f280000300800 */
[----:B------:R-:W4:Y:S04]  /*fc20*/  LDL.LU R176, [R1+0x24c] ;  /* 0x00024c0001b07983 */ /* 0x000f280000300800 */
[----:B------:R0:W-:Y:S04]  /*fc30*/  STL [R1+0x2b8], R119 ;  /* 0x0002b87701007387 */ /* 0x0001e80000100800 */
[----:B0-----:R-:W4:Y:S01]  /*fc40*/  LDL.LU R119, [R1+0x270] ;  /* 0x0002700001777983 */ /* 0x001f220000300800 */
[----:B------:R-:W-:-:S05]  /*fc50*/  IADD3 R116, P2, R6, R116, RZ ;  /* 0x0000007406747210 */ /* 0x000fca0007f5e0ff */
[----:B------:R0:W-:Y:S04]  /*fc60*/  STL [R1+0x28c], R116 ;  /* 0x00028c7401007387 */ /* 0x0001e80000100800 */
[----:B0-----:R-:W4:Y:S01]  /*fc70*/  LDL.LU R116, [R1+0x244] ;  /* 0x0002440001747983 */ /* 0x001f220000300800 */
[----:B------:R-:W-:Y:S01]  /*fc80*/  IMAD.X R183, R2, 0x1, R183, P3 ;  /* 0x0000000102b77824 */ /* 0x000fe200018e06b7 */
[----:B------:R-:W-:Y:S01]  /*fc90*/  IADD3 R184, P3, R6, R184, RZ ;  /* 0x000000b806b87210 */ /* 0x000fe20007f7e0ff */
[----:B------:R-:W-:-:S03]  /*fca0*/  IMAD.X R182, R2, 0x1, R182, P4 ;  /* 0x0000000102b67824 */ /* 0x000fc600020e06b6 */
[----:B------:R-:W-:Y:S04]  /*fcb0*/  STL [R1+0x2b0], R183 ;  /* 0x0002b0b701007387 */ /* 0x000fe80000100800 */
        /* <DEDUP_REMOVED lines=9> */
[----:B------:R-:W-:-:S05]  /*fd50*/  IMAD.X R117, R2, 0x1, R117, P1 ;  /* 0x0000000102757824 */ /* 0x000fca00008e0675 */
[----:B------:R0:W-:Y:S04]  /*fd60*/  STL [R1+0x290], R117 ;  /* 0x0002907501007387 */ /* 0x0001e80000100800 */
[----:B------:R-:W-:Y:S04]  /*fd70*/  STL [R1+0x298], R174 ;  /* 0x000298ae01007387 */ /* 0x000fe80000100800 */
[----:B0-----:R-:W4:Y:S01]  /*fd80*/  LDL.LU R117, [R1+0x268] ;  /* 0x0002680001757983 */ /* 0x001f220000300800 */
[C---:B------:R-:W-:Y:S02]  /*fd90*/  IADD3 R171, P6, R6.reuse, R171, RZ ;  /* 0x000000ab06ab7210 */ /* 0x040fe40007fde0ff */
[----:B------:R-:W-:-:S03]  /*fda0*/  IADD3 R170, P1, R6, R170, RZ ;  /* 0x000000aa06aa7210 */ /* 0x000fc60007f3e0ff */
[----:B------:R-:W-:Y:S04]  /*fdb0*/  STL [R1+0x26c], R171 ;  /* 0x00026cab01007387 */ /* 0x000fe80000100800 */
[----:B------:R0:W-:Y:S04]  /*fdc0*/  STL [R1+0x264], R170 ;  /* 0x000264aa01007387 */ /* 0x0001e80000100800 */
[----:B0-----:R-:W4:Y:S04]  /*fdd0*/  LDL.LU R170, [R1+0x23c] ;  /* 0x00023c0001aa7983 */ /* 0x001f280000300800 */
[----:B------:R-:W4:Y:S04]  /*fde0*/  LDL.LU R190, [R1+0x260] ;  /* 0x0002600001be7983 */ /* 0x000f280000300800 */
[----:B------:R-:W4:Y:S01]  /*fdf0*/  LDL.LU R187, [R1+0x234] ;  /* 0x0002340001bb7983 */ /* 0x000f220000300800 */
[----:B------:R-:W-:-:S03]  /*fe00*/  IMAD.X R172, R2, 0x1, R172, P2 ;  /* 0x0000000102ac7824 */ /* 0x000fc600010e06ac */
[----:B------:R-:W4:Y:S04]  /*fe10*/  LDL.LU R188, [R1+0x258] ;  /* 0x0002580001bc7983 */ /* 0x000f280000300800 */
[----:B------:R0:W-:Y:S04]  /*fe20*/  STL [R1+0x288], R172 ;  /* 0x000288ac01007387 */ /* 0x0001e80000100800 */
[----:B------:R-:W4:Y:S04]  /*fe30*/  LDL.LU R174, [R1+0x22c] ;  /* 0x00022c0001ae7983 */ /* 0x000f280000300800 */
[----:B------:R-:W4:Y:S04]  /*fe40*/  LDL.LU R171, [R1+0x250] ;  /* 0x0002500001ab7983 */ /* 0x000f280000300800 */
[----:B0-----:R-:W4:Y:S01]  /*fe50*/  LDL.LU R172, [R1+0x224] ;  /* 0x0002240001ac7983 */ /* 0x001f220000300800 */
[----:B--2---:R-:W-:-:S05]  /*fe60*/  IADD3 R120, P2, R6, R120, RZ ;  /* 0x0000007806787210 */ /* 0x004fca0007f5e0ff */
[----:B------:R0:W-:Y:S04]  /*fe70*/  STL [R1+0x25c], R120 ;  /* 0x00025c7801007387 */ /* 0x0001e80000100800 */
[----:B0-----:R-:W2:Y:S01]  /*fe80*/  LDL.LU R120, [R1+0x248] ;  /* 0x0002480001787983 */ /* 0x001ea20000300800 */
[----:B---3--:R-:W-:-:S05]  /*fe90*/  IMAD.X R111, R2, 0x1, R111, P3 ;  /* 0x00000001026f7824 */ /* 0x008fca00018e066f */
[----:B------:R0:W-:Y:S04]  /*fea0*/  STL [R1+0x280], R111 ;  /* 0x0002806f01007387 */ /* 0x0001e80000100800 */
[----:B0-----:R-:W3:Y:S01]  /*feb0*/  LDL.LU R111, [R1+0x21c] ;  /* 0x00021c00016f7983 */ /* 0x001ee20000300800 */
[----:B----4-:R-:W-:Y:S01]  /*fec0*/  IADD3 R121, P3, R6, R121, RZ ;  /* 0x0000007906797210 */ /* 0x010fe20007f7e0ff */
[----:B------:R-:W-:-:S04]  /*fed0*/  IMAD.X R175, R2, 0x1, R175, P4 ;  /* 0x0000000102af7824 */ /* 0x000fc800020e06af */
[----:B------:R0:W-:Y:S01]  /*fee0*/  STL [R1+0x254], R121 ;  /* 0x0002547901007387 */ /* 0x0001e20000100800 */
[----:B------:R-:W-:-:S03]  /*fef0*/  IADD3 R176, P4, R6, R176, RZ ;  /* 0x000000b006b07210 */ /* 0x000fc60007f9e0ff */
[----:B0-----:R-:W4:Y:S04]  /*ff00*/  LDL.LU R121, [R1+0x240] ;  /* 0x0002400001797983 */ /* 0x001f280000300800 */
[----:B------:R-:W4:Y:S01]  /*ff10*/  LDL.LU R186, [R1+0x214] ;  /* 0x0002140001ba7983 */ /* 0x000f220000300800 */
[----:B------:R-:W-:-:S03]  /*ff20*/  IMAD.X R119, R2, 0x1, R119, P5 ;  /* 0x0000000102777824 */ /* 0x000fc600028e0677 */
[----:B------:R-:W-:Y:S04]  /*ff30*/  STL [R1+0x278], R175 ;  /* 0x000278af01007387 */ /* 0x000fe80000100800 */
[----:B------:R0:W-:Y:S04]  /*ff40*/  STL [R1+0x270], R119 ;  /* 0x0002707701007387 */ /* 0x0001e80000100800 */
[----:B------:R1:W-:Y:S04]  /*ff50*/  STL [R1+0x24c], R176 ;  /* 0x00024cb001007387 */ /* 0x0003e80000100800 */
[----:B0-----:R-:W4:Y:S01]  /*ff60*/  LDL.LU R119, [R1+0x238] ;  /* 0x0002380001777983 */ /* 0x001f220000300800 */
[----:B------:R-:W-:-:S03]  /*ff70*/  IADD3 R116, P5, R6, R116, RZ ;  /* 0x0000007406747210 */ /* 0x000fc60007fbe0ff */
[----:B------:R-:W4:Y:S04]  /*ff80*/  LDL.LU R183, [R1+0x20c] ;  /* 0x00020c0001b77983 */ /* 0x000f280000300800 */
[----:B------:R-:W4:Y:S04]  /*ff90*/  LDL.LU R184, [R1+0x230] ;  /* 0x0002300001b87983 */ /* 0x000f280000300800 */
[----:B------:R-:W4:Y:S04]  /*ffa0*/  LDL.LU R182, [R1+0x204] ;  /* 0x0002040001b67983 */ /* 0x000f280000300800 */
[----:B------:R0:W-:Y:S04]  /*ffb0*/  STL [R1+0x244], R116 ;  /* 0x0002447401007387 */ /* 0x0001e80000100800 */
[----:B------:R-:W4:Y:S04]  /*ffc0*/  LDL.LU R179, [R1+0x228] ;  /* 0x0002280001b37983 */ /* 0x000f280000300800 */
[----:B------:R-:W4:Y:S04]  /*ffd0*/  LDL.LU R180, [R1+0x1fc] ;  /* 0x0001fc0001b47983 */ /* 0x000f280000300800 */
[----:B------:R-:W4:Y:S04]  /*ffe0*/  LDL.LU R178, [R1+0x220] ;  /* 0x0002200001b27983 */ /* 0x000f280000300800 */
[----:B------:R-:W4:Y:S04]  /*fff0*/  LDL.LU R175, [R1+0x1f4] ;  /* 0x0001f40001af7983 */ /* 0x000f280000300800 */
[----:B-1----:R-:W4:Y:S04]  /*10000*/  LDL.LU R176, [R1+0x218] ;  /* 0x0002180001b07983 */ /* 0x002f280000300800 */
[----:B0-----:R-:W4:Y:S01]  /*10010*/  LDL.LU R116, [R1+0x1ec] ;  /* 0x0001ec0001747983 */ /* 0x001f220000300800 */
        /* <DEDUP_REMOVED lines=8> */
[----:B0-----:R-:W4:Y:S01]  /*100a0*/  LDL.LU R170, [R1+0x1e4] ;  /* 0x0001e40001aa7983 */ /* 0x001f220000300800 */
[----:B------:R-:W-:-:S03]  /*100b0*/  IADD3 R174, P2, R6, R174, RZ ;  /* 0x000000ae06ae7210 */ /* 0x000fc60007f5e0ff */
[----:B------:R-:W-:Y:S01]  /*100c0*/  STL [R1+0x260], R190 ;  /* 0x000260be01007387 */ /* 0x000fe20000100800 */
[----:B------:R-:W-:-:S03]  /*100d0*/  IMAD.X R171, R2, 0x1, R171, P3 ;  /* 0x0000000102ab7824 */ /* 0x000fc600018e06ab */
[----:B------:R-:W-:Y:S04]  /*100e0*/  STL [R1+0x234], R187 ;  /* 0x000234bb01007387 */ /* 0x000fe80000100800 */
[----:B------:R0:W-:Y:S01]  /*100f0*/  STL [R1+0x22c], R174 ;  /* 0x00022cae01007387 */ /* 0x0001e20000100800 */
[----:B------:R-:W-:-:S03]  /*10100*/  IADD3 R172, P3, R6, R172, RZ ;  /* 0x000000ac06ac7210 */ /* 0x000fc60007f7e0ff */
[----:B------:R-:W-:Y:S04]  /*10110*/  STL [R1+0x258], R188 ;  /* 0x000258bc01007387 */ /* 0x000fe80000100800 */
[----:B0-----:R-:W4:Y:S04]  /*10120*/  LDL.LU R174, [R1+0x208] ;  /* 0x0002080001ae7983 */ /* 0x001f280000300800 */
[----:B------:R-:W-:Y:S01]  /*10130*/  STL [R1+0x250], R171 ;  /* 0x000250ab01007387 */ /* 0x000fe20000100800 */
[----:B--2---:R-:W-:-:S05]  /*10140*/  IMAD.X R120, R2, 0x1, R120, P4 ;  /* 0x0000000102787824 */ /* 0x004fca00020e0678 */
[----:B------:R0:W-:Y:S04]  /*10150*/  STL [R1+0x248], R120 ;  /* 0x0002487801007387 */ /* 0x0001e80000100800 */
[----:B0-----:R-:W2:Y:S04]  /*10160*/  LDL.LU R120, [R1+0x1dc] ;  /* 0x0001dc0001787983 */ /* 0x001ea80000300800 */
[----:B------:R-:W-:Y:S01]  /*10170*/  STL [R1+0x224], R172 ;  /* 0x000224ac01007387 */ /* 0x000fe20000100800 */
[----:B---3--:R-:W-:-:S05]  /*10180*/  IADD3 R111, P4, R6, R111, RZ ;  /* 0x0000006f066f7210 */ /* 0x008fca0007f9e0ff */
[----:B------:R0:W-:Y:S04]  /*10190*/  STL [R1+0x21c], R111 ;  /* 0x00021c6f01007387 */ /* 0x0001e80000100800 */
[----:B0-----:R-:W3:Y:S04]  /*101a0*/  LDL.LU R111, [R1+0x200] ;  /* 0x00020000016f7983 */ /* 0x001ee80000300800 */
[----:B------:R-:W3:Y:S04]  /*101b0*/  LDL.LU R171, [R1+0x1d4] ;  /* 0x0001d40001ab7983 */ /* 0x000ee80000300800 */
[----:B------:R-:W3:Y:S01]  /*101c0*/  LDL.LU R172, [R1+0x1f8] ;  /* 0x0001f80001ac7983 */ /* 0x000ee20000300800 */
[----:B----4-:R-:W-:-:S05]  /*101d0*/  IMAD.X R121, R2, 0x1, R121, P5 ;  /* 0x0000000102797824 */ /* 0x010fca00028e0679 */
[----:B------:R0:W-:Y:S01]  /*101e0*/  STL [R1+0x240], R121 ;  /* 0x0002407901007387 */ /* 0x0001e20000100800 */
[----:B------:R-:W-:-:S03]  /*101f0*/  IADD3 R186, P5, R6, R186, RZ ;  /* 0x000000ba06ba7210 */ /* 0x000fc60007fbe0ff */
[----:B0-----:R-:W4:Y:S01]  /*10200*/  LDL.LU R121, [R1+0x1cc] ;  /* 0x0001cc0001797983 */ /* 0x001f220000300800 */
[----:B------:R-:W-:Y:S01]  /*10210*/  IMAD.X R119, R2, 0x1, R119, P6 ;  /* 0x0000000102777824 */ /* 0x000fe200030e0677 */
[----:B------:R-:W-:-:S04]  /*10220*/  IADD3 R183, P6, R6, R183, RZ ;  /* 0x000000b706b77210 */ /* 0x000fc80007fde0ff */
[----:B------:R0:W-:Y:S01]  /*10230*/  STL [R1+0x238], R119 ;  /* 0x0002387701007387 */ /* 0x0001e20000100800 */
[----:B------:R-:W-:Y:S01]  /*10240*/  IMAD.X R184, R2, 0x1, R184, P1 ;  /* 0x0000000102b87824 */ /* 0x000fe200008e06b8 */
[----:B------:R-:W-:Y:S02]  /*10250*/  IADD3 R182, P1, R6, R182, RZ ;  /* 0x000000b606b67210 */ /* 0x000fe40007f3e0ff */
[----:B0-----:R-:W4:Y:S04]  /*10260*/  LDL.LU R119, [R1+0x1f0] ;  /* 0x0001f00001777983 */ /* 0x001f280000300800 */
        /* <DEDUP_REMOVED lines=8> */
[----:B------:R-:W-:Y:S02]  /*102f0*/  IMAD.X R176, R2, 0x1, R176, P4 ;  /* 0x0000000102b07824 */ /* 0x000fe400020e06b0 */
[----:B------:R-:W-:Y:S01]  /*10300*/  STL [R1+0x228], R179 ;  /* 0x000228b301007387 */ /* 0x000fe20000100800 */
[----:B------:R-:W-:-:S03]  /*10310*/  IADD3 R116, P4, R6, R116, RZ ;  /* 0x0000007406747210 */ /* 0x000fc60007f9e0ff */
[----:B------:R-:W-:Y:S04]  /*10320*/  STL [R1+0x1fc], R180 ;  /* 0x0001fcb401007387 */ /* 0x000fe80000100800 */
[----:B------:R-:W-:Y:S04]  /*10330*/  STL [R1+0x220], R178 ;  /* 0x000220b201007387 */ /* 0x000fe80000100800 */
[----:B------:R0:W-:Y:S04]  /*10340*/  STL [R1+0x1ec], R116 ;  /* 0x0001ec7401007387 */ /* 0x0001e80000100800 */
[----:B------:R-:W-:Y:S04]  /*10350*/  STL [R1+0x1f4], R175 ;  /* 0x0001f4af01007387 */ /* 0x000fe80000100800 */
[----:B0-----:R-:W4:Y:S01]  /*10360*/  LDL.LU R116, [R1+0x1c4] ;  /* 0x0001c40001747983 */ /* 0x001f220000300800 */
[----:B------:R-:W-:-:S03]  /*10370*/  IMAD.X R117, R2, 0x1, R117, P5 ;  /* 0x0000000102757824 */ /* 0x000fc600028e0675 */
[----:B------:R-:W-:Y:S04]  /*10380*/  STL [R1+0x218], R176 ;  /* 0x000218b001007387 */ /* 0x000fe80000100800 */
[----:B------:R0:W-:Y:S04]  /*10390*/  STL [R1+0x210], R117 ;  /* 0x0002107501007387 */ /* 0x0001e80000100800 */
[----:B0-----:R-:W4:Y:S04]  /*103a0*/  LDL.LU R117, [R1+0x1e8] ;  /* 0x0001e80001757983 */ /* 0x001f280000300800 */
[----:B------:R-:W4:Y:S01]  /*103b0*/  LDL.LU R190, [R1+0x1bc] ;  /* 0x0001bc0001be7983 */ /* 0x000f220000300800 */
[----:B------:R-:W-:-:S03]  /*103c0*/  IADD3 R170, P5, R6, R170, RZ ;  /* 0x000000aa06aa7210 */ /* 0x000fc60007fbe0ff */
[----:B------:R-:W4:Y:S04]  /*103d0*/  LDL.LU R187, [R1+0x1e0] ;  /* 0x0001e00001bb7983 */ /* 0x000f280000300800 */
[----:B------:R-:W4:Y:S04]  /*103e0*/  LDL.LU R188, [R1+0x1b4] ;  /* 0x0001b40001bc7983 */ /* 0x000f280000300800 */
[----:B------:R0:W-:Y:S04]  /*103f0*/  STL [R1+0x1e4], R170 ;  /* 0x0001e4aa01007387 */ /* 0x0001e80000100800 */
[----:B------:R-:W4:Y:S04]  /*10400*/  LDL.LU R180, [R1+0x1d8] ;  /* 0x0001d80001b47983 */ /* 0x000f280000300800 */
[----:B0-----:R-:W4:Y:S04]  /*10410*/  LDL.LU R170, [R1+0x1ac] ;  /* 0x0001ac0001aa7983 */ /* 0x001f280000300800 */
[----:B------:R-:W4:Y:S01]  /*10420*/  LDL.LU R178, [R1+0x1d0] ;  /* 0x0001d00001b27983 */ /* 0x000f220000300800 */
[----:B------:R-:W-:-:S03]  /*10430*/  IMAD.X R174, R2, 0x1, R174, P6 ;  /* 0x0000000102ae7824 */ /* 0x000fc600030e06ae */
[----:B------:R-:W4:Y:S04]  /*10440*/  LDL.LU R175, [R1+0x1a4] ;  /* 0x0001a40001af7983 */ /* 0x000f280000300800 */
[----:B------:R-:W-:Y:S01]  /*10450*/  STL [R1+0x208], R174 ;  /* 0x000208ae01007387 */ /* 0x000fe20000100800 */
[----:B--2---:R-:W-:-:S05]  /*10460*/  IADD3 R120, P6, R6, R120, RZ ;  /* 0x0000007806787210 */ /* 0x004fca0007fde0ff */
[----:B------:R0:W-:Y:S04]  /*10470*/  STL [R1+0x1dc], R120 ;  /* 0x0001dc7801007387 */ /* 0x0001e80000100800 */
[----:B0-----:R-:W2:Y:S01]  /*10480*/  LDL.LU R120, [R1+0x1c8] ;  /* 0x0001c80001787983 */ /* 0x001ea20000300800 */
[----:B---3--:R-:W-:Y:S01]  /*10490*/  IMAD.X R111, R2, 0x1, R111, P1 ;  /* 0x00000001026f7824 */ /* 0x008fe200008e066f */
[----:B------:R-:W-:-:S04]  /*104a0*/  IADD3 R171, P1, R6, R171, RZ ;  /* 0x000000ab06ab7210 */ /* 0x000fc80007f3e0ff */
[----:B------:R0:W-:Y:S01]  /*104b0*/  STL [R1+0x200], R111 ;  /* 0x0002006f01007387 */ /* 0x0001e20000100800 */
[----:B------:R-:W-:-:S03]  /*104c0*/  IMAD.X R172, R2, 0x1, R172, P2 ;  /* 0x0000000102ac7824 */ /* 0x000fc600010e06ac */
[----:B0-----:R-:W3:Y:S04]  /*104d0*/  LDL.LU R111, [R1+0x19c] ;  /* 0x00019c00016f7983 */ /* 0x001ee80000300800 */
[----:B------:R-:W3:Y:S01]  /*104e0*/  LDL.LU R186, [R1+0x1c0] ;  /* 0x0001c00001ba7983 */ /* 0x000ee20000300800 */
[----:B----4-:R-:W-:-:S03]  /*104f0*/  IADD3 R121, P2, R6, R121, RZ ;  /* 0x0000007906797210 */ /* 0x010fc60007f5e0ff */
[----:B------:R-:W-:Y:S04]  /*10500*/  STL [R1+0x1d4], R171 ;  /* 0x0001d4ab01007387 */ /* 0x000fe80000100800 */
[----:B------:R0:W-:Y:S04]  /*10510*/  STL [R1+0x1cc], R121 ;  /* 0x0001cc7901007387 */ /* 0x0001e80000100800 */
[----:B------:R1:W-:Y:S04]  /*10520*/  STL [R1+0x1f8], R172 ;  /* 0x0001f8ac01007387 */ /* 0x0003e80000100800 */
[----:B0-----:R-:W4:Y:S04]  /*10530*/  LDL.LU R121, [R1+0x194] ;  /* 0x0001940001797983 */ /* 0x001f280000300800 */
[----:B------:R-:W4:Y:S01]  /*10540*/  LDL.LU R183, [R1+0x1b8] ;  /* 0x0001b80001b77983 */ /* 0x000f220000300800 */
[----:B------:R-:W-:-:S03]  /*10550*/  IMAD.X R119, R2, 0x1, R119, P3 ;  /* 0x0000000102777824 */ /* 0x000fc600018e0677 */
        /* <DEDUP_REMOVED lines=9> */
[----:B------:R-:W-:-:S05]  /*105f0*/  IADD3 R116, P3, R6, R116, RZ ;  /* 0x0000007406747210 */ /* 0x000fca0007f7e0ff */
[----:B------:R0:W-:Y:S04]  /*10600*/  STL [R1+0x1c4], R116 ;  /* 0x0001c47401007387 */ /* 0x0001e80000100800 */
[----:B0-----:R-:W4:Y:S01]  /*10610*/  LDL.LU R116, [R1+0x16c] ;  /* 0x00016c0001747983 */ /* 0x001f220000300800 */
[----:B------:R-:W-:-:S05]  /*10620*/  IMAD.X R117, R2, 0x1, R117, P4 ;  /* 0x0000000102757824 */ /* 0x000fca00020e0675 */
[----:B------:R0:W-:Y:S04]  /*10630*/  STL [R1+0x1e8], R117 ;  /* 0x0001e87501007387 */ /* 0x0001e80000100800 */
[----:B0-----:R-:W4:Y:S01]  /*10640*/  LDL.LU R117, [R1+0x190] ;  /* 0x0001900001757983 */ /* 0x001f220000300800 */
[----:B------:R-:W-:Y:S01]  /*10650*/  IADD3 R190, P4, R6, R190, RZ ;  /* 0x000000be06be7210 */ /* 0x000fe20007f9e0ff */
[----:B------:R-:W-:Y:S01]  /*10660*/  IMAD.X R187, R2, 0x1, R187, P5 ;  /* 0x0000000102bb7824 */ /* 0x000fe200028e06bb */
[----:B------:R-:W-:Y:S01]  /*10670*/  IADD3 R188, P5, R6, R188, RZ ;  /* 0x000000bc06bc7210 */ /* 0x000fe20007fbe0ff */
[----:B------:R-:W-:Y:S02]  /*10680*/  IMAD.X R180, R2, 0x1, R180, P6 ;  /* 0x0000000102b47824 */ /* 0x000fe400030e06b4 */
[----:B------:R-:W-:Y:S01]  /*10690*/  STL [R1+0x1bc], R190 ;  /* 0x0001bcbe01007387 */ /* 0x000fe20000100800 */
[----:B------:R-:W-:-:S03]  /*106a0*/  IADD3 R170, P6, R6, R170, RZ ;  /* 0x000000aa06aa7210 */ /* 0x000fc60007fde0ff */
[----:B------:R-:W-:Y:S01]  /*106b0*/  STL [R1+0x1e0], R187 ;  /* 0x0001e0bb01007387 */ /* 0x000fe20000100800 */
[----:B------:R-:W-:-:S03]  /*106c0*/  IMAD.X R178, R2, 0x1, R178, P1 ;  /* 0x0000000102b27824 */ /* 0x000fc600008e06b2 */
[----:B------:R0:W-:Y:S01]  /*106d0*/  STL [R1+0x1ac], R170 ;  /* 0x0001acaa01007387 */ /* 0x0001e20000100800 */
[----:B------:R-:W-:-:S03]  /*106e0*/  IADD3 R175, P1, R6, R175, RZ ;  /* 0x000000af06af7210 */ /* 0x000fc60007f3e0ff */
[----:B------:R-:W-:Y:S04]  /*106f0*/  STL [R1+0x1b4], R188 ;  /* 0x0001b4bc01007387 */ /* 0x000fe80000100800 */
[----:B0-----:R-:W4:Y:S04]  /*10700*/  LDL.LU R170, [R1+0x164] ;  /* 0x0001640001aa7983 */ /* 0x001f280000300800 */
[----:B------:R0:W-:Y:S04]  /*10710*/  STL [R1+0x1d8], R180 ;  /* 0x0001d8b401007387 */ /* 0x0001e80000100800 */
[----:B0-----:R-:W4:Y:S04]  /*10720*/  LDL.LU R180, [R1+0x188] ;  /* 0x0001880001b47983 */ /* 0x001f280000300800 */
[----:B------:R-:W-:Y:S01]  /*10730*/  STL [R1+0x1d0], R178 ;  /* 0x0001d0b201007387 */ /* 0x000fe20000100800 */
[----:B--2---:R-:W-:-:S05]  /*10740*/  IMAD.X R120, R2, 0x1, R120, P2 ;  /* 0x0000000102787824 */ /* 0x004fca00010e0678 */
[----:B------:R0:W-:Y:S04]  /*10750*/  STL [R1+0x1c8], R120 ;  /* 0x0001c87801007387 */ /* 0x0001e80000100800 */
[----:B------:R1:W-:Y:S04]  /*10760*/  STL [R1+0x1a4], R175 ;  /* 0x0001a4af01007387 */ /* 0x0003e80000100800 */
[----:B0-----:R-:W2:Y:S04]  /*10770*/  LDL.LU R120, [R1+0x15c] ;  /* 0x00015c0001787983 */ /* 0x001ea80000300800 */
[----:B------:R-:W2:Y:S04]  /*10780*/  LDL.LU R178, [R1+0x180] ;  /* 0x0001800001b27983 */ /* 0x000ea80000300800 */
[----:B-1----:R-:W2:Y:S01]  /*10790*/  LDL.LU R175, [R1+0x154] ;  /* 0x0001540001af7983 */ /* 0x002ea20000300800 */
[----:B---3--:R-:W-:Y:S01]  /*107a0*/  IADD3 R111, P2, R6, R111, RZ ;  /* 0x0000006f066f7210 */ /* 0x008fe20007f5e0ff */
[----:B------:R-:W-:-:S04]  /*107b0*/  IMAD.X R186, R2, 0x1, R186, P3 ;  /* 0x0000000102ba7824 */ /* 0x000fc800018e06ba */
[----:B------:R0:W-:Y:S04]  /*107c0*/  STL [R1+0x19c], R111 ;  /* 0x00019c6f01007387 */ /* 0x0001e80000100800 */
[----:B0-----:R-:W3:Y:S01]  /*107d0*/  LDL.LU R111, [R1+0x178] ;  /* 0x00017800016f7983 */ /* 0x001ee20000300800 */
[----:B----4-:R-:W-:Y:S01]  /*107e0*/  IADD3 R121, P3, R6, R121, RZ ;  /* 0x0000007906797210 */ /* 0x010fe20007f7e0ff */
[----:B------:R-:W-:-:S04]  /*107f0*/  IMAD.X R183, R2, 0x1, R183, P4 ;  /* 0x0000000102b77824 */ /* 0x000fc800020e06b7 */
[----:B------:R0:W-:Y:S01]  /*10800*/  STL [R1+0x194], R121 ;  /* 0x0001947901007387 */ /* 0x0001e20000100800 */
[----:B------:R-:W-:Y:S01]  /*10810*/  IADD3 R184, P4, R6, R184, RZ ;  /* 0x000000b806b87210 */ /* 0x000fe20007f9e0ff */
[----:B------:R-:W-:Y:S02]  /*10820*/  IMAD.X R182, R2, 0x1, R182, P5 ;  /* 0x0000000102b67824 */ /* 0x000fe400028e06b6 */
[----:B0-----:R-:W4:Y:S04]  /*10830*/  LDL.LU R121, [R1+0x14c] ;  /* 0x00014c0001797983 */ /* 0x001f280000300800 */
        /* <DEDUP_REMOVED lines=11> */
[----:B------:R-:W-:Y:S04]  /*108f0*/  STL [R1+0x1a8], R176 ;  /* 0x0001a8b001007387 */ /* 0x000fe80000100800 */
[----:B------:R-:W-:Y:S04]  /*10900*/  STL [R1+0x17c], R174 ;  /* 0x00017cae01007387 */ /* 0x000fe80000100800 */
[----:B------:R0:W-:Y:S04]  /*10910*/  STL [R1+0x198], R119 ;  /* 0x0001987701007387 */ /* 0x0001e80000100800 */
[----:B------:R-:W-:Y:S04]  /*10920*/  STL [R1+0x1a0], R171 ;  /* 0x0001a0ab01007387 */ /* 0x000fe80000100800 */
[----:B0-----:R-:W4:Y:S01]  /*10930*/  LDL.LU R119, [R1+0x170] ;  /* 0x0001700001777983 */ /* 0x001f220000300800 */
[----:B------:R-:W-:-:S03]  /*10940*/  IADD3 R116, P2, R6, R116, RZ ;  /* 0x0000007406747210 */ /* 0x000fc60007f5e0ff */
[----:B------:R-:W-:Y:S04]  /*10950*/  STL [R1+0x174], R172 ;  /* 0x000174ac01007387 */ /* 0x000fe80000100800 */
        /* <DEDUP_REMOVED lines=8> */
[----:B0-----:R-:W4:Y:S04]  /*109e0*/  LDL.LU R117, [R1+0x158] ;  /* 0x0001580001757983 */ /* 0x001f280000300800 */
[----:B------:R-:W4:Y:S01]  /*109f0*/  LDL.LU R172, [R1+0x12c] ;  /* 0x00012c0001ac7983 */ /* 0x000f220000300800 */
[----:B------:R-:W-:-:S05]  /*10a00*/  IADD3 R170, P3, R6, R170, RZ ;  /* 0x000000aa06aa7210 */ /* 0x000fca0007f7e0ff */
[----:B------:R0:W-:Y:S01]  /*10a10*/  STL [R1+0x164], R170 ;  /* 0x000164aa01007387 */ /* 0x0001e20000100800 */
[----:B------:R-:W-:-:S03]  /*10a20*/  IMAD.X R180, R2, 0x1, R180, P4 ;  /* 0x0000000102b47824 */ /* 0x000fc600020e06b4 */
[----:B0-----:R-:W4:Y:S01]  /*10a30*/  LDL.LU R170, [R1+0x150] ;  /* 0x0001500001aa7983 */ /* 0x001f220000300800 */
[----:B--2---:R-:W-:Y:S01]  /*10a40*/  IADD3 R120, P4, R6, R120, RZ ;  /* 0x0000007806787210 */ /* 0x004fe20007f9e0ff */
[----:B------:R-:W-:-:S04]  /*10a50*/  IMAD.X R178, R2, 0x1, R178, P5 ;  /* 0x0000000102b27824 */ /* 0x000fc800028e06b2 */
[----:B------:R0:W-:Y:S01]  /*10a60*/  STL [R1+0x15c], R120 ;  /* 0x00015c7801007387 */ /* 0x0001e20000100800 */
[----:B------:R-:W-:-:S03]  /*10a70*/  IADD3 R175, P5, R6, R175, RZ ;  /* 0x000000af06af7210 */ /* 0x000fc60007fbe0ff */
[----:B------:R-:W-:Y:S04]  /*10a80*/  STL [R1+0x188], R180 ;  /* 0x000188b401007387 */ /* 0x000fe80000100800 */
[----:B0-----:R-:W2:Y:S04]  /*10a90*/  LDL.LU R120, [R1+0x124] ;  /* 0x0001240001787983 */ /* 0x001ea80000300800 */
[----:B------:R-:W2:Y:S04]  /*10aa0*/  LDL.LU R188, [R1+0x148] ;  /* 0x0001480001bc7983 */ /* 0x000ea80000300800 */
[----:B------:R-:W-:Y:S01]  /*10ab0*/  STL [R1+0x180], R178 ;  /* 0x000180b201007387 */ /* 0x000fe20000100800 */
[----:B---3--:R-:W-:-:S05]  /*10ac0*/  IMAD.X R111, R2, 0x1, R111, P6 ;  /* 0x00000001026f7824 */ /* 0x008fca00030e066f */
[----:B------:R0:W-:Y:S04]  /*10ad0*/  STL [R1+0x178], R111 ;  /* 0x0001786f01007387 */ /* 0x0001e80000100800 */
[----:B------:R1:W-:Y:S04]  /*10ae0*/  STL [R1+0x154], R175 ;  /* 0x000154af01007387 */ /* 0x0003e80000100800 */
[----:B0-----:R-:W3:Y:S04]  /*10af0*/  LDL.LU R111, [R1+0x11c] ;  /* 0x00011c00016f7983 */ /* 0x001ee80000300800 */
[----:B------:R-:W3:Y:S04]  /*10b00*/  LDL.LU R186, [R1+0x140] ;  /* 0x0001400001ba7983 */ /* 0x000ee80000300800 */
[----:B------:R-:W3:Y:S01]  /*10b10*/  LDL.LU R183, [R1+0x114] ;  /* 0x0001140001b77983 */ /* 0x000ee20000300800 */
[----:B----4-:R-:W-:-:S03]  /*10b20*/  IADD3 R121, P6, R6, R121, RZ ;  /* 0x0000007906797210 */ /* 0x010fc60007fde0ff */
        /* <DEDUP_REMOVED lines=17> */
[----:B------:R-:W-:Y:S01]  /*10c40*/  STL [R1+0x168], R187 ;  /* 0x000168bb01007387 */ /* 0x000fe20000100800 */
[----:B------:R-:W-:-:S03]  /*10c50*/  IMAD.X R117, R2, 0x1, R117, P4 ;  /* 0x0000000102757824 */ /* 0x000fc600020e0675 */
[----:B------:R-:W-:Y:S04]  /*10c60*/  STL [R1+0x13c], R176 ;  /* 0x00013cb001007387 */ /* 0x000fe80000100800 */
[----:B------:R0:W-:Y:S04]  /*10c70*/  STL [R1+0x158], R117 ;  /* 0x0001587501007387 */ /* 0x0001e80000100800 */
[----:B------:R1:W-:Y:S01]  /*10c80*/  STL [R1+0x160], R174 ;  /* 0x000160ae01007387 */ /* 0x0003e20000100800 */
[----:B------:R-:W-:-:S03]  /*10c90*/  IADD3 R171, P3, R6, R171, RZ ;  /* 0x000000ab06ab7210 */ /* 0x000fc60007f7e0ff */
[----:B0-----:R-:W4:Y:S04]  /*10ca0*/  LDL.LU R117, [R1+0x110] ;  /* 0x0001100001757983 */ /* 0x001f280000300800 */
[----:B------:R0:W-:Y:S04]  /*10cb0*/  STL [R1+0x134], R171 ;  /* 0x000134ab01007387 */ /* 0x0001e80000100800 */
[----:B------:R-:W4:Y:S01]  /*10cc0*/  LDL.LU R176, [R1+0x108] ;  /* 0x0001080001b07983 */ /* 0x000f220000300800 */
[----:B------:R-:W-:Y:S01]  /*10cd0*/  IADD3 R172, P4, R6, R172, RZ ;  /* 0x000000ac06ac7210 */ /* 0x000fe20007f9e0ff */
[----:B------:R-:W-:-:S02]  /*10ce0*/  IMAD.X R170, R2, 0x1, R170, P5 ;  /* 0x0000000102aa7824 */ /* 0x000fc400028e06aa */
[----:B-1----:R-:W4:Y:S04]  /*10cf0*/  LDL.LU R174, [R1+0xdc] ;  /* 0x0000dc0001ae7983 */ /* 0x002f280000300800 */
[----:B------:R1:W-:Y:S04]  /*10d00*/  STL [R1+0x12c], R172 ;  /* 0x00012cac01007387 */ /* 0x0003e80000100800 */
[----:B0-----:R-:W4:Y:S04]  /*10d10*/  LDL.LU R171, [R1+0x100] ;  /* 0x0001000001ab7983 */ /* 0x001f280000300800 */
[----:B------:R0:W-:Y:S04]  /*10d20*/  STL [R1+0x150], R170 ;  /* 0x000150aa01007387 */ /* 0x0001e80000100800 */
[----:B-1----:R-:W4:Y:S04]  /*10d30*/  LDL.LU R172, [R1+0xd4] ;  /* 0x0000d40001ac7983 */ /* 0x002f280000300800 */
[----:B0-----:R-:W4:Y:S01]  /*10d40*/  LDL.LU R170, [R1+0xf8] ;  /* 0x0000f80001aa7983 */ /* 0x001f220000300800 */
[----:B--2---:R-:W-:Y:S01]  /*10d50*/  IADD3 R120, P5, R6, R120, RZ ;  /* 0x0000007806787210 */ /* 0x004fe20007fbe0ff */
[----:B------:R-:W-:-:S04]  /*10d60*/  IMAD.X R188, R2, 0x1, R188, P6 ;  /* 0x0000000102bc7824 */ /* 0x000fc800030e06bc */
[----:B------:R0:W-:Y:S04]  /*10d70*/  STL [R1+0x124], R120 ;  /* 0x0001247801007387 */ /* 0x0001e80000100800 */
[----:B0-----:R-:W2:Y:S01]  /*10d80*/  LDL.LU R120, [R1+0xcc] ;  /* 0x0000cc0001787983 */ /* 0x001ea20000300800 */
[----:B---3--:R-:W-:Y:S01]  /*10d90*/  IADD3 R111, P6, R111, UR9, RZ ;  /* 0x000000096f6f7c10 */ /* 0x008fe2000ffde0ff */
[----:B------:R-:W-:-:S04]  /*10da0*/  IMAD.X R186, R2, 0x1, R186, P1 ;  /* 0x0000000102ba7824 */ /* 0x000fc800008e06ba */
[----:B------:R0:W-:Y:S01]  /*10db0*/  STL [R1+0x11c], R111 ;  /* 0x00011c6f01007387 */ /* 0x0001e20000100800 */
[----:B------:R-:W-:Y:S01]  /*10dc0*/  IADD3 R183, P1, R183, UR9, RZ ;  /* 0x00000009b7b77c10 */ /* 0x000fe2000ff3e0ff */
[----:B----4-:R-:W-:Y:S02]  /*10dd0*/  IMAD.X R184, R2, 0x1, R184, P2 ;  /* 0x0000000102b87824 */ /* 0x010fe400010e06b8 */
[----:B0-----:R-:W3:Y:S04]  /*10de0*/  LDL.LU R111, [R1+0xc4] ;  /* 0x0000c400016f7983 */ /* 0x001ee80000300800 */
[----:B------:R-:W-:Y:S01]  /*10df0*/  STL [R1+0x148], R188 ;  /* 0x000148bc01007387 */ /* 0x000fe20000100800 */
[----:B------:R-:W-:-:S03]  /*10e00*/  IADD3 R182, P2, R182, UR9, RZ ;  /* 0x00000009b6b67c10 */ /* 0x000fc6000ff5e0ff */
[----:B------:R-:W-:Y:S01]  /*10e10*/  STL [R1+0x140], R186 ;  /* 0x000140ba01007387 */ /* 0x000fe20000100800 */
[----:B------:R-:W-:-:S03]  /*10e20*/  IMAD.X R179, R2, 0x1, R179, P3 ;  /* 0x0000000102b37824 */ /* 0x000fc600018e06b3 */
        /* <DEDUP_REMOVED lines=8> */
[----:B------:R0:W-:Y:S04]  /*10eb0*/  STL [R1+0x104], R180 ;  /* 0x000104b401007387 */ /* 0x0001e80000100800 */
[----:B0-----:R-:W4:Y:S04]  /*10ec0*/  LDL.LU R180, [R1+0xd8] ;  /* 0x0000d80001b47983 */ /* 0x001f280000300800 */
[----:B------:R0:W-:Y:S04]  /*10ed0*/  STL [R1+0x128], R178 ;  /* 0x000128b201007387 */ /* 0x0001e80000100800 */
[----:B------:R1:W-:Y:S04]  /*10ee0*/  STL [R1+0xfc], R175 ;  /* 0x0000fcaf01007387 */ /* 0x0003e80000100800 */
[----:B0-----:R-:W4:Y:S01]  /*10ef0*/  LDL.LU R178, [R1+0xd0] ;  /* 0x0000d00001b27983 */ /* 0x001f220000300800 */
[----:B------:R-:W-:-:S03]  /*10f00*/  IADD3 R119, P5, R119, UR9, RZ ;  /* 0x0000000977777c10 */ /* 0x000fc6000ffbe0ff */
[----:B------:R0:W-:Y:S04]  /*10f10*/  STL [R1+0x120], R121 ;  /* 0x0001207901007387 */ /* 0x0001e80000100800 */
[----:B-1----:R-:W4:Y:S04]  /*10f20*/  LDL.LU R175, [R1+0xc8] ;  /* 0x0000c80001af7983 */ /* 0x002f280000300800 */
[----:B------:R1:W-:Y:S04]  /*10f30*/  STL [R1+0xf4], R119 ;  /* 0x0000f47701007387 */ /* 0x0003e80000100800 */
[----:B0-----:R-:W4:Y:S04]  /*10f40*/  LDL.LU R121, [R1+0x9c] ;  /* 0x00009c0001797983 */ /* 0x001f280000300800 */
[----:B-1----:R-:W4:Y:S01]  /*10f50*/  LDL.LU R119, [R1+0xc0] ;  /* 0x0000c00001777983 */ /* 0x002f220000300800 */
[----:B------:R-:W-:-:S02]  /*10f60*/  IADD3.X R116, R116, UR42, RZ, P6, !PT ;  /* 0x0000002a74747c10 */ /* 0x000fc4000b7fe4ff */
[----:B------:R-:W-:-:S03]  /*10f70*/  IADD3 R222, P6, R222, UR9, RZ ;  /* 0x00000009dede7c10 */ /* 0x000fc6000ffde0ff */
[----:B------:R-:W-:Y:S04]  /*10f80*/  STL [R1+0x118], R116 ;  /* 0x0001187401007387 */ /* 0x000fe80000100800 */
[----:B------:R0:W-:Y:S04]  /*10f90*/  STL [R1+0xec], R222 ;  /* 0x0000ecde01007387 */ /* 0x0001e80000100800 */
[----:B0-----:R-:W4:Y:S04]  /*10fa0*/  LDL.LU R222, [R1+0x634] ;  /* 0x0006340001de7983 */ /* 0x001f280000300800 */
[----:B------:R-:W4:Y:S01]  /*10fb0*/  LDL.LU R116, [R1+0x94] ;  /* 0x0000940001747983 */ /* 0x000f220000300800 */
[----:B------:R-:W-:-:S02]  /*10fc0*/  IADD3.X R117, R117, UR42, RZ, P1, !PT ;  /* 0x0000002a75757c10 */ /* 0x000fc40008ffe4ff */
[----:B------:R-:W-:-:S05]  /*10fd0*/  IADD3 R0, P1, R0, UR9, RZ ;  /* 0x0000000900007c10 */ /* 0x000fca000ff3e0ff */
[----:B------:R0:W-:Y:S01]  /*10fe0*/  STL [R1+0xe4], R0 ;  /* 0x0000e40001007387 */ /* 0x0001e20000100800 */
[----:B------:R-:W-:-:S03]  /*10ff0*/  IADD3.X R176, R176, UR42, RZ, P2, !PT ;  /* 0x0000002ab0b07c10 */ /* 0x000fc600097fe4ff */
[----:B0-----:R-:W4:Y:S04]  /*11000*/  LDL.LU R0, [R1+0x630] ;  /* 0x0006300001007983 */ /* 0x001f280000300800 */
[----:B------:R0:W-:Y:S04]  /*11010*/  STL [R1+0x110], R117 ;  /* 0x0001107501007387 */ /* 0x0001e80000100800 */
[----:B0-----:R-:W4:Y:S04]  /*11020*/  LDL.LU R117, [R1+0x8c] ;  /* 0x00008c0001757983 */ /* 0x001f280000300800 */
[----:B------:R0:W-:Y:S04]  /*11030*/  STL [R1+0x108], R176 ;  /* 0x000108b001007387 */ /* 0x0001e80000100800 */
[----:B0-----:R-:W4:Y:S01]  /*11040*/  LDL.LU R176, [R1+0x84] ;  /* 0x0000840001b07983 */ /* 0x001f220000300800 */
[----:B------:R-:W-:-:S02]  /*11050*/  IADD3 R174, P2, R174, UR9, RZ ;  /* 0x00000009aeae7c10 */ /* 0x000fc4000ff5e0ff */
[----:B------:R-:W-:Y:S02]  /*11060*/  IADD3.X R171, R171, UR42, RZ, P3, !PT ;  /* 0x0000002aabab7c10 */ /* 0x000fe40009ffe4ff */
[----:B------:R-:W-:Y:S02]  /*11070*/  IADD3 R172, P3, R172, UR9, RZ ;  /* 0x00000009acac7c10 */ /* 0x000fe4000ff7e0ff */
[----:B------:R-:W-:Y:S01]  /*11080*/  IADD3.X R206, R206, UR42, RZ, P5, !PT ;  /* 0x0000002acece7c10 */ /* 0x000fe2000affe4ff */
[----:B------:R-:W-:Y:S01]  /*11090*/  STL [R1+0xdc], R174 ;  /* 0x0000dcae01007387 */ /* 0x000fe20000100800 */
[----:B------:R-:W-:-:S03]  /*110a0*/  IADD3.X R170, R170, UR42, RZ, P4, !PT ;  /* 0x0000002aaaaa7c10 */ /* 0x000fc6000a7fe4ff */
[----:B------:R-:W-:Y:S01]  /*110b0*/  STL [R1+0x100], R171 ;  /* 0x000100ab01007387 */ /* 0x000fe20000100800 */
[----:B------:R-:W-:-:S03]  /*110c0*/  IADD3.X R205, R205, UR42, RZ, P6, !PT ;  /* 0x0000002acdcd7c10 */ /* 0x000fc6000b7fe4ff */
[----:B------:R-:W-:Y:S04]  /*110d0*/  STL [R1+0xd4], R172 ;  /* 0x0000d4ac01007387 */ /* 0x000fe80000100800 */
[----:B------:R0:W-:Y:S04]  /*110e0*/  STL [R1+0xf0], R206 ;  /* 0x0000f0ce01007387 */ /* 0x0001e80000100800 */
[----:B------:R-:W-:Y:S04]  /*110f0*/  STL [R1+0xf8], R170 ;  /* 0x0000f8aa01007387 */ /* 0x000fe80000100800 */
[----:B0-----:R-:W4:Y:S01]  /*11100*/  LDL.LU R206, [R1+0x62c] ;  /* 0x00062c0001ce7983 */ /* 0x001f220000300800 */
[----:B------:R-:W-:-:S02]  /*11110*/  IADD3.X R221, R221, UR42, RZ, P1, !PT ;  /* 0x0000002adddd7c10 */ /* 0x000fc40008ffe4ff */
[----:B------:R-:W-:-:S04]  /*11120*/  IADD3 R238, P1, R238, UR9, RZ ;  /* 0x00000009eeee7c10 */ /* 0x000fc8000ff3e0ff */
[----:B------:R-:W-:Y:S02]  /*11130*/  IADD3.X R197, R197, UR42, RZ, P1, !PT ;  /* 0x0000002ac5c57c10 */ /* 0x000fe40008ffe4ff */
[----:B--2---:R-:W-:-:S05]  /*11140*/  IADD3 R120, P4, R120, UR9, RZ ;  /* 0x0000000978787c10 */ /* 0x004fca000ff9e0ff */
[----:B------:R-:W-:Y:S04]  /*11150*/  STL [R1+0xcc], R120 ;  /* 0x0000cc7801007387 */ /* 0x000fe80000100800 */
[----:B------:R-:W2:Y:S01]  /*11160*/  LDL.LU R174, [R1+0x98] ;  /* 0x0000980001ae7983 */ /* 0x000ea20000300800 */
[----:B---3--:R-:W-:-:S05]  /*11170*/  IADD3 R111, P5, R111, UR9, RZ ;  /* 0x000000096f6f7c10 */ /* 0x008fca000ffbe0ff */
[----:B------:R0:W-:Y:S04]  /*11180*/  STL [R1+0xc4], R111 ;  /* 0x0000c46f01007387 */ /* 0x0001e80000100800 */
[----:B0-----:R-:W3:Y:S04]  /*11190*/  LDL.LU R111, [R1+0x90] ;  /* 0x00009000016f7983 */ /* 0x001ee80000300800 */
[----:B------:R0:W-:Y:S04]  /*111a0*/  STL [R1+0xe8], R205 ;  /* 0x0000e8cd01007387 */ /* 0x0001e80000100800 */
[----:B0-----:R-:W3:Y:S01]  /*111b0*/  LDL.LU R205, [R1+0x628] ;  /* 0x0006280001cd7983 */ /* 0x001ee20000300800 */
[----:B----4-:R-:W-:-:S02]  /*111c0*/  IADD3.X R180, R180, UR42, RZ, P2, !PT ;  /* 0x0000002ab4b47c10 */ /* 0x010fc400097fe4ff */
[----:B------:R-:W-:Y:S02]  /*111d0*/  IADD3 R237, P2, R237, UR9, RZ ;  /* 0x00000009eded7c10 */ /* 0x000fe4000ff5e0ff */
[----:B------:R-:W-:Y:S02]  /*111e0*/  IADD3.X R178, R178, UR42, RZ, P3, !PT ;  /* 0x0000002ab2b27c10 */ /* 0x000fe40009ffe4ff */
[----:B------:R-:W-:Y:S02]  /*111f0*/  IADD3 R227, P3, R227, UR9, RZ ;  /* 0x00000009e3e37c10 */ /* 0x000fe4000ff7e0ff */
[----:B------:R-:W-:Y:S02]  /*11200*/  IADD3.X R175, R175, UR42, RZ, P4, !PT ;  /* 0x0000002aafaf7c10 */ /* 0x000fe4000a7fe4ff */
[----:B------:R-:W-:Y:S02]  /*11210*/  IADD3 R121, P4, R121, UR9, RZ ;  /* 0x0000000979797c10 */ /* 0x000fe4000ff9e0ff */
[----:B------:R-:W-:-:S02]  /*11220*/  IADD3.X R119, R119, UR42, RZ, P5, !PT ;  /* 0x0000002a77777c10 */ /* 0x000fc4000affe4ff */
[----:B------:R-:W-:-:S05]  /*11230*/  IADD3 R222, P6, R222, UR9, RZ ;  /* 0x00000009dede7c10 */ /* 0x000fca000ffde0ff */
[----:B------:R0:W-:Y:S04]  /*11240*/  STL [R1+0xbc], R222 ;  /* 0x0000bcde01007387 */ /* 0x0001e80000100800 */
[----:B0-----:R-:W4:Y:S04]  /*11250*/  LDL.LU R222, [R1+0x624] ;  /* 0x0006240001de7983 */ /* 0x001f280000300800 */
[----:B------:R-:W4:Y:S04]  /*11260*/  LDL.LU R171, [R1+0x88] ;  /* 0x0000880001ab7983 */ /* 0x000f280000300800 */
[----:B------:R-:W4:Y:S04]  /*11270*/  LDL.LU R172, [R1+0x5c] ;  /* 0x00005c0001ac7983 */ /* 0x000f280000300800 */
[----:B------:R0:W-:Y:S04]  /*11280*/  STL [R1+0xe0], R221 ;  /* 0x0000e0dd01007387 */ /* 0x0001e80000100800 */
[----:B0-----:R-:W4:Y:S04]  /*11290*/  LDL.LU R221, [R1+0x620] ;  /* 0x0006200001dd7983 */ /* 0x001f280000300800 */
[----:B------:R-:W4:Y:S04]  /*112a0*/  LDL.LU R170, [R1+0x54] ;  /* 0x0000540001aa7983 */ /* 0x000f280000300800 */
[----:B------:R0:W-:Y:S01]  /*112b0*/  STL [R1+0xb4], R238 ;  /* 0x0000b4ee01007387 */ /* 0x0001e20000100800 */
[----:B------:R-:W-:-:S03]  /*112c0*/  IADD3.X R0, R0, UR42, RZ, P6, !PT ;  /* 0x0000002a00007c10 */ /* 0x000fc6000b7fe4ff */
[----:B0-----:R-:W4:Y:S04]  /*112d0*/  LDL.LU R238, [R1+0x61c] ;  /* 0x00061c0001ee7983 */ /* 0x001f280000300800 */
[----:B------:R-:W4:Y:S04]  /*112e0*/  LDL.LU R120, [R1+0x4c] ;  /* 0x00004c0001787983 */ /* 0x000f280000300800 */
[----:B------:R0:W-:Y:S01]  /*112f0*/  STL [R1+0xac], R237 ;  /* 0x0000aced01007387 */ /* 0x0001e20000100800 */
[----:B------:R-:W-:-:S03]  /*11300*/  IADD3 R116, P5, R116, UR9, RZ ;  /* 0x0000000974747c10 */ /* 0x000fc6000ffbe0ff */
[----:B0-----:R-:W4:Y:S04]  /*11310*/  LDL.LU R237, [R1+0x618] ;  /* 0x0006180001ed7983 */ /* 0x001f280000300800 */
[----:B------:R-:W-:Y:S04]  /*11320*/  STL [R1+0xd8], R180 ;  /* 0x0000d8b401007387 */ /* 0x000fe80000100800 */
[----:B------:R0:W-:Y:S01]  /*11330*/  STL [R1+0xa4], R227 ;  /* 0x0000a4e301007387 */ /* 0x0001e20000100800 */
[----:B------:R-:W-:-:S03]  /*11340*/  IADD3 R117, P6, R117, UR9, RZ ;  /* 0x0000000975757c10 */ /* 0x000fc6000ffde0ff */
[----:B0-----:R-:W4:Y:S04]  /*11350*/  LDL.LU R227, [R1+0x614] ;  /* 0x0006140001e37983 */ /* 0x001f280000300800 */
[----:B------:R-:W-:Y:S04]  /*11360*/  STL [R1+0xd0], R178 ;  /* 0x0000d0b201007387 */ /* 0x000fe80000100800 */
[----:B------:R0:W-:Y:S04]  /*11370*/  STL [R1+0x9c], R121 ;  /* 0x00009c7901007387 */ /* 0x0001e80000100800 */
[----:B------:R-:W-:Y:S04]  /*11380*/  STL [R1+0xc8], R175 ;  /* 0x0000c8af01007387 */ /* 0x000fe80000100800 */
[----:B0-----:R-:W4:Y:S04]  /*11390*/  LDL.LU R121, [R1+0x58] ;  /* 0x0000580001797983 */ /* 0x001f280000300800 */
[----:B------:R0:W-:Y:S01]  /*113a0*/  STL [R1+0xc0], R119 ;  /* 0x0000c07701007387 */ /* 0x0001e20000100800 */
[----:B------:R-:W-:-:S02]  /*113b0*/  IADD3.X R198, R198, UR42, RZ, P2, !PT ;  /* 0x0000002ac6c67c10 */ /* 0x000fc400097fe4ff */
[----:B------:R-:W-:Y:S01]  /*113c0*/  IADD3 R176, P1, R176, UR9, RZ ;  /* 0x00000009b0b07c10 */ /* 0x000fe2000ff3e0ff */
[----:B0-----:R-:W4:Y:S04]  /*113d0*/  LDL.LU R119, [R1+0x50] ;  /* 0x0000500001777983 */ /* 0x001f280000300800 */
[----:B------:R0:W-:Y:S04]  /*113e0*/  STL [R1+0xb8], R0 ;  /* 0x0000b80001007387 */ /* 0x0001e80000100800 */
[----:B------:R1:W-:Y:S01]  /*113f0*/  STL [R1+0x94], R116 ;  /* 0x0000947401007387 */ /* 0x0003e20000100800 */
[----:B------:R-:W-:-:S03]  /*11400*/  IADD3 R240, P2, R240, UR9, RZ ;  /* 0x00000009f0f07c10 */ /* 0x000fc6000ff5e0ff */
[----:B0-----:R-:W4:Y:S04]  /*11410*/  LDL.LU R0, [R1+0x610] ;  /* 0x0006100001007983 */ /* 0x001f280000300800 */
[----:B-1----:R-:W4:Y:S04]  /*11420*/  LDL.LU R116, [R1+0x1c] ;  /* 0x00001c0001747983 */ /* 0x002f280000300800 */
[----:B------:R0:W-:Y:S04]  /*11430*/  STL [R1+0xb0], R197 ;  /* 0x0000b0c501007387 */ /* 0x0001e80000100800 */
[----:B------:R1:W-:Y:S04]  /*11440*/  STL [R1+0x8c], R117 ;  /* 0x00008c7501007387 */ /* 0x0003e80000100800 */
[----:B0-----:R-:W4:Y:S04]  /*11450*/  LDL.LU R197, [R1+0x60c] ;  /* 0x00060c0001c57983 */ /* 0x001f280000300800 */
[----:B-1----:R-:W4:Y:S04]  /*11460*/  LDL.LU R117, [R1+0x14] ;  /* 0x0000140001757983 */ /* 0x002f280000300800 */
[----:B------:R0:W-:Y:S04]  /*11470*/  STL [R1+0xa8], R198 ;  /* 0x0000a8c601007387 */ /* 0x0001e80000100800 */
[----:B0-----:R-:W4:Y:S04]  /*11480*/  LDL.LU R198, [R1+0x608] ;  /* 0x0006080001c67983 */ /* 0x001f280000300800 */
[----:B------:R-:W-:Y:S04]  /*11490*/  STL [R1+0x84], R176 ;  /* 0x000084b001007387 */ /* 0x000fe80000100800 */
[----:B------:R0:W-:Y:S04]  /*114a0*/  STL [R1+0x7c], R240 ;  /* 0x00007cf001007387 */ /* 0x0001e80000100800 */
[----:B0-----:R-:W4:Y:S01]  /*114b0*/  LDL.LU R240, [R1+0x604] ;  /* 0x0006040001f07983 */ /* 0x001f220000300800 */
[----:B------:R-:W-:-:S02]  /*114c0*/  IADD3.X R208, R208, UR42, RZ, P3, !PT ;  /* 0x0000002ad0d07c10 */ /* 0x000fc40009ffe4ff */
[----:B------:R-:W-:Y:S02]  /*114d0*/  IADD3 R207, P3, R207, UR9, RZ ;  /* 0x00000009cfcf7c10 */ /* 0x000fe4000ff7e0ff */
[----:B--2---:R-:W-:Y:S01]  /*114e0*/  IADD3.X R174, R174, UR42, RZ, P4, !PT ;  /* 0x0000002aaeae7c10 */ /* 0x004fe2000a7fe4ff */
[----:B------:R0:W-:Y:S01]  /*114f0*/  STL [R1+0xa0], R208 ;  /* 0x0000a0d001007387 */ /* 0x0001e20000100800 */
[----:B------:R-:W-:-:S03]  /*11500*/  IADD3 R224, P4, R224, UR9, RZ ;  /* 0x00000009e0e07c10 */ /* 0x000fc6000ff9e0ff */
[----:B0-----:R-:W2:Y:S04]  /*11510*/  LDL.LU R208, [R1+0x600] ;  /* 0x0006000001d07983 */ /* 0x001ea80000300800 */
[----:B------:R0:W-:Y:S01]  /*11520*/  STL [R1+0x74], R207 ;  /* 0x000074cf01007387 */ /* 0x0001e20000100800 */
[----:B------:R-:W-:Y:S02]  /*11530*/  IADD3.X R239, R239, UR42, RZ, P2, !PT ;  /* 0x0000002aefef7c10 */ /* 0x000fe400097fe4ff */
[----:B---3--:R-:W-:Y:S01]  /*11540*/  IADD3.X R111, R111, UR42, RZ, P5, !PT ;  /* 0x0000002a6f6f7c10 */ /* 0x008fe2000affe4ff */
[----:B0-----:R-:W3:Y:S01]  /*11550*/  LDL.LU R207, [R1+0x5fc] ;  /* 0x0005fc0001cf7983 */ /* 0x001ee20000300800 */
[----:B------:R-:W-:-:S03]  /*11560*/  IADD3 R223, P5, R223, UR9, RZ ;  /* 0x00000009dfdf7c10 */ /* 0x000fc6000ffbe0ff */
[----:B------:R0:W-:Y:S01]  /*11570*/  STL [R1+0x6c], R224 ;  /* 0x00006ce001007387 */ /* 0x0001e20000100800 */
[----:B------:R-:W-:-:S03]  /*11580*/  IADD3.X R211, R211, UR42, RZ, P3, !PT ;  /* 0x0000002ad3d37c10 */ /* 0x000fc60009ffe4ff */
[----:B0-----:R-:W2:Y:S04]  /*11590*/  LDL.LU R224, [R1+0x5f8] ;  /* 0x0005f80001e07983 */ /* 0x001ea80000300800 */
[----:B------:R-:W-:Y:S04]  /*115a0*/  STL [R1+0x98], R174 ;  /* 0x000098ae01007387 */ /* 0x000fe80000100800 */
[----:B------:R0:W-:Y:S04]  /*115b0*/  STL [R1+0x90], R111 ;  /* 0x0000906f01007387 */ /* 0x0001e80000100800 */
[----:B0-----:R-:W3:Y:S04]  /*115c0*/  LDL.LU R111, [R1+0x18] ;  /* 0x00001800016f7983 */ /* 0x001ee80000300800 */
[----:B------:R0:W-:Y:S01]  /*115d0*/  STL [R1+0x64], R223 ;  /* 0x000064df01007387 */ /* 0x0001e20000100800 */
[----:B------:R-:W-:-:S03]  /*115e0*/  IADD3.X R241, R241, UR42, RZ, P4, !PT ;  /* 0x0000002af1f17c10 */ /* 0x000fc6000a7fe4ff */
[----:B0-----:R-:W2:Y:S01]  /*115f0*/  LDL.LU R223, [R1+0x5f4] ;  /* 0x0005f40001df7983 */ /* 0x001ea20000300800 */
[----:B----4-:R-:W-:Y:S02]  /*11600*/  IADD3.X R171, R171, UR42, RZ, P6, !PT ;  /* 0x0000002aabab7c10 */ /* 0x010fe4000b7fe4ff */
[----:B------:R-:W-:Y:S02]  /*11610*/  IADD3 R172, P6, R172, UR9, RZ ;  /* 0x00000009acac7c10 */ /* 0x000fe4000ffde0ff */
[----:B------:R-:W-:Y:S02]  /*11620*/  IADD3 R120, P2, R120, UR9, RZ ;  /* 0x0000000978787c10 */ /* 0x000fe4000ff5e0ff */
[----:B------:R-:W-:Y:S02]  /*11630*/  IADD3 R197, P3, R197, UR9, RZ ;  /* 0x00000009c5c57c10 */ /* 0x000fe4000ff7e0ff */
[----:B------:R-:W-:Y:S02]  /*11640*/  IADD3.X R240, R240, UR42, RZ, P1, !PT ;  /* 0x0000002af0f07c10 */ /* 0x000fe40008ffe4ff */
[----:B------:R-:W-:-:S03]  /*11650*/  IADD3 R170, P1, R170, UR9, RZ ;  /* 0x00000009aaaa7c10 */ /* 0x000fc6000ff3e0ff */
[----:B------:R0:W-:Y:S04]  /*11660*/  STL [R1+0x80], R240 ;  /* 0x000080f001007387 */ /* 0x0001e80000100800 */
[----:B------:R-:W-:Y:S04]  /*11670*/  STL [R1+0x88], R171 ;  /* 0x000088ab01007387 */ /* 0x000fe80000100800 */
[----:B0-----:R-:W4:Y:S04]  /*11680*/  LDL.LU R240, [R1+0x5f0] ;  /* 0x0005f00001f07983 */ /* 0x001f280000300800 */
[----:B------:R-:W-:Y:S04]  /*11690*/  STL [R1+0x5c], R172 ;  /* 0x00005cac01007387 */ /* 0x000fe80000100800 */
[----:B------:R0:W-:Y:S04]  /*116a0*/  STL [R1+0x78], R239 ;  /* 0x000078ef01007387 */ /* 0x0001e80000100800 */
[----:B0-----:R-:W2:Y:S04]  /*116b0*/  LDL.LU R239, [R1+0x5ec] ;  /* 0x0005ec0001ef7983 */ /* 0x001ea80000300800 */
[----:B------:R-:W-:Y:S04]  /*116c0*/  STL [R1+0x54], R170 ;  /* 0x000054aa01007387 */ /* 0x000fe80000100800 */
[----:B------:R0:W-:Y:S04]  /*116d0*/  STL [R1+0x70], R211 ;  /* 0x000070d301007387 */ /* 0x0001e80000100800 */
[----:B0-----:R-:W3:Y:S04]  /*116e0*/  LDL.LU R211, [R1+0x5e8] ;  /* 0x0005e80001d37983 */ /* 0x001ee80000300800 */
[----:B------:R-:W-:Y:S04]  /*116f0*/  STL [R1+0x4c], R120 ;  /* 0x00004c7801007387 */ /* 0x000fe80000100800 */
[----:B------:R0:W-:Y:S04]  /*11700*/  STL [R1+0x44], R197 ;  /* 0x000044c501007387 */ /* 0x0001e80000100800 */
[----:B0-----:R-:W4:Y:S04]  /*11710*/  LDL.LU R197, [R1+0x5e4] ;  /* 0x0005e40001c57983 */ /* 0x001f280000300800 */
[----:B------:R0:W-:Y:S04]  /*11720*/  STL [R1+0x68], R241 ;  /* 0x000068f101007387 */ /* 0x0001e80000100800 */
[----:B0-----:R-:W2:Y:S01]  /*11730*/  LDL.LU R241, [R1+0x5e0] ;  /* 0x0005e00001f17983 */ /* 0x001ea20000300800 */
[----:B------:R-:W-:-:S02]  /*11740*/  IADD3 R210, P4, R210, UR9, RZ ;  /* 0x00000009d2d27c10 */ /* 0x000fc4000ff9e0ff */
[----:B------:R-:W-:Y:S02]  /*11750*/  IADD3.X R209, R209, UR42, RZ, P5, !PT ;  /* 0x0000002ad1d17c10 */ /* 0x000fe4000affe4ff */
[----:B------:R-:W-:Y:S01]  /*11760*/  IADD3 R226, P5, R226, UR9, RZ ;  /* 0x00000009e2e27c10 */ /* 0x000fe2000ffbe0ff */
[----:B------:R0:W-:Y:S01]  /*11770*/  STL [R1+0x3c], R210 ;  /* 0x00003cd201007387 */ /* 0x0001e20000100800 */
[----:B------:R-:W-:Y:S02]  /*11780*/  IADD3.X R121, R121, UR42, RZ, P6, !PT ;  /* 0x0000002a79797c10 */ /* 0x000fe4000b7fe4ff */
[----:B------:R-:W-:Y:S02]  /*11790*/  IADD3 R225, P6, R225, UR9, RZ ;  /* 0x00000009e1e17c10 */ /* 0x000fe4000ffde0ff */
[----:B------:R-:W-:Y:S02]  /*117a0*/  IADD3.X R119, R119, UR42, RZ, P1, !PT ;  /* 0x0000002a77777c10 */ /* 0x000fe40008ffe4ff */
[----:B------:R-:W-:Y:S01]  /*117b0*/  IADD3 R242, P1, R242, UR9, RZ ;  /* 0x00000009f2f27c10 */ /* 0x000fe2000ff3e0ff */
[----:B0-----:R-:W4:Y:S04]  /*117c0*/  LDL.LU R210, [R1+0x5dc] ;  /* 0x0005dc0001d27983 */ /* 0x001f280000300800 */
[----:B------:R0:W-:Y:S01]  /*117d0*/  STL [R1+0x60], R209 ;  /* 0x000060d101007387 */ /* 0x0001e20000100800 */
[----:B------:R-:W-:-:S03]  /*117e0*/  IADD3.X R198, R198, UR42, RZ, P3, !PT ;  /* 0x0000002ac6c67c10 */ /* 0x000fc60009ffe4ff */
[----:B0-----:R-:W4:Y:S04]  /*117f0*/  LDL.LU R209, [R1+0x5d8] ;  /* 0x0005d80001d17983 */ /* 0x001f280000300800 */
[----:B------:R0:W-:Y:S04]  /*11800*/  STL [R1+0x34], R226 ;  /* 0x000034e201007387 */ /* 0x0001e80000100800 */
[----:B0-----:R-:W4:Y:S04]  /*11810*/  LDL.LU R226, [R1+0x5d4] ;  /* 0x0005d40001e27983 */ /* 0x001f280000300800 */
[----:B------:R0:W-:Y:S04]  /*11820*/  STL [R1+0x2c], R225 ;  /* 0x00002ce101007387 */ /* 0x0001e80000100800 */
[----:B0-----:R-:W4:Y:S04]  /*11830*/  LDL.LU R225, [R1+0x5d0] ;  /* 0x0005d00001e17983 */ /* 0x001f280000300800 */
[----:B------:R-:W-:Y:S04]  /*11840*/  STL [R1+0x58], R121 ;  /* 0x0000587901007387 */ /* 0x000fe80000100800 */
[----:B------:R0:W-:Y:S04]  /*11850*/  STL [R1+0x24], R242 ;  /* 0x000024f201007387 */ /* 0x0001e80000100800 */
[----:B0-----:R-:W4:Y:S04]  /*11860*/  LDL.LU R242, [R1+0x5cc] ;  /* 0x0005cc0001f27983 */ /* 0x001f280000300800 */
[----:B------:R-:W-:Y:S04]  /*11870*/  STL [R1+0x50], R119 ;  /* 0x0000507701007387 */ /* 0x000fe80000100800 */
        /* <DEDUP_REMOVED lines=8> */
[----:B------:R0:W-:Y:S06]  /*11900*/  MEMBAR.ALL.CTA ;  /* 0x0000000000007992 */ /* 0x0001ec0000008000 */
[----:B0-----:R-:W0:Y:S02]  /*11910*/  FENCE.VIEW.ASYNC.S ;  /* 0x00000000000073c6 */ /* 0x001e240000000000 */
[----:B0-----:R-:W-:Y:S06]  /*11920*/  BAR.SYNC.DEFER_BLOCKING 0x0 ;  /* 0x0000000000007b1d */ /* 0x001fec0000010000 */
[----:B------:R-:W-:Y:S01]  /*11930*/  UMOV UR13, 0x40000040 ;  /* 0x40000040000d7882 */ /* 0x000fe20000000000 */
[----:B------:R-:W-:-:S06]  /*11940*/  WARPGROUP.ARRIVE ;  /* 0x00000000000079c5 */ /* 0x000fcc0000000000 */
[----:B------:R-:W-:Y:S04]  /*11950*/  QGMMA.64x64x32.F32.E5M2.E5M2 R56, gdesc[UR12], R56 ;  /* 0x00e000000c3879f3 */ /* 0x000fe80008703838 */
[----:B------:R-:W-:Y:S01]  /*11960*/  QGMMA.64x64x32.F32.E5M2.E5M2 R56, gdesc[UR4], R56 ;  /* 0x00e00000043879f3 */ /* 0x000fe20008703838 */
[----:B--2---:R-:W-:-:S05]  /*11970*/  IADD3.X R241, R241, UR42, RZ, P2, !PT ;  /* 0x0000002af1f17c10 */ /* 0x004fca00097fe4ff */
[----:B------:R0:W-:Y:S04]  /*11980*/  STL [R1+0x48], R241 ;  /* 0x000048f101007387 */ /* 0x0001e80000100800 */
[----:B0-----:R-:W2:Y:S04]  /*11990*/  LDL.LU R241, [R1+0x5c8] ;  /* 0x0005c80001f17983 */ /* 0x001ea80000300800 */
[----:B------:R0:W-:Y:S01]  /*119a0*/  STL [R1+0x40], R198 ;  /* 0x000040c601007387 */ /* 0x0001e20000100800 */
[----:B------:R-:W-:Y:S03]  /*119b0*/  QGMMA.64x64x32.F32.E5M2.E5M2 R56, gdesc[UR16], R56 ;  /* 0x00e00000103879f3 */ /* 0x000fe60008703838 */
[----:B0-----:R-:W2:Y:S01]  /*119c0*/  LDL.LU R198, [R1+0x5c4] ;  /* 0x0005c40001c67983 */ /* 0x001ea20000300800 */
[----:B------:R-:W-:-:S02]  /*119d0*/  IADD3 R116, P2, R116, UR9, RZ ;  /* 0x0000000974747c10 */ /* 0x000fc4000ff5e0ff */
[----:B------:R-:W-:Y:S02]  /*119e0*/  IADD3.X R212, R212, UR42, RZ, P4, !PT ;  /* 0x0000002ad4d47c10 */ /* 0x000fe4000a7fe4ff */
[----:B------:R-:W-:Y:S01]  /*119f0*/  IADD3 R117, P3, R117, UR9, RZ ;  /* 0x0000000975757c10 */ /* 0x000fe2000ff7e0ff */
[----:B------:R-:W-:Y:S01]  /*11a00*/  STL [R1+0x1c], R116 ;  /* 0x00001c7401007387 */ /* 0x000fe20000100800 */
[----:B---3--:R-:W-:Y:S02]  /*11a10*/  IADD3 R211, P4, R211, UR9, RZ ;  /* 0x00000009d3d37c10 */ /* 0x008fe4000ff9e0ff */
[----:B------:R-:W-:Y:S01]  /*11a20*/  IADD3.X R228, R228, UR42, RZ, P5, !PT ;  /* 0x0000002ae4e47c10 */ /* 0x000fe2000affe4ff */
[----:B------:R0:W-:Y:S01]  /*11a30*/  STL [R1+0x38], R212 ;  /* 0x000038d401007387 */ /* 0x0001e20000100800 */
[----:B------:R-:W-:Y:S02]  /*11a40*/  IADD3 R227, P5, R227, UR9, RZ ;  /* 0x00000009e3e37c10 */ /* 0x000fe4000ffbe0ff */
[----:B------:R-:W-:Y:S01]  /*11a50*/  IADD3.X R244, R244, UR42, RZ, P6, !PT ;  /* 0x0000002af4f47c10 */ /* 0x000fe2000b7fe4ff */
[----:B0-----:R-:W3:Y:S04]  /*11a60*/  LDL.LU R212, [R1+0x5c0] ;  /* 0x0005c00001d47983 */ /* 0x001ee80000300800 */
[----:B------:R-:W-:Y:S04]  /*11a70*/  STL [R1+0x14], R117 ;  /* 0x0000147501007387 */ /* 0x000fe80000100800 */
[----:B------:R0:W-:Y:S01]  /*11a80*/  STL [R1+0xc], R211 ;  /* 0x00000cd301007387 */ /* 0x0001e20000100800 */
[----:B------:R-:W-:-:S03]  /*11a90*/  IADD3.X R243, R243, UR42, RZ, P1, !PT ;  /* 0x0000002af3f37c10 */ /* 0x000fc60008ffe4ff */
[----:B0-----:R-:W3:Y:S04]  /*11aa0*/  LDL.LU R211, [R1+0x5bc] ;  /* 0x0005bc0001d37983 */ /* 0x001ee80000300800 */
[----:B------:R0:W-:Y:S04]  /*11ab0*/  STL [R1+0x30], R228 ;  /* 0x000030e401007387 */ /* 0x0001e80000100800 */
[----:B0-----:R-:W3:Y:S04]  /*11ac0*/  LDL.LU R228, [R1+0x5b8] ;  /* 0x0005b80001e47983 */ /* 0x001ee80000300800 */
[----:B------:R0:W-:Y:S04]  /*11ad0*/  STL [R1+0x4], R227 ;  /* 0x000004e301007387 */ /* 0x0001e80000100800 */
[----:B0-----:R-:W3:Y:S01]  /*11ae0*/  LDL.LU R227, [R1+0x5b4] ;  /* 0x0005b40001e37983 */ /* 0x001ee20000300800 */
[----:B------:R-:W-:Y:S01]  /*11af0*/  UMOV UR26, UR14 ;  /* 0x0000000e001a7c82 */ /* 0x000fe20008000000 */
[----:B------:R-:W-:Y:S01]  /*11b00*/  UMOV UR27, UR15 ;  /* 0x0000000f001b7c82 */ /* 0x000fe20008000000 */
[----:B------:R-:W-:Y:S01]  /*11b10*/  QGMMA.64x64x32.F32.E5M2.E5M2 R56, gdesc[UR20], R56 ;  /* 0x00e00000143879f3 */ /* 0x000fe20008703838 */
[----:B------:R0:W-:Y:S01]  /*11b20*/  STL [R1+0x28], R244 ;  /* 0x000028f401007387 */ /* 0x0001e20000100800 */
[----:B------:R-:W-:-:S02]  /*11b30*/  IADD3.X R111, R111, UR42, RZ, P2, !PT ;  /* 0x0000002a6f6f7c10 */ /* 0x000fc400097fe4ff */
[----:B----4-:R-:W-:Y:S01]  /*11b40*/  IADD3.X R197, R197, UR42, RZ, P4, !PT ;  /* 0x0000002ac5c57c10 */ /* 0x010fe2000a7fe4ff */
[----:B------:R-:W-:Y:S01]  /*11b50*/  QGMMA.64x64x32.F32.E5M2.E5M2 R24, gdesc[UR24], R24 ;  /* 0x00e00000181879f3 */ /* 0x000fe20008703818 */
[----:B0-----:R-:W4:Y:S04]  /*11b60*/  LDL.LU R244, [R1+0x5b0] ;  /* 0x0005b00001f47983 */ /* 0x001f280000300800 */
[----:B------:R0:W-:Y:S04]  /*11b70*/  STL [R1+0x20], R243 ;  /* 0x000020f301007387 */ /* 0x0001e80000100800 */
[----:B0-----:R-:W3:Y:S01]  /*11b80*/  LDL.LU R243, [R1+0x5ac] ;  /* 0x0005ac0001f37983 */ /* 0x001ee20000300800 */
[----:B------:R-:W-:Y:S01]  /*11b90*/  IADD3.X R0, R0, UR42, RZ, P5, !PT ;  /* 0x0000002a00007c10 */ /* 0x000fe2000affe4ff */
[----:B------:R-:W-:Y:S01]  /*11ba0*/  UMOV UR30, UR6 ;  /* 0x00000006001e7c82 */ /* 0x000fe20008000000 */
[----:B------:R-:W-:-:S02]  /*11bb0*/  UMOV UR31, UR7 ;  /* 0x00000007001f7c82 */ /* 0x000fc40008000000 */
[----:B------:R-:W-:Y:S01]  /*11bc0*/  QGMMA.64x64x32.F32.E5M2.E5M2 R24, gdesc[UR28], R24 ;  /* 0x00e000001c1879f3 */ /* 0x000fe20008703818 */
[----:B--2---:R-:W-:-:S05]  /*11bd0*/  IADD3.X R198, R198, UR42, RZ, P3, !PT ;  /* 0x0000002ac6c67c10 */ /* 0x004fca0009ffe4ff */
[----:B------:R0:W-:Y:S04]  /*11be0*/  STL [R1+0x10], R198 ;  /* 0x000010c601007387 */ /* 0x0001e80000100800 */
[----:B------:R-:W-:Y:S04]  /*11bf0*/  STL [R1+0x18], R111 ;  /* 0x0000186f01007387 */ /* 0x000fe80000100800 */
[----:B0-----:R-:W2:Y:S04]  /*11c00*/  LDL.LU R198, [R1+0x5a8] ;  /* 0x0005a80001c67983 */ /* 0x001ea80000300800 */
[----:B------:R0:W-:Y:S04]  /*11c10*/  STL [R1+0x8], R197 ;  /* 0x000008c501007387 */ /* 0x0001e80000100800 */
[----:B0-----:R-:W2:Y:S04]  /*11c20*/  LDL.LU R197, [R1+0x5a4] ;  /* 0x0005a40001c57983 */ /* 0x001ea80000300800 */
[----:B------:R0:W-:Y:S04]  /*11c30*/  STL [R1], R0 ;  /* 0x0000000001007387 */ /* 0x0001e80000100800 */
[----:B0-----:R0:W5:Y:S01]  /*11c40*/  LDL.LU R0, [R1+0x5a0] ;  /* 0x0005a00001007983 */ /* 0x0011620000300800 */
[----:B------:R-:W-:Y:S01]  /*11c50*/  UMOV UR34, UR18 ;  /* 0x0000001200227c82 */ /* 0x000fe20008000000 */
[----:B------:R-:W-:-:S02]  /*11c60*/  UMOV UR35, UR19 ;  /* 0x0000001300237c82 */ /* 0x000fc40008000000 */
[----:B------:R-:W-:Y:S01]  /*11c70*/  QGMMA.64x64x32.F32.E5M2.E5M2 R24, gdesc[UR32], R24 ;  /* 0x00e00000201879f3 */ /* 0x000fe20008703818 */
[----:B------:R-:W-:Y:S01]  /*11c80*/  UMOV UR38, UR22 ;  /* 0x0000001600267c82 */ /* 0x000fe20008000000 */
[----:B------:R-:W-:Y:S01]  /*11c90*/  UMOV UR39, UR23 ;  /* 0x0000001700277c82 */ /* 0x000fe20008000000 */
[----:B------:R-:W-:Y:S02]  /*11ca0*/  IADD3 R252, P6, R252, UR9, RZ ;  /* 0x00000009fcfc7c10 */ /* 0x000fe4000ffde0ff */
[----:B------:R-:W-:Y:S02]  /*11cb0*/  IADD3 R250, P1, R250, UR9, RZ ;  /* 0x00000009fafa7c10 */ /* 0x000fe4000ff3e0ff */
[----:B------:R-:W-:Y:S02]  /*11cc0*/  IADD3 R248, P2, R248, UR9, RZ ;  /* 0x00000009f8f87c10 */ /* 0x000fe4000ff5e0ff */
[----:B------:R-:W-:Y:S02]  /*11cd0*/  IADD3 R246, P3, R246, UR9, RZ ;  /* 0x00000009f6f67c10 */ /* 0x000fe4000ff7e0ff */
[----:B------:R-:W-:-:S02]  /*11ce0*/  IADD3.X R251, R251, UR42, RZ, P6, !PT ;  /* 0x0000002afbfb7c10 */ /* 0x000fc4000b7fe4ff */
[----:B------:R-:W-:Y:S02]  /*11cf0*/  IADD3.X R249, R249, UR42, RZ, P1, !PT ;  /* 0x0000002af9f97c10 */ /* 0x000fe40008ffe4ff */
[----:B------:R-:W-:Y:S02]  /*11d00*/  IADD3.X R247, R247, UR42, RZ, P2, !PT ;  /* 0x0000002af7f77c10 */ /* 0x000fe400097fe4ff */
[----:B------:R-:W-:Y:S02]  /*11d10*/  IADD3.X R245, R245, UR42, RZ, P3, !PT ;  /* 0x0000002af5f57c10 */ /* 0x000fe40009ffe4ff */
[----:B------:R-:W-:Y:S01]  /*11d20*/  IADD3 R242, P5, R242, UR9, RZ ;  /* 0x00000009f2f27c10 */ /* 0x000fe2000ffbe0ff */
[----:B------:R-:W-:Y:S01]  /*11d30*/  QGMMA.64x64x32.F32.E5M2.E5M2 R24, gdesc[UR36], R24, gsb0 ;  /* 0x00e00000241879f3 */ /* 0x000fe20008003818 */
[----:B----4-:R-:W-:Y:S02]  /*11d40*/  IADD3 R244, P4, R244, UR9, RZ ;  /* 0x00000009f4f47c10 */ /* 0x010fe4000ff9e0ff */
[----:B------:R-:W-:-:S02]  /*11d50*/  IADD3 R240, P6, R240, UR9, RZ ;  /* 0x00000009f0f07c10 */ /* 0x000fc4000ffde0ff */
[----:B------:R-:W-:Y:S02]  /*11d60*/  IADD3 R238, P1, R238, UR9, RZ ;  /* 0x00000009eeee7c10 */ /* 0x000fe4000ff3e0ff */
[----:B------:R-:W-:Y:S02]  /*11d70*/  IADD3 R236, P2, R236, UR9, RZ ;  /* 0x00000009ecec7c10 */ /* 0x000fe4000ff5e0ff */
[----:B------:R-:W-:Y:S01]  /*11d80*/  IADD3 R234, P3, R234, UR9, RZ ;  /* 0x00000009eaea7c10 */ /* 0x000fe2000ff7e0ff */
[----:B------:R-:W-:Y:S01]  /*11d90*/  VIADD R4, R4, 0x1 ;  /* 0x0000000104047836 */ /* 0x000fe20000000000 */
[----:B---3--:R-:W-:Y:S02]  /*11da0*/  IADD3.X R243, R243, UR42, RZ, P4, !PT ;  /* 0x0000002af3f37c10 */ /* 0x008fe4000a7fe4ff */
[----:B------:R-:W-:Y:S02]  /*11db0*/  IADD3.X R241, R241, UR42, RZ, P5, !PT ;  /* 0x0000002af1f17c10 */ /* 0x000fe4000affe4ff */
[----:B------:R-:W-:-:S02]  /*11dc0*/  IADD3.X R239, R239, UR42, RZ, P6, !PT ;  /* 0x0000002aefef7c10 */ /* 0x000fc4000b7fe4ff */
[----:B------:R-:W-:Y:S02]  /*11dd0*/  IADD3.X R237, R237, UR42, RZ, P1, !PT ;  /* 0x0000002aeded7c10 */ /* 0x000fe40008ffe4ff */
[----:B------:R-:W-:Y:S02]  /*11de0*/  IADD3.X R235, R235, UR42, RZ, P2, !PT ;  /* 0x0000002aebeb7c10 */ /* 0x000fe400097fe4ff */
[----:B------:R-:W-:Y:S02]  /*11df0*/  IADD3.X R233, R233, UR42, RZ, P3, !PT ;  /* 0x0000002ae9e97c10 */ /* 0x000fe40009ffe4ff */
[----:B------:R-:W-:Y:S02]  /*11e00*/  IADD3 R232, P4, R232, UR9, RZ ;  /* 0x00000009e8e87c10 */ /* 0x000fe4000ff9e0ff */
[----:B------:R-:W-:Y:S02]  /*11e10*/  IADD3 R230, P5, R230, UR9, RZ ;  /* 0x00000009e6e67c10 */ /* 0x000fe4000ffbe0ff */
[----:B------:R-:W-:-:S02]  /*11e20*/  IADD3 R228, P6, R228, UR9, RZ ;  /* 0x00000009e4e47c10 */ /* 0x000fc4000ffde0ff */
[----:B------:R-:W-:Y:S02]  /*11e30*/  IADD3 R226, P1, R226, UR9, RZ ;  /* 0x00000009e2e27c10 */ /* 0x000fe4000ff3e0ff */
[----:B------:R-:W-:Y:S02]  /*11e40*/  IADD3 R224, P2, R224, UR9, RZ ;  /* 0x00000009e0e07c10 */ /* 0x000fe4000ff5e0ff */
[----:B------:R-:W-:Y:S02]  /*11e50*/  IADD3 R222, P3, R222, UR9, RZ ;  /* 0x00000009dede7c10 */ /* 0x000fe4000ff7e0ff */
[----:B------:R-:W-:Y:S02]  /*11e60*/  ISETP.NE.U32.AND P0, PT, R4, R7, PT ;  /* 0x000000070400720c */ /* 0x000fe40003f05070 */
[----:B------:R-:W-:Y:S02]  /*11e70*/  IADD3.X R231, R231, UR42, RZ, P4, !PT ;  /* 0x0000002ae7e77c10 */ /* 0x000fe4000a7fe4ff */
[----:B------:R-:W-:-:S02]  /*11e80*/  IADD3.X R229, R229, UR42, RZ, P5, !PT ;  /* 0x0000002ae5e57c10 */ /* 0x000fc4000affe4ff */
[----:B------:R-:W-:Y:S02]  /*11e90*/  IADD3.X R227, R227, UR42, RZ, P6, !PT ;  /* 0x0000002ae3e37c10 */ /* 0x000fe4000b7fe4ff */
[----:B------:R-:W-:Y:S02]  /*11ea0*/  IADD3.X R225, R225, UR42, RZ, P1, !PT ;  /* 0x0000002ae1e17c10 */ /* 0x000fe40008ffe4ff */
[----:B------:R-:W-:Y:S02]  /*11eb0*/  IADD3.X R223, R223, UR42, RZ, P2, !PT ;  /* 0x0000002adfdf7c10 */ /* 0x000fe400097fe4ff */
[----:B------:R-:W-:Y:S02]  /*11ec0*/  IADD3.X R221, R221, UR42, RZ, P3, !PT ;  /* 0x0000002adddd7c10 */ /* 0x000fe40009ffe4ff */
[----:B------:R-:W-:Y:S02]  /*11ed0*/  IADD3 R220, P4, R220, UR9, RZ ;  /* 0x00000009dcdc7c10 */ /* 0x000fe4000ff9e0ff */
[----:B------:R-:W-:-:S02]  /*11ee0*/  IADD3 R218, P5, R218, UR9, RZ ;  /* 0x00000009dada7c10 */ /* 0x000fc4000ffbe0ff */
[----:B------:R-:W-:Y:S02]  /*11ef0*/  IADD3 R216, P6, R216, UR9, RZ ;  /* 0x00000009d8d87c10 */ /* 0x000fe4000ffde0ff */
[----:B------:R-:W-:Y:S02]  /*11f00*/  IADD3 R214, P1, R214, UR9, RZ ;  /* 0x00000009d6d67c10 */ /* 0x000fe4000ff3e0ff */
[----:B------:R-:W-:Y:S02]  /*11f10*/  IADD3 R212, P2, R212, UR9, RZ ;  /* 0x00000009d4d47c10 */ /* 0x000fe4000ff5e0ff */
[----:B------:R-:W-:Y:S02]  /*11f20*/  IADD3 R210, P3, R210, UR9, RZ ;  /* 0x00000009d2d27c10 */ /* 0x000fe4000ff7e0ff */
        /* <DEDUP_REMOVED lines=10> */
[----:B------:R-:W-:Y:S01]  /*11fd0*/  IADD3 R200, P2, R200, UR9, RZ ;  /* 0x00000009c8c87c10 */ /* 0x000fe2000ff5e0ff */
[----:B------:R-:W-:Y:S02]  /*11fe0*/  WARPGROUP.DEPBAR.LE gsb0, 0x0 ;  /* 0x00008000000079c5 */ /* 0x000fe40000010000 */
[----:B------:R-:W-:Y:S02]  /*11ff0*/  IADD3.X R207, R207, UR42, RZ, P4, !PT ;  /* 0x0000002acfcf7c10 */ /* 0x000fe4000a7fe4ff */
[----:B------:R-:W-:Y:S02]  /*12000*/  IADD3.X R205, R205, UR42, RZ, P5, !PT ;  /* 0x0000002acdcd7c10 */ /* 0x000fe4000affe4ff */
[----:B------:R-:W-:-:S02]  /*12010*/  IADD3.X R203, R203, UR42, RZ, P6, !PT ;  /* 0x0000002acbcb7c10 */ /* 0x000fc4000b7fe4ff */
[----:B------:R-:W-:Y:S02]  /*12020*/  IADD3.X R201, R201, UR42, RZ, P1, !PT ;  /* 0x0000002ac9c97c10 */ /* 0x000fe40008ffe4ff */
[----:B------:R-:W-:Y:S02]  /*12030*/  IADD3.X R199, R199, UR42, RZ, P2, !PT ;  /* 0x0000002ac7c77c10 */ /* 0x000fe400097fe4ff */
[----:B--2---:R-:W-:-:S04]  /*12040*/  IADD3 R198, P3, R198, UR9, RZ ;  /* 0x00000009c6c67c10 */ /* 0x004fc8000ff7e0ff */
[----:B------:R-:W-:Y:S01]  /*12050*/  IADD3.X R197, R197, UR42, RZ, P3, !PT ;  /* 0x0000002ac5c57c10 */ /* 0x000fe20009ffe4ff */
[----:B0-----:R-:W-:Y:S08]  /*12060*/  @P0 BRA `(.L_x_2) ;  /* 0xffffff5800140947 */ /* 0x001ff0000383ffff */
.L_x_1:
[----:B------:R-:W2:Y:S01]  /*12070*/  LDL.LU R8, [R1+0x59c] ;  /* 0x00059c0001087983 */ /* 0x000ea20000300800 */
[----:B------:R-:W0:Y:S01]  /*12080*/  S2R R4, SR_TID.X ;  /* 0x0000000000047919 */ /* 0x000e220000002100 */
[----:B------:R-:W-:Y:S01]  /*12090*/  F2FP.SATFINITE.E5M2.F32.PACK_AB_MERGE_C R58, R59, R58, RZ ;  /* 0x0000003a3b3a723e */ /* 0x000fe200048060ff */
[----:B------:R-:W-:Y:S01]  /*120a0*/  ULDC.64 UR6, c[0x0][0x228] ;  /* 0x00008a0000067ab9 */ /* 0x000fe20000000a00 */
[----:B------:R-:W-:Y:S01]  /*120b0*/  F2FP.SATFINITE.E5M2.F32.PACK_AB_MERGE_C R63, R63, R62, RZ ;  /* 0x0000003e3f3f723e */ /* 0x000fe200048060ff */
[----:B------:R-:W3:Y:S01]  /*120c0*/  LDL.LU R7, [R1+0x598] ;  /* 0x0005980001077983 */ /* 0x000ee20000300800 */
[----:B------:R-:W-:Y:S01]  /*120d0*/  F2FP.SATFINITE.E5M2.F32.PACK_AB_MERGE_C R56, R57, R56, RZ ;  /* 0x000000383938723e */ /* 0x000fe200048060ff */
[----:B------:R-:W-:Y:S01]  /*120e0*/  ULDC UR4, c[0x0][0x244] ;  /* 0x0000910000047ab9 */ /* 0x000fe20000000800 */
[----:B------:R-:W-:Y:S01]  /*120f0*/  F2FP.SATFINITE.E5M2.F32.PACK_AB_MERGE_C R61, R61, R60, RZ ;  /* 0x0000003c3d3d723e */ /* 0x000fe200048060ff */
[----:B-----5:R-:W-:Y:S01]  /*12100*/  VIADD R22, R0, 0x5 ;  /* 0x0000000500167836 */ /* 0x020fe20000000000 */
[----:B------:R-:W-:-:S02]  /*12110*/  F2FP.SATFINITE.E5M2.F32.PACK_AB_MERGE_C R24, R25, R24, RZ ;  /* 0x000000181918723e */ /* 0x000fc400048060ff */
[----:B------:R-:W-:Y:S02]  /*12120*/  F2FP.SATFINITE.E5M2.F32.PACK_AB_MERGE_C R26, R27, R26, RZ ;  /* 0x0000001a1b1a723e */ /* 0x000fe400048060ff */
[----:B------:R-:W-:Y:S02]  /*12130*/  F2FP.SATFINITE.E5M2.F32.PACK_AB_MERGE_C R29, R29, R28, RZ ;  /* 0x0000001c1d1d723e */ /* 0x000fe400048060ff */
[----:B------:R-:W-:Y:S02]  /*12140*/  F2FP.SATFINITE.E5M2.F32.PACK_AB_MERGE_C R31, R31, R30, RZ ;  /* 0x0000001e1f1f723e */ /* 0x000fe400048060ff */
[----:B------:R-:W-:Y:S02]  /*12150*/  PRMT R57, R58, 0x5410, R63 ;  /* 0x000054103a397816 */ /* 0x000fe4000000003f */
[----:B------:R-:W-:Y:S02]  /*12160*/  PRMT R56, R56, 0x5410, R61 ;  /* 0x0000541038387816 */ /* 0x000fe4000000003d */
[----:B------:R-:W-:Y:S01]  /*12170*/  PRMT R58, R24, 0x5410, R29 ;  /* 0x00005410183a7816 */ /* 0x000fe2000000001d */
[----:B------:R-:W-:Y:S01]  /*12180*/  VIADD R24, R0, 0x6 ;  /* 0x0000000600187836 */ /* 0x000fe20000000000 */
[----:B------:R-:W-:Y:S01]  /*12190*/  PRMT R59, R26, 0x5410, R31 ;  /* 0x000054101a3b7816 */ /* 0x000fe2000000001f */
[----:B------:R-:W-:Y:S01]  /*121a0*/  VIADD R26, R0, 0x9 ;  /* 0x00000009001a7836 */ /* 0x000fe20000000000 */
[----:B------:R-:W-:-:S02]  /*121b0*/  F2FP.SATFINITE.E5M2.F32.PACK_AB_MERGE_C R66, R67, R66, RZ ;  /* 0x000000424342723e */ /* 0x000fc400048060ff */
[----:B------:R-:W-:Y:S02]  /*121c0*/  F2FP.SATFINITE.E5M2.F32.PACK_AB_MERGE_C R71, R71, R70, RZ ;  /* 0x000000464747723e */ /* 0x000fe400048060ff */
[----:B------:R-:W-:Y:S02]  /*121d0*/  F2FP.SATFINITE.E5M2.F32.PACK_AB_MERGE_C R64, R65, R64, RZ ;  /* 0x000000404140723e */ /* 0x000fe400048060ff */
[----:B------:R-:W-:Y:S01]  /*121e0*/  F2FP.SATFINITE.E5M2.F32.PACK_AB_MERGE_C R69, R69, R68, RZ ;  /* 0x000000444545723e */ /* 0x000fe200048060ff */
[C---:B0-----:R-:W-:Y:S01]  /*121f0*/  IMAD.SHL.U32 R3, R4.reuse, 0x40, RZ ;  /* 0x0000004004037824 */ /* 0x041fe200078e00ff */
[----:B------:R-:W-:Y:S02]  /*12200*/  F2FP.SATFINITE.E5M2.F32.PACK_AB_MERGE_C R32, R33, R32, RZ ;  /* 0x000000202120723e */ /* 0x000fe400048060ff */
[----:B------:R-:W-:Y:S02]  /*12210*/  F2FP.SATFINITE.E5M2.F32.PACK_AB_MERGE_C R34, R35, R34, RZ ;  /* 0x000000222322723e */ /* 0x000fe400048060ff */
[----:B------:R-:W-:Y:S01]  /*12220*/  LOP3.LUT R5, R3, 0x400, RZ, 0xc0, !PT ;  /* 0x0000040003057812 */ /* 0x000fe200078ec0ff */
[----:B------:R-:W-:Y:S01]  /*12230*/  IMAD.SHL.U32 R3, R4, 0x8, RZ ;  /* 0x0000000804037824 */ /* 0x000fe200078e00ff */
[----:B------:R-:W-:Y:S01]  /*12240*/  F2FP.SATFINITE.E5M2.F32.PACK_AB_MERGE_C R37, R37, R36, RZ ;  /* 0x000000242525723e */ /* 0x000fe200048060ff */
[----:B------:R-:W-:Y:S01]  /*12250*/  VIADD R4, R0, 0x3 ;  /* 0x0000000300047836 */ /* 0x000fe20000000000 */
[----:B------:R-:W-:-:S02]  /*12260*/  F2FP.SATFINITE.E5M2.F32.PACK_AB_MERGE_C R39, R39, R38, RZ ;  /* 0x000000262727723e */ /* 0x000fc400048060ff */
[----:B------:R-:W-:Y:S02]  /*12270*/  LOP3.LUT R3, R3, 0x300, RZ, 0xc0, !PT ;  /* 0x0000030003037812 */ /* 0x000fe400078ec0ff */
[----:B------:R-:W-:Y:S02]  /*12280*/  PRMT R65, R66, 0x5410, R71 ;  /* 0x0000541042417816 */ /* 0x000fe40000000047 */
[----:B------:R-:W-:Y:S02]  /*12290*/  PRMT R64, R64, 0x5410, R69 ;  /* 0x0000541040407816 */ /* 0x000fe40000000045 */
[----:B------:R-:W-:Y:S02]  /*122a0*/  PRMT R66, R32, 0x5410, R37 ;  /* 0x0000541020427816 */ /* 0x000fe40000000025 */
[----:B------:R-:W-:Y:S02]  /*122b0*/  PRMT R67, R34, 0x5410, R39 ;  /* 0x0000541022437816 */ /* 0x000fe40000000027 */
[----:B------:R-:W-:-:S02]  /*122c0*/  F2FP.SATFINITE.E5M2.F32.PACK_AB_MERGE_C R74, R75, R74, RZ ;  /* 0x0000004a4b4a723e */ /* 0x000fc400048060ff */
[----:B------:R-:W-:Y:S02]  /*122d0*/  F2FP.SATFINITE.E5M2.F32.PACK_AB_MERGE_C R79, R79, R78, RZ ;  /* 0x0000004e4f4f723e */ /* 0x000fe400048060ff */
[----:B------:R-:W-:Y:S02]  /*122e0*/  F2FP.SATFINITE.E5M2.F32.PACK_AB_MERGE_C R72, R73, R72, RZ ;  /* 0x000000484948723e */ /* 0x000fe400048060ff */
[----:B------:R-:W-:Y:S02]  /*122f0*/  F2FP.SATFINITE.E5M2.F32.PACK_AB_MERGE_C R77, R77, R76, RZ ;  /* 0x0000004c4d4d723e */ /* 0x000fe400048060ff */
[----:B------:R-:W-:Y:S02]  /*12300*/  F2FP.SATFINITE.E5M2.F32.PACK_AB_MERGE_C R40, R41, R40, RZ ;  /* 0x000000282928723e */ /* 0x000fe400048060ff */
[----:B------:R-:W-:Y:S02]  /*12310*/  F2FP.SATFINITE.E5M2.F32.PACK_AB_MERGE_C R42, R43, R42, RZ ;  /* 0x0000002a2b2a723e */ /* 0x000fe400048060ff */
[----:B------:R-:W-:-:S02]  /*12320*/  F2FP.SATFINITE.E5M2.F32.PACK_AB_MERGE_C R45, R45, R44, RZ ;  /* 0x0000002c2d2d723e */ /* 0x000fc400048060ff */
[----:B------:R-:W-:Y:S02]  /*12330*/  F2FP.SATFINITE.E5M2.F32.PACK_AB_MERGE_C R47, R47, R46, RZ ;  /* 0x0000002e2f2f723e */ /* 0x000fe400048060ff */
        /* <DEDUP_REMOVED lines=16> */
[----:B--2---:R-:W-:-:S02]  /*12440*/  LOP3.LUT R2, R8, 0xf0, RZ, 0xc0, !PT ;  /* 0x000000f008027812 */ /* 0x004fc400078ec0ff */
[----:B------:R-:W0:Y:S02]  /*12450*/  S2R R8, SR_TID.X ;  /* 0x0000000000087919 */ /* 0x000e240000002100 */
[----:B------:R-:W-:Y:S01]  /*12460*/  IADD3 R2, R5, UR8, R2 ;  /* 0x0000000805027c10 */ /* 0x000fe2000fffe002 */
[C---:B------:R-:W-:Y:S01]  /*12470*/  VIADD R5, R0.reuse, 0x4 ;  /* 0x0000000400057836 */ /* 0x040fe20000000000 */
[----:B------:R-:W-:Y:S01]  /*12480*/  BAR.SYNC.DEFER_BLOCKING 0x0 ;  /* 0x0000000000007b1d */ /* 0x000fe20000010000 */
[----:B---3--:R-:W-:Y:S02]  /*12490*/  ISETP.GE.AND P0, PT, R7, UR6, PT ;  /* 0x0000000607007c0c */ /* 0x008fe4000bf06270 */
[----:B------:R-:W-:Y:S02]  /*124a0*/  IMAD.IADD R25, R3, 0x1, R2 ;  /* 0x0000000103197824 */ /* 0x000fe400078e0202 */
[C---:B------:R-:W-:Y:S01]  /*124b0*/  VIADD R2, R0.reuse, 0x1 ;  /* 0x0000000100027836 */ /* 0x040fe20000000000 */
[----:B------:R-:W-:Y:S01]  /*124c0*/  ULDC UR6, c[0x0][0x248] ;  /* 0x0000920000067ab9 */ /* 0x000fe20000000800 */
[----:B------:R-:W-:Y:S01]  /*124d0*/  VIADD R3, R0, 0x2 ;  /* 0x0000000200037836 */ /* 0x000fe20000000000 */
[----:B------:R-:W-:Y:S01]  /*124e0*/  ISETP.LT.AND P5, PT, R4, UR7, !P0 ;  /* 0x0000000704007c0c */ /* 0x000fe2000c7a1270 */
[----:B------:R-:W-:Y:S01]  /*124f0*/  IMAD R4, R0, UR6, RZ ;  /* 0x0000000600047c24 */ /* 0x000fe2000f8e02ff */
[----:B------:R-:W-:Y:S01]  /*12500*/  ISETP.LT.AND P2, PT, R2, UR7, !P0 ;  /* 0x0000000702007c0c */ /* 0x000fe2000c741270 */
[----:B------:R-:W-:Y:S01]  /*12510*/  IMAD R2, R7, UR4, RZ ;  /* 0x0000000407027c24 */ /* 0x000fe2000f8e02ff */
[----:B------:R-:W-:Y:S01]  /*12520*/  ULDC.64 UR4, c[0x0][0x220] ;  /* 0x0000880000047ab9 */ /* 0x000fe20000000a00 */
[----:B------:R-:W-:Y:S01]  /*12530*/  ISETP.LT.AND P1, PT, R3, UR7, !P0 ;  /* 0x0000000703007c0c */ /* 0x000fe2000c721270 */
[----:B------:R-:W-:Y:S01]  /*12540*/  VIADD R17, R4, UR6 ;  /* 0x0000000604117c36 */ /* 0x000fe20008000000 */
[----:B------:R-:W-:-:S02]  /*12550*/  ISETP.LT.AND P4, PT, R5, UR7, !P0 ;  /* 0x0000000705007c0c */ /* 0x000fc4000c781270 */
[----:B------:R-:W-:Y:S01]  /*12560*/  IADD3 R3, P3, R2, UR4, RZ ;  /* 0x0000000402037c10 */ /* 0x000fe2000ff7e0ff */
[----:B------:R-:W-:-:S03]  /*12570*/  VIADD R23, R17, UR6 ;  /* 0x0000000611177c36 */ /* 0x000fc60008000000 */
[----:B------:R-:W-:Y:S02]  /*12580*/  LEA.HI.X.SX32 R2, R2, UR5, 0x1, P3 ;  /* 0x0000000502027c11 */ /* 0x000fe400098f0eff */
[----:B------:R-:W-:Y:S01]  /*12590*/  IADD3 R18, P6, R4, R3, RZ ;  /* 0x0000000304127210 */ /* 0x000fe20007fde0ff */
[----:B------:R-:W-:Y:S01]  /*125a0*/  STSM.16.M88.4 [R25], R56 ;  /* 0x0000003819007844 */ /* 0x000fe20000000200 */
[----:B------:R-:W-:Y:S01]  /*125b0*/  BAR.SYNC.DEFER_BLOCKING 0x0 ;  /* 0x0000000000007b1d */ /* 0x000fe20000010000 */
[----:B0-----:R-:W-:Y:S02]  /*125c0*/  LOP3.LUT R8, R8, 0x7f, RZ, 0xc0, !PT ;  /* 0x0000007f08087812 */ /* 0x001fe400078ec0ff */
[----:B------:R-:W-:Y:S02]  /*125d0*/  LEA.HI.X.SX32 R19, R4, R2, 0x1, P6 ;  /* 0x0000000204137211 */ /* 0x000fe400030f0eff */
[----:B------:R-:W-:Y:S02]  /*125e0*/  LEA R16, R8, UR8, 0x4 ;  /* 0x0000000808107c11 */ /* 0x000fe4000f8e20ff */
[----:B------:R-:W-:-:S02]  /*125f0*/  ISETP.LT.AND P3, PT, R0, UR7, !P0 ;  /* 0x0000000700007c0c */ /* 0x000fc4000c761270 */
[----:B------:R-:W-:-:S04]  /*12600*/  IADD3 R20, P6, R17, R3, RZ ;  /* 0x0000000311147210 */ /* 0x000fc80007fde0ff */
[----:B------:R-:W-:Y:S01]  /*12610*/  LEA.HI.X.SX32 R21, R17, R2, 0x1, P6 ;  /* 0x0000000211157211 */ /* 0x000fe200030f0eff */
[----:B------:R-:W-:Y:S01]  /*12620*/  VIADD R17, R23, UR6 ;  /* 0x0000000617117c36 */ /* 0x000fe20008000000 */
[----:B------:R-:W0:Y:S01]  /*12630*/  LDS.128 R8, [R16] ;  /* 0x0000000010087984 */ /* 0x000e220000000c00 */
[----:B------:R-:W-:Y:S06]  /*12640*/  BAR.SYNC.DEFER_BLOCKING 0x0 ;  /* 0x0000000000007b1d */ /* 0x000fec0000010000 */
[----:B------:R-:W-:Y:S02]  /*12650*/  STSM.16.M88.4 [R25], R64 ;  /* 0x0000004019007844 */ /* 0x000fe40000000200 */
[----:B------:R-:W-:Y:S01]  /*12660*/  BAR.SYNC.DEFER_BLOCKING 0x0 ;  /* 0x0000000000007b1d */ /* 0x000fe20000010000 */
[----:B0-----:R-:W-:-:S02]  /*12670*/  PRMT R29, R8, 0x7770, RZ ;  /* 0x00007770081d7816 */ /* 0x001fc400000000ff */
[----:B------:R-:W-:Y:S02]  /*12680*/  PRMT R27, R8, 0x7771, RZ ;  /* 0x00007771081b7816 */ /* 0x000fe400000000ff */
[----:B------:R-:W-:Y:S01]  /*12690*/  PRMT R31, R9, 0x7770, RZ ;  /* 0x00007770091f7816 */ /* 0x000fe200000000ff */
[----:B------:R-:W0:Y:S02]  /*126a0*/  LDS.128 R12, [R16] ;  /* 0x00000000100c7984 */ /* 0x000e240000000c00 */
[----:B------:R-:W-:Y:S06]  /*126b0*/  BAR.SYNC.DEFER_BLOCKING 0x0 ;  /* 0x0000000000007b1d */ /* 0x000fec0000010000 */
[----:B------:R-:W-:Y:S02]  /*126c0*/  STSM.16.M88.4 [R25], R72 ;  /* 0x0000004819007844 */ /* 0x000fe40000000200 */
[----:B------:R-:W-:Y:S06]  /*126d0*/  BAR.SYNC.DEFER_BLOCKING 0x0 ;  /* 0x0000000000007b1d */ /* 0x000fec0000010000 */
[----:B------:R-:W1:Y:S02]  /*126e0*/  LDS.128 R4, [R16] ;  /* 0x0000000010047984 */ /* 0x000e640000000c00 */
[----:B------:R-:W-:Y:S06]  /*126f0*/  BAR.SYNC.DEFER_BLOCKING 0x0 ;  /* 0x0000000000007b1d */ /* 0x000fec0000010000 */
[----:B------:R2:W-:Y:S02]  /*12700*/  STSM.16.M88.4 [R25], R80 ;  /* 0x0000005019007844 */ /* 0x0005e40000000200 */
[----:B------:R-:W-:Y:S01]  /*12710*/  BAR.SYNC.DEFER_BLOCKING 0x0 ;  /* 0x0000000000007b1d */ /* 0x000fe20000010000 */
[----:B--2---:R-:W-:-:S05]  /*12720*/  VIADD R25, R0, 0x7 ;  /* 0x0000000700197836 */ /* 0x004fca0000000000 */
[----:B------:R2:W-:Y:S01]  /*12730*/  @P3 STG.E.U8 desc[UR40][R18.64], R29 ;  /* 0x0000001d12003986 */ /* 0x0005e2000c101128 */
[----:B------:R-:W-:Y:S02]  /*12740*/  ISETP.LT.AND P3, PT, R22, UR7, !P0 ;  /* 0x0000000716007c0c */ /* 0x000fe4000c761270 */
[-C--:B------:R-:W-:Y:S01]  /*12750*/  IADD3 R22, P6, R23, R3.reuse, RZ ;  /* 0x0000000317167210 */ /* 0x080fe20007fde0ff */
[----:B------:R3:W-:Y:S01]  /*12760*/  @P2 STG.E.U8 desc[UR40][R20.64], R27 ;  /* 0x0000001b14002986 */ /* 0x0007e2000c101128 */
[----:B------:R-:W-:Y:S01]  /*12770*/  ISETP.LT.AND P2, PT, R24, UR7, !P0 ;  /* 0x0000000718007c0c */ /* 0x000fe2000c741270 */
[----:B------:R-:W-:Y:S01]  /*12780*/  VIADD R24, R17, UR6 ;  /* 0x0000000611187c36 */ /* 0x000fe20008000000 */
[----:B------:R-:W-:Y:S02]  /*12790*/  LEA.HI.X.SX32 R23, R23, R2, 0x1, P6 ;  /* 0x0000000217177211 */ /* 0x000fe400030f0eff */
[----:B--2---:R-:W-:-:S03]  /*127a0*/  IADD3 R18, P6, R17, R3, RZ ;  /* 0x0000000311127210 */ /* 0x004fc60007fde0ff */
[----:B------:R2:W-:Y:S01]  /*127b0*/  @P1 STG.E.U8 desc[UR40][R22.64], R31 ;  /* 0x0000001f16001986 */ /* 0x0005e2000c101128 */
[----:B------:R-:W-:Y:S02]  /*127c0*/  PRMT R29, R9, 0x7771, RZ ;  /* 0x00007771091d7816 */ /* 0x000fe400000000ff */
[-C--:B------:R-:W-:Y:S01]  /*127d0*/  LEA.HI.X.SX32 R19, R17, R2.reuse, 0x1, P6 ;  /* 0x0000000211137211 */ /* 0x080fe200030f0eff */
[C---:B------:R-:W-:Y:S01]  /*127e0*/  VIADD R17, R24.reuse, UR6 ;  /* 0x0000000618117c36 */ /* 0x040fe20008000000 */
[-C--:B---3--:R-:W-:Y:S02]  /*127f0*/  IADD3 R20, P6, R24, R3.reuse, RZ ;  /* 0x0000000318147210 */ /* 0x088fe40007fde0ff */
[----:B------:R-:W-:Y:S01]  /*12800*/  ISETP.LT.AND P1, PT, R25, UR7, !P0 ;  /* 0x0000000719007c0c */ /* 0x000fe2000c721270 */
[----:B------:R-:W-:Y:S01]  /*12810*/  VIADD R25, R0, 0x8 ;  /* 0x0000000800197836 */ /* 0x000fe20000000000 */
[----:B------:R-:W-:Y:S01]  /*12820*/  LEA.HI.X.SX32 R21, R24, R2, 0x1, P6 ;  /* 0x0000000218157211 */ /* 0x000fe200030f0eff */
[----:B------:R3:W-:Y:S01]  /*12830*/  @P5 STG.E.U8 desc[UR40][R18.64], R29 ;  /* 0x0000001d12005986 */ /* 0x0007e2000c101128 */
[----:B------:R-:W-:-:S02]  /*12840*/  IADD3 R24, P6, R17, R3, RZ ;  /* 0x0000000311187210 */ /* 0x000fc40007fde0ff */
[----:B------:R-:W-:Y:S02]  /*12850*/  ISETP.LT.AND P5, PT, R25, UR7, !P0 ;  /* 0x0000000719007c0c */ /* 0x000fe4000c7a1270 */
[C---:B------:R-:W-:Y:S01]  /*12860*/  LEA.HI.X.SX32 R25, R17.reuse, R2, 0x1, P6 ;  /* 0x0000000211197211 */ /* 0x040fe200030f0eff */
[----:B------:R-:W-:Y:S01]  /*12870*/  VIADD R17, R17, UR6 ;  /* 0x0000000611117c36 */ /* 0x000fe20008000000 */
[C---:B------:R-:W-:Y:S02]  /*12880*/  PRMT R27, R10.reuse, 0x7770, RZ ;  /* 0x000077700a1b7816 */ /* 0x040fe400000000ff */
[----:B--2---:R-:W-:Y:S01]  /*12890*/  PRMT R23, R10, 0x7771, RZ ;  /* 0x000077710a177816 */ /* 0x004fe200000000ff */
[----:B------:R-:W-:Y:S01]  /*128a0*/  VIADD R22, R17, UR6 ;  /* 0x0000000611167c36 */ /* 0x000fe20008000000 */
[----:B------:R-:W-:Y:S01]  /*128b0*/  PRMT R31, R11, 0x7771, RZ ;  /* 0x000077710b1f7816 */ /* 0x000fe200000000ff */
[----:B---3--:R-:W-:Y:S01]  /*128c0*/  VIADD R19, R0, 0xa ;  /* 0x0000000a00137836 */ /* 0x008fe20000000000 */
[----:B------:R-:W-:Y:S01]  /*128d0*/  IADD3 R18, P6, R17, R3, RZ ;  /* 0x0000000311127210 */ /* 0x000fe20007fde0ff */
[----:B------:R2:W-:Y:S01]  /*128e0*/  @P4 STG.E.U8 desc[UR40][R20.64], R27 ;  /* 0x0000001b14004986 */ /* 0x0005e2000c101128 */
[----:B------:R-:W-:Y:S01]  /*128f0*/  ISETP.LT.AND P4, PT, R26, UR7, !P0 ;  /* 0x000000071a007c0c */ /* 0x000fe2000c781270 */
[----:B------:R-:W-:Y:S01]  /*12900*/  VIADD R26, R0, 0xb ;  /* 0x0000000b001a7836 */ /* 0x000fe20000000000 */
[----:B------:R-:W-:Y:S01]  /*12910*/  PRMT R29, R8, 0x7772, RZ ;  /* 0x00007772081d7816 */ /* 0x000fe200000000ff */
[----:B------:R3:W-:Y:S01]  /*12920*/  @P3 STG.E.U8 desc[UR40][R24.64], R23 ;  /* 0x0000001718003986 */ /* 0x0007e2000c101128 */
[----:B------:R-:W-:-:S02]  /*12930*/  ISETP.LT.AND P3, PT, R19, UR7, !P0 ;  /* 0x0000000713007c0c */ /* 0x000fc4000c761270 */
[-C--:B------:R-:W-:Y:S01]  /*12940*/  LEA.HI.X.SX32 R19, R17, R2.reuse, 0x1, P6 ;  /* 0x0000000211137211 */ /* 0x080fe200030f0eff */
[C---:B------:R-:W-:Y:S01]  /*12950*/  VIADD R17, R22.reuse, UR6 ;  /* 0x0000000616117c36 */ /* 0x040fe20008000000 */
[----:B--2---:R-:W-:Y:S02]  /*12960*/  PRMT R27, R11, 0x7770, RZ ;  /* 0x000077700b1b7816 */ /* 0x004fe400000000ff */
[-C--:B------:R-:W-:Y:S01]  /*12970*/  IADD3 R20, P6, R22, R3.reuse, RZ ;  /* 0x0000000316147210 */ /* 0x080fe20007fde0ff */
[----:B---3--:R-:W-:Y:S02]  /*12980*/  VIADD R24, R0, 0xc ;  /* 0x0000000c00187836 */ /* 0x008fe40000000000 */
[----:B------:R2:W-:Y:S01]  /*12990*/  @P2 STG.E.U8 desc[UR40][R18.64], R27 ;  /* 0x0000001b12002986 */ /* 0x0005e2000c101128 */
[----:B------:R-:W-:Y:S02]  /*129a0*/  LEA.HI.X.SX32 R21, R22, R2, 0x1, P6 ;  /* 0x0000000216157211 */ /* 0x000fe400030f0eff */
[----:B------:R-:W-:Y:S01]  /*129b0*/  ISETP.LT.AND P2, PT, R26, UR7, !P0 ;  /* 0x000000071a007c0c */ /* 0x000fe2000c741270 */
[C---:B------:R-:W-:Y:S01]  /*129c0*/  VIADD R26, R17.reuse, UR6 ;  /* 0x00000006111a7c36 */ /* 0x040fe20008000000 */
[----:B------:R-:W-:Y:S01]  /*129d0*/  IADD3 R22, P6, R17, R3, RZ ;  /* 0x0000000311167210 */ /* 0x000fe20007fde0ff */
[----:B------:R3:W-:Y:S01]  /*129e0*/  @P1 STG.E.U8 desc[UR40][R20.64], R31 ;  /* 0x0000001f14001986 */ /* 0x0007e2000c101128 */
[----:B------:R-:W-:-:S02]  /*129f0*/  ISETP.LT.AND P1, PT, R24, UR7, !P0 ;  /* 0x0000000718007c0c */ /* 0x000fc4000c721270 */
[-C--:B------:R-:W-:Y:S01]  /*12a00*/  LEA.HI.X.SX32 R23, R17, R2.reuse, 0x1, P6 ;  /* 0x0000000211177211 */ /* 0x080fe200030f0eff */
[----:B------:R-:W-:Y:S01]  /*12a10*/  VIADD R17, R0, 0xd ;  /* 0x0000000d00117836 */ /* 0x000fe20000000000 */
[-C--:B------:R-:W-:Y:S02]  /*12a20*/  IADD3 R24, P6, R26, R3.reuse, RZ ;  /* 0x000000031a187210 */ /* 0x080fe40007fde0ff */
[----:B--2---:R-:W-:Y:S01]  /*12a30*/  PRMT R27, R8, 0x7773, RZ ;  /* 0x00007773081b7816 */ /* 0x004fe200000000ff */
[----:B------:R2:W-:Y:S01]  /*12a40*/  @P5 STG.E.U8 desc[UR40][R22.64], R29 ;  /* 0x0000001d16005986 */ /* 0x0005e2000c101128 */
[CC--:B------:R-:W-:Y:S01]  /*12a50*/  LEA.HI.X.SX32 R25, R26.reuse, R2.reuse, 0x1, P6 ;  /* 0x000000021a197211 */ /* 0x0c0fe200030f0eff */
[----:B------:R-:W-:Y:S01]  /*12a60*/  VIADD R26, R26, UR6 ;  /* 0x000000061a1a7c36 */ /* 0x000fe20008000000 */
[----:B------:R-:W-:Y:S01]  /*12a70*/  ISETP.LT.AND P5, PT, R17, UR7, !P0 ;  /* 0x0000000711007c0c */ /* 0x000fe2000c7a1270 */
[----:B------:R-:W-:Y:S01]  /*12a80*/  VIADD R8, R0, 0xe ;  /* 0x0000000e00087836 */ /* 0x000fe20000000000 */
[----:B---3--:R-:W-:Y:S01]  /*12a90*/  PRMT R31, R9, 0x7772, RZ ;  /* 0x00007772091f7816 */ /* 0x008fe200000000ff */
[C---:B------:R-:W-:Y:S01]  /*12aa0*/  VIADD R17, R26.reuse, UR6 ;  /* 0x000000061a117c36 */ /* 0x040fe20008000000 */
[-C--:B------:R-:W-:Y:S01]  /*12ab0*/  IADD3 R18, P6, R26, R3.reuse, RZ ;  /* 0x000000031a127210 */ /* 0x080fe20007fde0ff */
[----:B------:R3:W-:Y:S01]  /*12ac0*/  @P4 STG.E.U8 desc[UR40][R24.64], R27 ;  /* 0x0000001b18004986 */ /* 0x0007e2000c101128 */
[----:B------:R-:W-:Y:S01]  /*12ad0*/  ISETP.LT.AND P4, PT, R8, UR7, !P0 ;  /* 0x0000000708007c0c */ /* 0x000fe2000c781270 */
[----:B------:R-:W-:Y:S01]  /*12ae0*/  VIADD R20, R0, 0xf ;  /* 0x0000000f00147836 */ /* 0x000fe20000000000 */
[-C--:B------:R-:W-:Y:S01]  /*12af0*/  LEA.HI.X.SX32 R19, R26, R2.reuse, 0x1, P6 ;  /* 0x000000021a137211 */ /* 0x080fe200030f0eff */
[C---:B------:R-:W-:Y:S01]  /*12b00*/  VIADD R21, R17.reuse, UR6 ;  /* 0x0000000611157c36 */ /* 0x040fe20008000000 */
[-C--:B------:R-:W-:Y:S01]  /*12b10*/  IADD3 R8, P6, R17, R3.reuse, RZ ;  /* 0x0000000311087210 */ /* 0x080fe20007fde0ff */
[----:B--2---:R-:W-:Y:S01]  /*12b20*/  VIADD R22, R0, 0x10 ;  /* 0x0000001000167836 */ /* 0x004fe20000000000 */
[----:B------:R-:W-:Y:S01]  /*12b30*/  PRMT R29, R9, 0x7773, RZ ;  /* 0x00007773091d7816 */ /* 0x000fe200000000ff */
[----:B------:R2:W-:Y:S01]  /*12b40*/  @P3 STG.E.U8 desc[UR40][R18.64], R31 ;  /* 0x0000001f12003986 */ /* 0x0005e2000c101128 */
[----:B------:R-:W-:Y:S01]  /*12b50*/  LEA.HI.X.SX32 R9, R17, R2, 0x1, P6 ;  /* 0x0000000211097211 */ /* 0x000fe200030f0eff */
[C---:B------:R-:W-:Y:S01]  /*12b60*/  VIADD R17, R21.reuse, UR6 ;  /* 0x0000000615117c36 */ /* 0x040fe20008000000 */
[----:B------:R-:W-:Y:S01]  /*12b70*/  ISETP.LT.AND P3, PT, R20, UR7, !P0 ;  /* 0x0000000714007c0c */ /* 0x000fe2000c761270 */
[----:B---3--:R-:W-:Y:S01]  /*12b80*/  VIADD R24, R0, 0x11 ;  /* 0x0000001100187836 */ /* 0x008fe20000000000 */
[----:B------:R-:W-:Y:S01]  /*12b90*/  IADD3 R20, P6, R21, R3, RZ ;  /* 0x0000000315147210 */ /* 0x000fe20007fde0ff */
[----:B------:R3:W-:Y:S01]  /*12ba0*/  @P2 STG.E.U8 desc[UR40][R8.64], R29 ;  /* 0x0000001d08002986 */ /* 0x0007e2000c101128 */
[----:B------:R-:W-:-:S02]  /*12bb0*/  ISETP.LT.AND P2, PT, R22, UR7, !P0 ;  /* 0x0000000716007c0c */ /* 0x000fc4000c741270 */
[-C--:B------:R-:W-:Y:S02]  /*12bc0*/  LEA.HI.X.SX32 R21, R21, R2.reuse, 0x1, P6 ;  /* 0x0000000215157211 */ /* 0x080fe400030f0eff */
[CC--:B------:R-:W-:Y:S02]  /*12bd0*/  IADD3 R22, P6, R17.reuse, R3.reuse, RZ ;  /* 0x0000000311167210 */ /* 0x0c0fe40007fde0ff */
[C---:B------:R-:W-:Y:S02]  /*12be0*/  PRMT R27, R10.reuse, 0x7772, RZ ;  /* 0x000077720a1b7816 */ /* 0x040fe400000000ff */
[C---:B------:R-:W-:Y:S01]  /*12bf0*/  LEA.HI.X.SX32 R23, R17.reuse, R2, 0x1, P6 ;  /* 0x0000000211177211 */ /* 0x040fe200030f0eff */
[----:B------:R-:W-:Y:S01]  /*12c00*/  VIADD R17, R17, UR6 ;  /* 0x0000000611117c36 */ /* 0x000fe20008000000 */
[----:B--2---:R-:W-:Y:S01]  /*12c10*/  PRMT R19, R10, 0x7773, RZ ;  /* 0x000077730a137816 */ /* 0x004fe200000000ff */
[----:B---3--:R-:W-:Y:S01]  /*12c20*/  VIADD R9, R0, 0x12 ;  /* 0x0000001200097836 */ /* 0x008fe20000000000 */
[----:B------:R2:W-:Y:S01]  /*12c30*/  @P1 STG.E.U8 desc[UR40][R20.64], R27 ;  /* 0x0000001b14001986 */ /* 0x0005e2000c101128 */
[C---:B------:R-:W-:Y:S01]  /*12c40*/  VIADD R18, R17.reuse, UR6 ;  /* 0x0000000611127c36 */ /* 0x040fe20008000000 */
[----:B------:R-:W-:-:S02]  /*12c50*/  IADD3 R8, P6, R17, R3, RZ ;  /* 0x0000000311087210 */ /* 0x000fc40007fde0ff */
[----:B------:R3:W-:Y:S01]  /*12c60*/  @P5 STG.E.U8 desc[UR40][R22.64], R19 ;  /* 0x0000001316005986 */ /* 0x0007e2000c101128 */
[----:B------:R-:W-:Y:S02]  /*12c70*/  ISETP.LT.AND P5, PT, R9, UR7, !P0 ;  /* 0x0000000709007c0c */ /* 0x000fe4000c7a1270 */
[-C--:B------:R-:W-:Y:S01]  /*12c80*/  LEA.HI.X.SX32 R9, R17, R2.reuse, 0x1, P6 ;  /* 0x0000000211097211 */ /* 0x080fe200030f0eff */
[C---:B------:R-:W-:Y:S01]  /*12c90*/  VIADD R17, R18.reuse, UR6 ;  /* 0x0000000612117c36 */ /* 0x040fe20008000000 */
[-C--:B------:R-:W-:Y:S02]  /*12ca0*/  IADD3 R10, P6, R18, R3.reuse, RZ ;  /* 0x00000003120a7210 */ /* 0x080fe40007fde0ff */
[C---:B------:R-:W-:Y:S01]  /*12cb0*/  PRMT R25, R11.reuse, 0x7773, RZ ;  /* 0x000077730b197816 */ /* 0x040fe200000000ff */
[----:B--2---:R-:W-:Y:S01]  /*12cc0*/  VIADD R20, R0, 0x13 ;  /* 0x0000001300147836 */ /* 0x004fe20000000000 */
[----:B------:R-:W-:Y:S02]  /*12cd0*/  PRMT R27, R11, 0x7772, RZ ;  /* 0x000077720b1b7816 */ /* 0x000fe400000000ff */
[-C--:B------:R-:W-:Y:S01]  /*12ce0*/  LEA.HI.X.SX32 R11, R18, R2.reuse, 0x1, P6 ;  /* 0x00000002120b7211 */ /* 0x080fe200030f0eff */
[C---:B---3--:R-:W-:Y:S01]  /*12cf0*/  VIADD R22, R17.reuse, UR6 ;  /* 0x0000000611167c36 */ /* 0x048fe20008000000 */
[CC--:B------:R-:W-:Y:S01]  /*12d00*/  IADD3 R18, P6, R17.reuse, R3.reuse, RZ ;  /* 0x0000000311127210 */ /* 0x0c0fe20007fde0ff */
[----:B------:R2:W-:Y:S01]  /*12d10*/  @P4 STG.E.U8 desc[UR40][R8.64], R27 ;  /* 0x0000001b08004986 */ /* 0x0005e2000c101128 */
[----:B------:R-:W-:Y:S01]  /*12d20*/  ISETP.LT.AND P4, PT, R20, UR7, !P0 ;  /* 0x0000000714007c0c */ /* 0x000fe2000c781270 */
[----:B------:R-:W-:Y:S01]  /*12d30*/  VIADD R20, R0, 0x14 ;  /* 0x0000001400147836 */ /* 0x000fe20000000000 */
[----:B------:R-:W-:Y:S01]  /*12d40*/  ISETP.LT.AND P1, PT, R24, UR7, !P0 ;  /* 0x0000000718007c0c */ /* 0x000fe2000c721270 */
[----:B------:R3:W-:Y:S01]  /*12d50*/  @P3 STG.E.U8 desc[UR40][R10.64], R25 ;  /* 0x000000190a003986 */ /* 0x0007e2000c101128 */
[----:B------:R-:W-:Y:S01]  /*12d60*/  LEA.HI.X.SX32 R19, R17, R2, 0x1, P6 ;  /* 0x0000000211137211 */ /* 0x000fe200030f0eff */
[----:B------:R-:W-:Y:S01]  /*12d70*/  VIADD R23, R0, 0x15 ;  /* 0x0000001500177836 */ /* 0x000fe20000000000 */
[----:B------:R-:W-:Y:S01]  /*12d80*/  ISETP.LT.AND P3, PT, R20, UR7, !P0 ;  /* 0x0000000714007c0c */ /* 0x000fe2000c761270 */
[----:B------:R-:W-:Y:S01]  /*12d90*/  VIADD R24, R0, 0x17 ;  /* 0x0000001700187836 */ /* 0x000fe20000000000 */
[----:B------:R-:W-:-:S02]  /*12da0*/  IADD3 R20, P6, R22, R3, RZ ;  /* 0x0000000316147210 */ /* 0x000fc40007fde0ff */
[----:B0-----:R-:W-:Y:S01]  /*12db0*/  PRMT R17, R12, 0x7770, RZ ;  /* 0x000077700c117816 */ /* 0x001fe200000000ff */
[----:B--2---:R-:W-:Y:S01]  /*12dc0*/  VIADD R9, R0, 0x16 ;  /* 0x0000001600097836 */ /* 0x004fe20000000000 */
[C---:B------:R-:W-:Y:S01]  /*12dd0*/  LEA.HI.X.SX32 R21, R22.reuse, R2, 0x1, P6 ;  /* 0x0000000216157211 */ /* 0x040fe200030f0eff */
[----:B------:R-:W-:Y:S01]  /*12de0*/  VIADD R22, R22, UR6 ;  /* 0x0000000616167c36 */ /* 0x000fe20008000000 */
[----:B------:R-:W-:Y:S01]  /*12df0*/  PRMT R27, R12, 0x7771, RZ ;  /* 0x000077710c1b7816 */ /* 0x000fe200000000ff */
[----:B------:R0:W-:Y:S01]  /*12e00*/  @P2 STG.E.U8 desc[UR40][R18.64], R17 ;  /* 0x0000001112002986 */ /* 0x0001e2000c101128 */
[----:B------:R-:W-:Y:S01]  /*12e10*/  ISETP.LT.AND P2, PT, R23, UR7, !P0 ;  /* 0x0000000717007c0c */ /* 0x000fe2000c741270 */
[C---:B---3--:R-:W-:Y:S01]  /*12e20*/  VIADD R11, R22.reuse, UR6 ;  /* 0x00000006160b7c36 */ /* 0x048fe20008000000 */
[----:B------:R-:W-:Y:S01]  /*12e30*/  IADD3 R8, P6, R22, R3, RZ ;  /* 0x0000000316087210 */ /* 0x000fe20007fde0ff */
[----:B------:R2:W-:Y:S01]  /*12e40*/  @P1 STG.E.U8 desc[UR40][R20.64], R27 ;  /* 0x0000001b14001986 */ /* 0x0005e2000c101128 */
[----:B------:R-:W-:-:S02]  /*12e50*/  ISETP.LT.AND P1, PT, R9, UR7, !P0 ;  /* 0x0000000709007c0c */ /* 0x000fc4000c721270 */
[-C--:B------:R-:W-:Y:S02]  /*12e60*/  LEA.HI.X.SX32 R9, R22, R2.reuse, 0x1, P6 ;  /* 0x0000000216097211 */ /* 0x080fe400030f0eff */
[-C--:B------:R-:W-:Y:S02]  /*12e70*/  IADD3 R10, P6, R11, R3.reuse, RZ ;  /* 0x000000030b0a7210 */ /* 0x080fe40007fde0ff */
[----:B------:R-:W-:Y:S01]  /*12e80*/  PRMT R23, R13, 0x7770, RZ ;  /* 0x000077700d177816 */ /* 0x000fe200000000ff */
[----:B0-----:R-:W-:Y:S01]  /*12e90*/  VIADD R17, R11, UR6 ;  /* 0x000000060b117c36 */ /* 0x001fe20008000000 */
[----:B------:R-:W-:Y:S02]  /*12ea0*/  PRMT R25, R13, 0x7771, RZ ;  /* 0x000077710d197816 */ /* 0x000fe400000000ff */
[-C--:B------:R-:W-:Y:S01]  /*12eb0*/  LEA.HI.X.SX32 R11, R11, R2.reuse, 0x1, P6 ;  /* 0x000000020b0b7211 */ /* 0x080fe200030f0eff */
[----:B--2---:R-:W-:Y:S01]  /*12ec0*/  VIADD R20, R0, 0x18 ;  /* 0x0000001800147836 */ /* 0x004fe20000000000 */
[C---:B------:R-:W-:Y:S01]  /*12ed0*/  IADD3 R18, P6, R17.reuse, R3, RZ ;  /* 0x0000000311127210 */ /* 0x040fe20007fde0ff */
[C---:B------:R-:W-:Y:S01]  /*12ee0*/  VIADD R22, R17.reuse, UR6 ;  /* 0x0000000611167c36 */ /* 0x040fe20008000000 */
[----:B------:R0:W-:Y:S01]  /*12ef0*/  @P5 STG.E.U8 desc[UR40][R8.64], R23 ;  /* 0x0000001708005986 */ /* 0x0001e2000c101128 */
[----:B------:R-:W-:Y:S01]  /*12f00*/  ISETP.LT.AND P5, PT, R24, UR7, !P0 ;  /* 0x0000000718007c0c */ /* 0x000fe2000c7a1270 */
[----:B------:R-:W-:Y:S01]  /*12f10*/  VIADD R24, R0, 0x19 ;  /* 0x0000001900187836 */ /* 0x000fe20000000000 */
[----:B------:R-:W-:Y:S01]  /*12f20*/  LEA.HI.X.SX32 R19, R17, R2, 0x1, P6 ;  /* 0x0000000211137211 */ /* 0x000fe200030f0eff */
[----:B------:R2:W-:Y:S01]  /*12f30*/  @P4 STG.E.U8 desc[UR40][R10.64], R25 ;  /* 0x000000190a004986 */ /* 0x0005e2000c101128 */
[----:B------:R-:W-:-:S02]  /*12f40*/  ISETP.LT.AND P4, PT, R20, UR7, !P0 ;  /* 0x0000000714007c0c */ /* 0x000fc4000c781270 */
[-C--:B------:R-:W-:Y:S02]  /*12f50*/  IADD3 R20, P6, R22, R3.reuse, RZ ;  /* 0x0000000316147210 */ /* 0x080fe40007fde0ff */
[----:B------:R-:W-:Y:S02]  /*12f60*/  PRMT R17, R14, 0x7770, RZ ;  /* 0x000077700e117816 */ /* 0x000fe400000000ff */
[C---:B------:R-:W-:Y:S01]  /*12f70*/  LEA.HI.X.SX32 R21, R22.reuse, R2, 0x1, P6 ;  /* 0x0000000216157211 */ /* 0x040fe200030f0eff */
[----:B------:R-:W-:Y:S01]  /*12f80*/  VIADD R22, R22, UR6 ;  /* 0x0000000616167c36 */ /* 0x000fe20008000000 */
[----:B0-----:R-:W-:Y:S01]  /*12f90*/  PRMT R23, R14, 0x7771, RZ ;  /* 0x000077710e177816 */ /* 0x001fe200000000ff */
[----:B------:R-:W-:Y:S01]  /*12fa0*/  VIADD R9, R0, 0x1a ;  /* 0x0000001a00097836 */ /* 0x000fe20000000000 */
[----:B------:R0:W-:Y:S01]  /*12fb0*/  @P3 STG.E.U8 desc[UR40][R18.64], R17 ;  /* 0x0000001112003986 */ /* 0x0001e2000c101128 */
[C---:B--2---:R-:W-:Y:S01]  /*12fc0*/  VIADD R11, R22.reuse, UR6 ;  /* 0x00000006160b7c36 */ /* 0x044fe20008000000 */
[----:B------:R-:W-:-:S02]  /*12fd0*/  IADD3 R8, P6, R22, R3, RZ ;  /* 0x0000000316087210 */ /* 0x000fc40007fde0ff */
[----:B------:R2:W-:Y:S01]  /*12fe0*/  @P2 STG.E.U8 desc[UR40][R20.64], R23 ;  /* 0x0000001714002986 */ /* 0x0005e2000c101128 */
[----:B------:R-:W-:Y:S02]  /*12ff0*/  ISETP.LT.AND P2, PT, R9, UR7, !P0 ;  /* 0x0000000709007c0c */ /* 0x000fe4000c741270 */
        /* <DEDUP_REMOVED lines=19> */
[----:B------:R-:W-:Y:S01]  /*13130*/  PRMT R17, R12, 0x7773, RZ ;  /* 0x000077730c117816 */ /* 0x000fe200000000ff */
[----:B0-----:R-:W-:Y:S01]  /*13140*/  VIADD R9, R0, 0x1e ;  /* 0x0000001e00097836 */ /* 0x001fe20000000000 */
[----:B------:R-:W-:Y:S01]  /*13150*/  ISETP.LT.AND P1, PT, R24, UR7, !P0 ;  /* 0x0000000718007c0c */ /* 0x000fe2000c721270 */
[C---:B--2---:R-:W-:Y:S01]  /*13160*/  VIADD R11, R22.reuse, UR6 ;  /* 0x00000006160b7c36 */ /* 0x044fe20008000000 */
[----:B------:R-:W-:Y:S01]  /*13170*/  IADD3 R8, P6, R22, R3, RZ ;  /* 0x0000000316087210 */ /* 0x000fe20007fde0ff */
[----:B------:R0:W-:Y:S01]  /*13180*/  @P4 STG.E.U8 desc[UR40][R18.64], R23 ;  /* 0x0000001712004986 */ /* 0x0001e2000c101128 */
[C---:B------:R-:W-:Y:S01]  /*13190*/  VIADD R12, R0.reuse, 0x1f ;  /* 0x0000001f000c7836 */ /* 0x040fe20000000000 */
[----:B------:R-:W-:Y:S01]  /*131a0*/  PRMT R27, R13, 0x7773, RZ ;  /* 0x000077730d1b7816 */ /* 0x000fe200000000ff */
[----:B------:R-:W-:Y:S01]  /*131b0*/  VIADD R24, R0, 0x1d ;  /* 0x0000001d00187836 */ /* 0x000fe20000000000 */
[----:B------:R2:W-:Y:S01]  /*131c0*/  @P3 STG.E.U8 desc[UR40][R20.64], R17 ;  /* 0x0000001114003986 */ /* 0x0005e2000c101128 */
[----:B------:R-:W-:-:S02]  /*131d0*/  ISETP.LT.AND P3, PT, R9, UR7, !P0 ;  /* 0x0000000709007c0c */ /* 0x000fc4000c761270 */
[-C--:B------:R-:W-:Y:S02]  /*131e0*/  LEA.HI.X.SX32 R9, R22, R2.reuse, 0x1, P6 ;  /* 0x0000000216097211 */ /* 0x080fe400030f0eff */
[-C--:B------:R-:W-:Y:S02]  /*131f0*/  IADD3 R10, P6, R11, R3.reuse, RZ ;  /* 0x000000030b0a7210 */ /* 0x080fe40007fde0ff */
[----:B------:R-:W-:Y:S01]  /*13200*/  ISETP.LT.AND P4, PT, R24, UR7, !P0 ;  /* 0x0000000718007c0c */ /* 0x000fe2000c781270 */
[C---:B0-----:R-:W-:Y:S01]  /*13210*/  VIADD R18, R0.reuse, 0x20 ;  /* 0x0000002000127836 */ /* 0x041fe20000000000 */
[----:B------:R-:W-:Y:S01]  /*13220*/  PRMT R23, R13, 0x7772, RZ ;  /* 0x000077720d177816 */ /* 0x000fe200000000ff */
[C---:B------:R-:W-:Y:S01]  /*13230*/  VIADD R13, R11.reuse, UR6 ;  /* 0x000000060b0d7c36 */ /* 0x040fe20008000000 */
[----:B------:R-:W-:Y:S01]  /*13240*/  LEA.HI.X.SX32 R11, R11, R2, 0x1, P6 ;  /* 0x000000020b0b7211 */ /* 0x000fe200030f0eff */
[----:B--2---:R-:W-:Y:S01]  /*13250*/  VIADD R20, R0, 0x21 ;  /* 0x0000002100147836 */ /* 0x004fe20000000000 */
[----:B------:R-:W-:Y:S01]  /*13260*/  PRMT R25, R14, 0x7772, RZ ;  /* 0x000077720e197816 */ /* 0x000fe200000000ff */
[----:B------:R0:W-:Y:S01]  /*13270*/  @P2 STG.E.U8 desc[UR40][R8.64], R23 ;  /* 0x0000001708002986 */ /* 0x0001e2000c101128 */
[----:B------:R-:W-:Y:S01]  /*13280*/  ISETP.LT.AND P2, PT, R12, UR7, !P0 ;  /* 0x000000070c007c0c */ /* 0x000fe2000c741270 */
[C---:B------:R-:W-:Y:S01]  /*13290*/  VIADD R17, R13.reuse, UR6 ;  /* 0x000000060d117c36 */ /* 0x040fe20008000000 */
[----:B------:R-:W-:Y:S01]  /*132a0*/  IADD3 R12, P6, R13, R3, RZ ;  /* 0x000000030d0c7210 */ /* 0x000fe20007fde0ff */
[----:B------:R2:W-:Y:S01]  /*132b0*/  @P1 STG.E.U8 desc[UR40][R10.64], R27 ;  /* 0x0000001b0a001986 */ /* 0x0005e2000c101128 */
[----:B------:R-:W-:-:S02]  /*132c0*/  ISETP.LT.AND P1, PT, R18, UR7, !P0 ;  /* 0x0000000712007c0c */ /* 0x000fc4000c721270 */
[-C--:B------:R-:W-:Y:S02]  /*132d0*/  LEA.HI.X.SX32 R13, R13, R2.reuse, 0x1, P6 ;  /* 0x000000020d0d7211 */ /* 0x080fe400030f0eff */
[-C--:B------:R-:W-:Y:S02]  /*132e0*/  IADD3 R18, P6, R17, R3.reuse, RZ ;  /* 0x0000000311127210 */ /* 0x080fe40007fde0ff */
[----:B------:R-:W-:Y:S01]  /*132f0*/  PRMT R21, R15, 0x7773, RZ ;  /* 0x000077730f157816 */ /* 0x000fe200000000ff */
[----:B0-----:R-:W-:Y:S01]  /*13300*/  VIADD R9, R0, 0x22 ;  /* 0x0000002200097836 */ /* 0x001fe20000000000 */
[CC--:B------:R-:W-:Y:S01]  /*13310*/  LEA.HI.X.SX32 R19, R17.reuse, R2.reuse, 0x1, P6 ;  /* 0x0000000211137211 */ /* 0x0c0fe200030f0eff */
[----:B------:R-:W-:Y:S01]  /*13320*/  VIADD R17, R17, UR6 ;  /* 0x0000000611117c36 */ /* 0x000fe20008000000 */
[----:B------:R-:W-:Y:S01]  /*13330*/  PRMT R23, R14, 0x7773, RZ ;  /* 0x000077730e177816 */ /* 0x000fe200000000ff */
[----:B------:R0:W-:Y:S01]  /*13340*/  @P5 STG.E.U8 desc[UR40][R12.64], R25 ;  /* 0x000000190c005986 */ /* 0x0001e2000c101128 */
[----:B------:R-:W-:Y:S01]  /*13350*/  PRMT R15, R15, 0x7772, RZ ;  /* 0x000077720f0f7816 */ /* 0x000fe200000000ff */
[C---:B--2---:R-:W-:Y:S01]  /*13360*/  VIADD R11, R17.reuse, UR6 ;  /* 0x00000006110b7c36 */ /* 0x044fe20008000000 */
[----:B------:R-:W-:Y:S01]  /*13370*/  IADD3 R8, P6, R17, R3, RZ ;  /* 0x0000000311087210 */ /* 0x000fe20007fde0ff */
[----:B------:R2:W-:Y:S01]  /*13380*/  @P4 STG.E.U8 desc[UR40][R18.64], R23 ;  /* 0x0000001712004986 */ /* 0x0005e2000c101128 */
[----:B------:R-:W-:Y:S01]  /*13390*/  ISETP.LT.AND P4, PT, R9, UR7, !P0 ;  /* 0x0000000709007c0c */ /* 0x000fe2000c781270 */
[----:B------:R-:W-:Y:S01]  /*133a0*/  VIADD R14, R11, UR6 ;  /* 0x000000060b0e7c36 */ /* 0x000fe20008000000 */
[----:B------:R-:W-:-:S02]  /*133b0*/  LEA.HI.X.SX32 R9, R17, R2, 0x1, P6 ;  /* 0x0000000211097211 */ /* 0x000fc400030f0eff */
[CC--:B------:R-:W-:Y:S02]  /*133c0*/  IADD3 R10, P6, R11.reuse, R3.reuse, RZ ;  /* 0x000000030b0a7210 */ /* 0x0c0fe40007fde0ff */
[----:B------:R-:W-:Y:S01]  /*133d0*/  ISETP.LT.AND P5, PT, R20, UR7, !P0 ;  /* 0x0000000714007c0c */ /* 0x000fe2000c7a1270 */
[C---:B0-----:R-:W-:Y:S01]  /*133e0*/  VIADD R12, R0.reuse, 0x23 ;  /* 0x00000023000c7836 */ /* 0x041fe20000000000 */
[----:B------:R0:W-:Y:S01]  /*133f0*/  @P3 STG.E.U8 desc[UR40][R8.64], R15 ;  /* 0x0000000f08003986 */ /* 0x0001e2000c101128 */
[----:B------:R-:W-:Y:S01]  /*13400*/  LEA.HI.X.SX32 R11, R11, R2, 0x1, P6 ;  /* 0x000000020b0b7211 */ /* 0x000fe200030f0eff */
[----:B------:R-:W-:Y:S01]  /*13410*/  VIADD R20, R0, 0x2f ;  /* 0x0000002f00147836 */ /* 0x000fe20000000000 */
[----:B-1----:R-:W-:Y:S01]  /*13420*/  PRMT R17, R4, 0x7770, RZ ;  /* 0x0000777004117816 */ /* 0x002fe200000000ff */
[----:B--2---:R-:W-:Y:S01]  /*13430*/  VIADD R18, R0, 0x24 ;  /* 0x0000002400127836 */ /* 0x004fe20000000000 */
[----:B------:R-:W-:Y:S01]  /*13440*/  ISETP.LT.AND P3, PT, R12, UR7, !P0 ;  /* 0x000000070c007c0c */ /* 0x000fe2000c761270 */
[----:B------:R1:W-:Y:S01]  /*13450*/  @P2 STG.E.U8 desc[UR40][R10.64], R21 ;  /* 0x000000150a002986 */ /* 0x0003e2000c101128 */
[----:B------:R-:W-:-:S02]  /*13460*/  IADD3 R12, P6, R14, R3, RZ ;  /* 0x000000030e0c7210 */ /* 0x000fc40007fde0ff */
[C---:B------:R-:W-:Y:S02]  /*13470*/  PRMT R23, R5.reuse, 0x7770, RZ ;  /* 0x0000777005177816 */ /* 0x040fe400000000ff */
[C---:B------:R-:W-:Y:S01]  /*13480*/  LEA.HI.X.SX32 R13, R14.reuse, R2, 0x1, P6 ;  /* 0x000000020e0d7211 */ /* 0x040fe200030f0eff */
[----:B------:R-:W-:Y:S01]  /*13490*/  VIADD R14, R14, UR6 ;  /* 0x000000060e0e7c36 */ /* 0x000fe20008000000 */
[----:B------:R-:W-:Y:S01]  /*134a0*/  ISETP.LT.AND P2, PT, R18, UR7, !P0 ;  /* 0x0000000712007c0c */ /* 0x000fe2000c741270 */
[----:B------:R-:W-:Y:S01]  /*134b0*/  VIADD R18, R0, 0x25 ;  /* 0x0000002500127836 */ /* 0x000fe20000000000 */
[----:B------:R-:W-:Y:S01]  /*134c0*/  PRMT R19, R5, 0x7771, RZ ;  /* 0x0000777105137816 */ /* 0x000fe200000000ff */
[C---:B0-----:R-:W-:Y:S01]  /*134d0*/  VIADD R15, R14.reuse, UR6 ;  /* 0x000000060e0f7c36 */ /* 0x041fe20008000000 */
[----:B------:R-:W-:Y:S01]  /*134e0*/  IADD3 R8, P6, R14, R3, RZ ;  /* 0x000000030e087210 */ /* 0x000fe20007fde0ff */
[----:B------:R0:W-:Y:S01]  /*134f0*/  @P1 STG.E.U8 desc[UR40][R12.64], R17 ;  /* 0x000000110c001986 */ /* 0x0001e2000c101128 */
[----:B-1----:R-:W-:-:S02]  /*13500*/  PRMT R21, R4, 0x7771, RZ ;  /* 0x0000777104157816 */ /* 0x002fc400000000ff */
[-C--:B------:R-:W-:Y:S01]  /*13510*/  LEA.HI.X.SX32 R9, R14, R2.reuse, 0x1, P6 ;  /* 0x000000020e097211 */ /* 0x080fe200030f0eff */
[C---:B------:R-:W-:Y:S01]  /*13520*/  VIADD R14, R15.reuse, UR6 ;  /* 0x000000060f0e7c36 */ /* 0x040fe20008000000 */
[CC--:B------:R-:W-:Y:S02]  /*13530*/  IADD3 R10, P6, R15.reuse, R3.reuse, RZ ;  /* 0x000000030f0a7210 */ /* 0x0c0fe40007fde0ff */
[----:B------:R-:W-:Y:S01]  /*13540*/  ISETP.LT.AND P1, PT, R18, UR7, !P0 ;  /* 0x0000000712007c0c */ /* 0x000fe2000c721270 */
[----:B------:R1:W-:Y:S01]  /*13550*/  @P5 STG.E.U8 desc[UR40][R8.64], R21 ;  /* 0x0000001508005986 */ /* 0x0003e2000c101128 */
[-C--:B------:R-:W-:Y:S01]  /*13560*/  LEA.HI.X.SX32 R11, R15, R2.reuse, 0x1, P6 ;  /* 0x000000020f0b7211 */ /* 0x080fe200030f0eff */
[----:B------:R-:W-:Y:S01]  /*13570*/  VIADD R15, R0, 0x27 ;  /* 0x00000027000f7836 */ /* 0x000fe20000000000 */
[----:B------:R-:W-:Y:S01]  /*13580*/  PRMT R25, R4, 0x7773, RZ ;  /* 0x0000777304197816 */ /* 0x000fe200000000ff */
[C---:B0-----:R-:W-:Y:S01]  /*13590*/  VIADD R17, R14.reuse, UR6 ;  /* 0x000000060e117c36 */ /* 0x041fe20008000000 */
[----:B------:R-:W-:Y:S01]  /*135a0*/  IADD3 R12, P6, R14, R3, RZ ;  /* 0x000000030e0c7210 */ /* 0x000fe20007fde0ff */
[----:B------:R0:W-:Y:S01]  /*135b0*/  @P4 STG.E.U8 desc[UR40][R10.64], R23 ;  /* 0x000000170a004986 */ /* 0x0001e2000c101128 */
[----:B------:R-:W-:Y:S01]  /*135c0*/  ISETP.LT.AND P4, PT, R15, UR7, !P0 ;  /* 0x000000070f007c0c */ /* 0x000fe2000c781270 */
[----:B------:R-:W-:Y:S01]  /*135d0*/  VIADD R18, R0, 0x26 ;  /* 0x0000002600127836 */ /* 0x000fe20000000000 */
[----:B------:R-:W-:-:S02]  /*135e0*/  LEA.HI.X.SX32 R13, R14, R2, 0x1, P6 ;  /* 0x000000020e0d7211 */ /* 0x000fc400030f0eff */
[CC--:B------:R-:W-:Y:S01]  /*135f0*/  IADD3 R14, P6, R17.reuse, R3.reuse, RZ ;  /* 0x00000003110e7210 */ /* 0x0c0fe20007fde0ff */
[----:B-1----:R-:W-:Y:S01]  /*13600*/  VIADD R9, R0, 0x29 ;  /* 0x0000002900097836 */ /* 0x002fe20000000000 */
[----:B------:R-:W-:Y:S01]  /*13610*/  PRMT R21, R6, 0x7770, RZ ;  /* 0x0000777006157816 */ /* 0x000fe200000000ff */
[----:B------:R1:W-:Y:S01]  /*13620*/  @P3 STG.E.U8 desc[UR40][R12.64], R19 ;  /* 0x000000130c003986 */ /* 0x0003e2000c101128 */
[C---:B------:R-:W-:Y:S01]  /*13630*/  LEA.HI.X.SX32 R15, R17.reuse, R2, 0x1, P6 ;  /* 0x00000002110f7211 */ /* 0x040fe200030f0eff */
[----:B------:R-:W-:Y:S01]  /*13640*/  VIADD R17, R17, UR6 ;  /* 0x0000000611117c36 */ /* 0x000fe20008000000 */
[----:B------:R-:W-:Y:S01]  /*13650*/  ISETP.LT.AND P5, PT, R18, UR7, !P0 ;  /* 0x0000000712007c0c */ /* 0x000fe2000c7a1270 */
[----:B------:R-:W-:Y:S01]  /*13660*/  VIADD R18, R0, 0x28 ;  /* 0x0000002800127836 */ /* 0x000fe20000000000 */
[----:B0-----:R-:W-:Y:S01]  /*13670*/  PRMT R23, R6, 0x7771, RZ ;  /* 0x0000777106177816 */ /* 0x001fe200000000ff */
[C---:B------:R-:W-:Y:S01]  /*13680*/  VIADD R11, R17.reuse, UR6 ;  /* 0x00000006110b7c36 */ /* 0x040fe20008000000 */
[----:B------:R-:W-:Y:S01]  /*13690*/  IADD3 R8, P6, R17, R3, RZ ;  /* 0x0000000311087210 */ /* 0x000fe20007fde0ff */
[----:B------:R0:W-:Y:S01]  /*136a0*/  @P2 STG.E.U8 desc[UR40][R14.64], R21 ;  /* 0x000000150e002986 */ /* 0x0001e2000c101128 */
[----:B------:R-:W-:-:S02]  /*136b0*/  ISETP.LT.AND P2, PT, R9, UR7, !P0 ;  /* 0x0000000709007c0c */ /* 0x000fc4000c741270 */
[-C--:B------:R-:W-:Y:S01]  /*136c0*/  LEA.HI.X.SX32 R9, R17, R2.reuse, 0x1, P6 ;  /* 0x0000000211097211 */ /* 0x080fe200030f0eff */
[C---:B-1----:R-:W-:Y:S01]  /*136d0*/  VIADD R13, R11.reuse, UR6 ;  /* 0x000000060b0d7c36 */ /* 0x042fe20008000000 */
[-C--:B------:R-:W-:Y:S02]  /*136e0*/  IADD3 R10, P6, R11, R3.reuse, RZ ;  /* 0x000000030b0a7210 */ /* 0x080fe40007fde0ff */
[----:B------:R-:W-:Y:S01]  /*136f0*/  PRMT R19, R7, 0x7770, RZ ;  /* 0x0000777007137816 */ /* 0x000fe200000000ff */
[----:B------:R-:W-:Y:S01]  /*13700*/  VIADD R17, R13, UR6 ;  /* 0x000000060d117c36 */ /* 0x000fe20008000000 */
[-C--:B------:R-:W-:Y:S01]  /*13710*/  LEA.HI.X.SX32 R11, R11, R2.reuse, 0x1, P6 ;  /* 0x000000020b0b7211 */ /* 0x080fe200030f0eff */
[----:B------:R1:W-:Y:S01]  /*13720*/  @P1 STG.E.U8 desc[UR40][R8.64], R23 ;  /* 0x0000001708001986 */ /* 0x0003e2000c101128 */
[C---:B------:R-:W-:Y:S01]  /*13730*/  IADD3 R12, P6, R13.reuse, R3, RZ ;  /* 0x000000030d0c7210 */ /* 0x040fe20007fde0ff */
[----:B0-----:R-:W-:Y:S01]  /*13740*/  VIADD R14, R0, 0x2b ;  /* 0x0000002b000e7836 */ /* 0x001fe20000000000 */
[----:B------:R-:W-:Y:S01]  /*13750*/  ISETP.LT.AND P3, PT, R18, UR7, !P0 ;  /* 0x0000000712007c0c */ /* 0x000fe2000c761270 */
[----:B------:R-:W-:Y:S01]  /*13760*/  VIADD R18, R0, 0x2a ;  /* 0x0000002a00127836 */ /* 0x000fe20000000000 */
[----:B------:R0:W-:Y:S01]  /*13770*/  @P5 STG.E.U8 desc[UR40][R10.64], R19 ;  /* 0x000000130a005986 */ /* 0x0001e2000c101128 */
[----:B------:R-:W-:-:S02]  /*13780*/  LEA.HI.X.SX32 R13, R13, R2, 0x1, P6 ;  /* 0x000000020d0d7211 */ /* 0x000fc400030f0eff */
[----:B------:R-:W-:Y:S02]  /*13790*/  ISETP.LT.AND P5, PT, R14, UR7, !P0 ;  /* 0x000000070e007c0c */ /* 0x000fe4000c7a1270 */
[-C--:B------:R-:W-:Y:S02]  /*137a0*/  IADD3 R14, P6, R17, R3.reuse, RZ ;  /* 0x00000003110e7210 */ /* 0x080fe40007fde0ff */
[----:B------:R-:W-:Y:S01]  /*137b0*/  ISETP.LT.AND P1, PT, R18, UR7, !P0 ;  /* 0x0000000712007c0c */ /* 0x000fe2000c721270 */
[----:B------:R-:W-:Y:S01]  /*137c0*/  VIADD R18, R0, 0x2c ;  /* 0x0000002c00127836 */ /* 0x000fe20000000000 */
[----:B------:R-:W-:Y:S02]  /*137d0*/  PRMT R21, R7, 0x7771, RZ ;  /* 0x0000777107157816 */ /* 0x000fe400000000ff */
[C---:B------:R-:W-:Y:S01]  /*137e0*/  LEA.HI.X.SX32 R15, R17.reuse, R2, 0x1, P6 ;  /* 0x00000002110f7211 */ /* 0x040fe200030f0eff */
[----:B------:R-:W-:Y:S01]  /*137f0*/  VIADD R17, R17, UR6 ;  /* 0x0000000611117c36 */ /* 0x000fe20008000000 */
[----:B-1----:R-:W-:Y:S01]  /*13800*/  PRMT R9, R4, 0x7772, RZ ;  /* 0x0000777204097816 */ /* 0x002fe200000000ff */
[----:B------:R1:W-:Y:S01]  /*13810*/  @P4 STG.E.U8 desc[UR40][R12.64], R21 ;  /* 0x000000150c004986 */ /* 0x0003e2000c101128 */
[----:B------:R-:W-:Y:S01]  /*13820*/  ISETP.LT.AND P4, PT, R18, UR7, !P0 ;  /* 0x0000000712007c0c */ /* 0x000fe2000c781270 */
[----:B0-----:R-:W-:Y:S01]  /*13830*/  VIADD R10, R0, 0x2d ;  /* 0x0000002d000a7836 */ /* 0x001fe20000000000 */
[C---:B------:R-:W-:Y:S01]  /*13840*/  IADD3 R18, P6, R17.reuse, R3, RZ ;  /* 0x0000000311127210 */ /* 0x040fe20007fde0ff */
[----:B------:R-:W-:Y:S01]  /*13850*/  VIADD R8, R17, UR6 ;  /* 0x0000000611087c36 */ /* 0x000fe20008000000 */
[----:B------:R0:W-:Y:S01]  /*13860*/  @P3 STG.E.U8 desc[UR40][R14.64], R9 ;  /* 0x000000090e003986 */ /* 0x0001e2000c101128 */
[----:B------:R-:W-:-:S02]  /*13870*/  PRMT R23, R5, 0x7773, RZ ;  /* 0x0000777305177816 */ /* 0x000fc400000000ff */
[-C--:B------:R-:W-:Y:S01]  /*13880*/  LEA.HI.X.SX32 R19, R17, R2.reuse, 0x1, P6 ;  /* 0x0000000211137211 */ /* 0x080fe200030f0eff */
[----:B------:R-:W-:Y:S01]  /*13890*/  VIADD R4, R8, UR6 ;  /* 0x0000000608047c36 */ /* 0x000fe20008000000 */
[----:B------:R-:W-:Y:S01]  /*138a0*/  ISETP.LT.AND P3, PT, R10, UR7, !P0 ;  /* 0x000000070a007c0c */ /* 0x000fe2000c761270 */
[----:B------:R-:W-:Y:S01]  /*138b0*/  VIADD R10, R0, 0x2e ;  /* 0x0000002e000a7836 */ /* 0x000fe20000000000 */
[-C--:B-1----:R-:W-:Y:S01]  /*138c0*/  IADD3 R12, P6, R8, R3.reuse, RZ ;  /* 0x00000003080c7210 */ /* 0x082fe20007fde0ff */
[----:B------:R1:W-:Y:S01]  /*138d0*/  @P2 STG.E.U8 desc[UR40][R18.64], R25 ;  /* 0x0000001912002986 */ /* 0x0003e2000c101128 */
[----:B------:R-:W-:Y:S01]  /*138e0*/  VIADD R17, R4, UR6 ;  /* 0x0000000604117c36 */ /* 0x000fe20008000000 */
[----:B------:R-:W-:Y:S02]  /*138f0*/  PRMT R21, R5, 0x7772, RZ ;  /* 0x0000777205157816 */ /* 0x000fe400000000ff */
[----:B------:R-:W-:Y:S02]  /*13900*/  LEA.HI.X.SX32 R13, R8, R2, 0x1, P6 ;  /* 0x00000002080d7211 */ /* 0x000fe400030f0eff */
[----:B0-----:R-:W-:-:S02]  /*13910*/  IADD3 R14, P6, R4, R3, RZ ;  /* 0x00000003040e7210 */ /* 0x001fc40007fde0ff */
[----:B------:R-:W-:Y:S01]  /*13920*/  ISETP.LT.AND P2, PT, R10, UR7, !P0 ;  /* 0x000000070a007c0c */ /* 0x000fe2000c741270 */
[----:B------:R-:W-:Y:S01]  /*13930*/  @P1 STG.E.U8 desc[UR40][R12.64], R21 ;  /* 0x000000150c001986 */ /* 0x000fe2000c101128 */
[-C--:B------:R-:W-:Y:S02]  /*13940*/  LEA.HI.X.SX32 R15, R4, R2.reuse, 0x1, P6 ;  /* 0x00000002040f7211 */ /* 0x080fe400030f0eff */
[CC--:B------:R-:W-:Y:S01]  /*13950*/  IADD3 R4, P6, R17.reuse, R3.reuse, RZ ;  /* 0x0000000311047210 */ /* 0x0c0fe20007fde0ff */
[----:B------:R0:W2:Y:S01]  /*13960*/  LDS.128 R8, [R16] ;  /* 0x0000000010087984 */ /* 0x0000a20000000c00 */
[C---:B-1----:R-:W-:Y:S01]  /*13970*/  VIADD R18, R17.reuse, UR6 ;  /* 0x0000000611127c36 */ /* 0x042fe20008000000 */
[----:B------:R-:W-:Y:S02]  /*13980*/  PRMT R19, R6, 0x7772, RZ ;  /* 0x0000777206137816 */ /* 0x000fe400000000ff */
[-C--:B------:R-:W-:Y:S01]  /*13990*/  LEA.HI.X.SX32 R5, R17, R2.reuse, 0x1, P6 ;  /* 0x0000000211057211 */ /* 0x080fe200030f0eff */
[----:B------:R1:W-:Y:S01]  /*139a0*/  @P5 STG.E.U8 desc[UR40][R14.64], R23 ;  /* 0x000000170e005986 */ /* 0x0003e2000c101128 */
[----:B------:R-:W-:Y:S01]  /*139b0*/  VIADD R17, R0, 0x31 ;  /* 0x0000003100117836 */ /* 0x000fe20000000000 */
[----:B------:R-:W-:Y:S01]  /*139c0*/  ISETP.LT.AND P1, PT, R20, UR7, !P0 ;  /* 0x0000000714007c0c */ /* 0x000fe2000c721270 */
[----:B0-----:R-:W-:Y:S01]  /*139d0*/  VIADD R16, R0, 0x33 ;  /* 0x0000003300107836 */ /* 0x001fe20000000000 */
[----:B------:R-:W-:Y:S01]  /*139e0*/  IADD3 R12, P6, R18, R3, RZ ;  /* 0x00000003120c7210 */ /* 0x000fe20007fde0ff */
[----:B------:R0:W-:Y:S01]  /*139f0*/  @P4 STG.E.U8 desc[UR40][R4.64], R19 ;  /* 0x0000001304004986 */ /* 0x0001e2000c101128 */
[----:B------:R-:W-:Y:S01]  /*13a00*/  PRMT R21, R6, 0x7773, RZ ;  /* 0x0000777306157816 */ /* 0x000fe200000000ff */
[----:B------:R-:W-:Y:S01]  /*13a10*/  VIADD R20, R0, 0x30 ;  /* 0x0000003000147836 */ /* 0x000fe20000000000 */
[C---:B------:R-:W-:Y:S01]  /*13a20*/  LEA.HI.X.SX32 R13, R18.reuse, R2, 0x1, P6 ;  /* 0x00000002120d7211 */ /* 0x040fe200030f0eff */
[----:B------:R-:W-:Y:S01]  /*13a30*/  VIADD R18, R18, UR6 ;  /* 0x0000000612127c36 */ /* 0x000fe20008000000 */
[----:B------:R-:W-:Y:S01]  /*13a40*/  ISETP.LT.AND P4, PT, R17, UR7, !P0 ;  /* 0x0000000711007c0c */ /* 0x000fe2000c781270 */
[----:B-1----:R-:W-:-:S02]  /*13a50*/  VIADD R15, R0, 0x32 ;  /* 0x00000032000f7836 */ /* 0x002fc40000000000 */
[----:B------:R1:W-:Y:S01]  /*13a60*/  @P3 STG.E.U8 desc[UR40][R12.64], R21 ;  /* 0x000000150c003986 */ /* 0x0003e2000c101128 */
[CC--:B------:R-:W-:Y:S01]  /*13a70*/  IADD3 R14, P6, R18.reuse, R3.reuse, RZ ;  /* 0x00000003120e7210 */ /* 0x0c0fe20007fde0ff */
[C---:B------:R-:W-:Y:S01]  /*13a80*/  VIADD R6, R18.reuse, UR6 ;  /* 0x0000000612067c36 */ /* 0x040fe20008000000 */
[----:B------:R-:W-:Y:S02]  /*13a90*/  PRMT R17, R7, 0x7773, RZ ;  /* 0x0000777307117816 */ /* 0x000fe400000000ff */
[----:B------:R-:W-:Y:S02]  /*13aa0*/  ISETP.LT.AND P3, PT, R15, UR7, !P0 ;  /* 0x000000070f007c0c */ /* 0x000fe4000c761270 */
[-C--:B------:R-:W-:Y:S01]  /*13ab0*/  LEA.HI.X.SX32 R15, R18, R2.reuse, 0x1, P6 ;  /* 0x00000002120f7211 */ /* 0x080fe200030f0eff */
[----:B------:R-:W-:Y:S01]  /*13ac0*/  VIADD R18, R0, 0x35 ;  /* 0x0000003500127836 */ /* 0x000fe20000000000 */
[----:B0-----:R-:W-:Y:S01]  /*13ad0*/  PRMT R19, R7, 0x7772, RZ ;  /* 0x0000777207137816 */ /* 0x001fe200000000ff */
[C---:B------:R-:W-:Y:S01]  /*13ae0*/  VIADD R7, R6.reuse, UR6 ;  /* 0x0000000606077c36 */ /* 0x040fe20008000000 */
[-C--:B------:R-:W-:Y:S01]  /*13af0*/  IADD3 R4, P6, R6, R3.reuse, RZ ;  /* 0x0000000306047210 */ /* 0x080fe20007fde0ff */
[----:B-1----:R-:W-:Y:S01]  /*13b00*/  VIADD R12, R0, 0x34 ;  /* 0x00000034000c7836 */ /* 0x002fe20000000000 */
[----:B------:R-:W-:Y:S01]  /*13b10*/  ISETP.LT.AND P5, PT, R20, UR7, !P0 ;  /* 0x0000000714007c0c */ /* 0x000fe2000c7a1270 */
[----:B------:R-:W-:Y:S01]  /*13b20*/  @P2 STG.E.U8 desc[UR40][R14.64], R19 ;  /* 0x000000130e002986 */ /* 0x000fe2000c101128 */
[----:B------:R-:W-:Y:S01]  /*13b30*/  LEA.HI.X.SX32 R5, R6, R2, 0x1, P6 ;  /* 0x0000000206057211 */ /* 0x000fe200030f0eff */
[----:B------:R-:W-:Y:S01]  /*13b40*/  VIADD R20, R0, 0x3e ;  /* 0x0000003e00147836 */ /* 0x000fe20000000000 */
[----:B------:R-:W-:Y:S01]  /*13b50*/  ISETP.LT.AND P2, PT, R16, UR7, !P0 ;  /* 0x0000000710007c0c */ /* 0x000fe2000c741270 */
[C---:B------:R-:W-:Y:S01]  /*13b60*/  VIADD R16, R7.reuse, UR6 ;  /* 0x0000000607107c36 */ /* 0x040fe20008000000 */
[----:B------:R-:W-:Y:S01]  /*13b70*/  IADD3 R6, P6, R7, R3, RZ ;  /* 0x0000000307067210 */ /* 0x000fe20007fde0ff */
[----:B------:R0:W-:Y:S01]  /*13b80*/  @P1 STG.E.U8 desc[UR40][R4.64], R17 ;  /* 0x0000001104001986 */ /* 0x0001e2000c101128 */
[----:B------:R-:W-:-:S02]  /*13b90*/  ISETP.LT.AND P1, PT, R12, UR7, !P0 ;  /* 0x000000070c007c0c */ /* 0x000fc4000c721270 */
[-C--:B------:R-:W-:Y:S02]  /*13ba0*/  LEA.HI.X.SX32 R7, R7, R2.reuse, 0x1, P6 ;  /* 0x0000000207077211 */ /* 0x080fe400030f0eff */
[-C--:B------:R-:W-:Y:S02]  /*13bb0*/  IADD3 R12, P6, R16, R3.reuse, RZ ;  /* 0x00000003100c7210 */ /* 0x080fe40007fde0ff */
[----:B--2---:R-:W-:Y:S02]  /*13bc0*/  PRMT R21, R8, 0x7770, RZ ;  /* 0x0000777008157816 */ /* 0x004fe400000000ff */
[CC--:B------:R-:W-:Y:S01]  /*13bd0*/  LEA.HI.X.SX32 R13, R16.reuse, R2.reuse, 0x1, P6 ;  /* 0x00000002100d7211 */ /* 0x0c0fe200030f0eff */
[----:B------:R-:W-:Y:S01]  /*13be0*/  VIADD R16, R16, UR6 ;  /* 0x0000000610107c36 */ /* 0x000fe20008000000 */
[----:B------:R-:W-:Y:S01]  /*13bf0*/  PRMT R23, R8, 0x7771, RZ ;  /* 0x0000777108177816 */ /* 0x000fe200000000ff */
[----:B0-----:R-:W-:Y:S01]  /*13c00*/  VIADD R5, R0, 0x36 ;  /* 0x0000003600057836 */ /* 0x001fe20000000000 */
[----:B------:R0:W-:Y:S01]  /*13c10*/  @P5 STG.E.U8 desc[UR40][R6.64], R21 ;  /* 0x0000001506005986 */ /* 0x0001e2000c101128 */
[C---:B------:R-:W-:Y:S01]  /*13c20*/  VIADD R14, R16.reuse, UR6 ;  /* 0x00000006100e7c36 */ /* 0x040fe20008000000 */
[----:B------:R-:W-:Y:S01]  /*13c30*/  IADD3 R4, P6, R16, R3, RZ ;  /* 0x0000000310047210 */ /* 0x000fe20007fde0ff */
[----:B------:R-:W-:Y:S01]  /*13c40*/  VIADD R17, R0, 0x37 ;  /* 0x0000003700117836 */ /* 0x000fe20000000000 */
[----:B------:R1:W-:Y:S01]  /*13c50*/  @P4 STG.E.U8 desc[UR40][R12.64], R23 ;  /* 0x000000170c004986 */ /* 0x0003e2000c101128 */
[----:B------:R-:W-:Y:S01]  /*13c60*/  ISETP.LT.AND P4, PT, R5, UR7, !P0 ;  /* 0x0000000705007c0c */ /* 0x000fe2000c781270 */
[----:B------:R-:W-:Y:S01]  /*13c70*/  VIADD R15, R14, UR6 ;  /* 0x000000060e0f7c36 */ /* 0x000fe20008000000 */
[----:B------:R-:W-:-:S02]  /*13c80*/  LEA.HI.X.SX32 R5, R16, R2, 0x1, P6 ;  /* 0x0000000210057211 */ /* 0x000fc400030f0eff */
[----:B------:R-:W-:Y:S01]  /*13c90*/  PRMT R19, R9, 0x7770, RZ ;  /* 0x0000777009137816 */ /* 0x000fe200000000ff */
[----:B------:R-:W-:Y:S01]  /*13ca0*/  VIADD R16, R15, UR6 ;  /* 0x000000060f107c36 */ /* 0x000fe20008000000 */
[----:B------:R-:W-:Y:S01]  /*13cb0*/  ISETP.LT.AND P5, PT, R18, UR7, !P0 ;  /* 0x0000000712007c0c */ /* 0x000fe2000c7a1270 */
[----:B------:R-:W-:Y:S01]  /*13cc0*/  VIADD R18, R0, 0x39 ;  /* 0x0000003900127836 */ /* 0x000fe20000000000 */
[CC--:B0-----:R-:W-:Y:S01]  /*13cd0*/  IADD3 R6, P6, R14.reuse, R3.reuse, RZ ;  /* 0x000000030e067210 */ /* 0x0c1fe20007fde0ff */
[----:B------:R0:W-:Y:S01]  /*13ce0*/  @P3 STG.E.U8 desc[UR40][R4.64], R19 ;  /* 0x0000001304003986 */ /* 0x0001e2000c101128 */
[----:B------:R-:W-:Y:S02]  /*13cf0*/  PRMT R21, R9, 0x7771, RZ ;  /* 0x0000777109157816 */ /* 0x000fe400000000ff */
[----:B------:R-:W-:Y:S01]  /*13d00*/  LEA.HI.X.SX32 R7, R14, R2, 0x1, P6 ;  /* 0x000000020e077211 */ /* 0x000fe200030f0eff */
[----:B------:R-:W-:Y:S01]  /*13d10*/  VIADD R14, R0, 0x38 ;  /* 0x00000038000e7836 */ /* 0x000fe20000000000 */
[----:B-1----:R-:W-:-:S02]  /*13d20*/  IADD3 R12, P6, R15, R3, RZ ;  /* 0x000000030f0c7210 */ /* 0x002fc40007fde0ff */
[----:B------:R-:W-:Y:S01]  /*13d30*/  ISETP.LT.AND P3, PT, R17, UR7, !P0 ;  /* 0x0000000711007c0c */ /* 0x000fe2000c761270 */
[----:B------:R1:W-:Y:S01]  /*13d40*/  @P2 STG.E.U8 desc[UR40][R6.64], R21 ;  /* 0x0000001506002986 */ /* 0x0003e2000c101128 */
[-C--:B------:R-:W-:Y:S02]  /*13d50*/  LEA.HI.X.SX32 R13, R15, R2.reuse, 0x1, P6 ;  /* 0x000000020f0d7211 */ /* 0x080fe400030f0eff */
[----:B------:R-:W-:Y:S01]  /*13d60*/  ISETP.LT.AND P2, PT, R14, UR7, !P0 ;  /* 0x000000070e007c0c */ /* 0x000fe2000c741270 */
[----:B0-----:R-:W-:Y:S01]  /*13d70*/  VIADD R5, R0, 0x3a ;  /* 0x0000003a00057836 */ /* 0x001fe20000000000 */
[-C--:B------:R-:W-:Y:S02]  /*13d80*/  IADD3 R14, P6, R16, R3.reuse, RZ ;  /* 0x00000003100e7210 */ /* 0x080fe40007fde0ff */
[----:B------:R-:W-:Y:S02]  /*13d90*/  PRMT R17, R10, 0x7770, RZ ;  /* 0x000077700a117816 */ /* 0x000fe400000000ff */
[C---:B------:R-:W-:Y:S01]  /*13da0*/  LEA.HI.X.SX32 R15, R16.reuse, R2, 0x1, P6 ;  /* 0x00000002100f7211 */ /* 0x040fe200030f0eff */
[----:B------:R-:W-:Y:S01]  /*13db0*/  VIADD R16, R16, UR6 ;  /* 0x0000000610107c36 */ /* 0x000fe20008000000 */
[----:B------:R-:W-:Y:S01]  /*13dc0*/  PRMT R19, R10, 0x7771, RZ ;  /* 0x000077710a137816 */ /* 0x000fe200000000ff */
[----:B------:R0:W-:Y:S01]  /*13dd0*/  @P1 STG.E.U8 desc[UR40][R12.64], R17 ;  /* 0x000000110c001986 */ /* 0x0001e2000c101128 */
[----:B-1----:R-:W-:Y:S01]  /*13de0*/  PRMT R21, R11, 0x7770, RZ ;  /* 0x000077700b157816 */ /* 0x002fe200000000ff */
[C---:B------:R-:W-:Y:S01]  /*13df0*/  VIADD R7, R16.reuse, UR6 ;  /* 0x0000000610077c36 */ /* 0x040fe20008000000 */
[----:B------:R-:W-:Y:S01]  /*13e00*/  IADD3 R4, P6, R16, R3, RZ ;  /* 0x0000000310047210 */ /* 0x000fe20007fde0ff */
[----:B------:R1:W-:Y:S01]  /*13e10*/  @P5 STG.E.U8 desc[UR40][R14.64], R19 ;  /* 0x000000130e005986 */ /* 0x0003e2000c101128 */
[----:B------:R-:W-:-:S02]  /*13e20*/  ISETP.LT.AND P5, PT, R5, UR7, !P0 ;  /* 0x0000000705007c0c */ /* 0x000fc4000c7a1270 */
[-C--:B------:R-:W-:Y:S02]  /*13e30*/  LEA.HI.X.SX32 R5, R16, R2.reuse, 0x1, P6 ;  /* 0x0000000210057211 */ /* 0x080fe400030f0eff */
[CC--:B------:R-:W-:Y:S02]  /*13e40*/  IADD3 R6, P6, R7.reuse, R3.reuse, RZ ;  /* 0x0000000307067210 */ /* 0x0c0fe40007fde0ff */
[----:B------:R-:W-:Y:S01]  /*13e50*/  ISETP.LT.AND P1, PT, R18, UR7, !P0 ;  /* 0x0000000712007c0c */ /* 0x000fe2000c721270 */
[----:B0-----:R-:W-:Y:S01]  /*13e60*/  VIADD R13, R7, UR6 ;  /* 0x00000006070d7c36 */ /* 0x001fe20008000000 */
[----:B------:R-:W-:Y:S01]  /*13e70*/  PRMT R17, R11, 0x7771, RZ ;  /* 0x000077710b117816 */ /* 0x000fe200000000ff */
[----:B------:R0:W-:Y:S01]  /*13e80*/  @P4 STG.E.U8 desc[UR40][R4.64], R21 ;  /* 0x0000001504004986 */ /* 0x0001e2000c101128 */
[-C--:B------:R-:W-:Y:S01]  /*13e90*/  LEA.HI.X.SX32 R7, R7, R2.reuse, 0x1, P6 ;  /* 0x0000000207077211 */ /* 0x080fe200030f0eff */
[C---:B-1----:R-:W-:Y:S01]  /*13ea0*/  VIADD R15, R13.reuse, UR6 ;  /* 0x000000060d0f7c36 */ /* 0x042fe20008000000 */
[----:B------:R-:W-:Y:S01]  /*13eb0*/  IADD3 R12, P6, R13, R3, RZ ;  /* 0x000000030d0c7210 */ /* 0x000fe20007fde0ff */
[----:B------:R-:W-:Y:S01]  /*13ec0*/  VIADD R14, R0, 0x3c ;  /* 0x0000003c000e7836 */ /* 0x000fe20000000000 */
[----:B------:R-:W-:Y:S01]  /*13ed0*/  PRMT R19, R8, 0x7772, RZ ;  /* 0x0000777208137816 */ /* 0x000fe200000000ff */
[----:B------:R-:W-:Y:S01]  /*13ee0*/  VIADD R16, R15, UR6 ;  /* 0x000000060f107c36 */ /* 0x000fe20008000000 */
[----:B------:R1:W-:Y:S01]  /*13ef0*/  @P3 STG.E.U8 desc[UR40][R6.64], R17 ;  /* 0x0000001106003986 */ /* 0x0003e2000c101128 */
[----:B------:R-:W-:Y:S01]  /*13f00*/  LEA.HI.X.SX32 R13, R13, R2, 0x1, P6 ;  /* 0x000000020d0d7211 */ /* 0x000fe200030f0eff */
[----:B------:R-:W-:Y:S01]  /*13f10*/  VIADD R18, R0, 0x3b ;  /* 0x0000003b00127836 */ /* 0x000fe20000000000 */
[----:B------:R-:W-:-:S02]  /*13f20*/  ISETP.LT.AND P3, PT, R14, UR7, !P0 ;  /* 0x000000070e007c0c */ /* 0x000fc4000c761270 */
[CC--:B------:R-:W-:Y:S01]  /*13f30*/  IADD3 R14, P6, R15.reuse, R3.reuse, RZ ;  /* 0x000000030f0e7210 */ /* 0x0c0fe20007fde0ff */
[----:B0-----:R-:W-:Y:S01]  /*13f40*/  VIADD R4, R0, 0x3d ;  /* 0x0000003d00047836 */ /* 0x001fe20000000000 */
[----:B------:R-:W-:Y:S01]  /*13f50*/  PRMT R21, R8, 0x7773, RZ ;  /* 0x0000777308157816 */ /* 0x000fe200000000ff */
[----:B------:R0:W-:Y:S01]  /*13f60*/  @P2 STG.E.U8 desc[UR40][R12.64], R19 ;  /* 0x000000130c002986 */ /* 0x0001e2000c101128 */
[----:B------:R-:W-:Y:S01]  /*13f70*/  LEA.HI.X.SX32 R15, R15, R2, 0x1, P6 ;  /* 0x000000020f0f7211 */ /* 0x000fe200030f0eff */
[----:B------:R-:W-:Y:S01]  /*13f80*/  VIADD R0, R0, 0x3f ;  /* 0x0000003f00007836 */ /* 0x000fe20000000000 */
[----:B------:R-:W-:Y:S01]  /*13f90*/  ISETP.LT.AND P2, PT, R4, UR7, !P0 ;  /* 0x0000000704007c0c */ /* 0x000fe2000c741270 */
[C---:B-1----:R-:W-:Y:S01]  /*13fa0*/  VIADD R7, R16.reuse, UR6 ;  /* 0x0000000610077c36 */ /* 0x042fe20008000000 */
[-C--:B------:R-:W-:Y:S01]  /*13fb0*/  IADD3 R4, P6, R16, R3.reuse, RZ ;  /* 0x0000000310047210 */ /* 0x080fe20007fde0ff */
[----:B------:R1:W-:Y:S01]  /*13fc0*/  @P1 STG.E.U8 desc[UR40][R14.64], R21 ;  /* 0x000000150e001986 */ /* 0x0003e2000c101128 */
[----:B------:R-:W-:Y:S01]  /*13fd0*/  ISETP.LT.AND P4, PT, R18, UR7, !P0 ;  /* 0x0000000712007c0c */ /* 0x000fe2000c781270 */
[C---:B------:R-:W-:Y:S01]  /*13fe0*/  VIADD R8, R7.reuse, UR6 ;  /* 0x0000000607087c36 */ /* 0x040fe20008000000 */
[----:B------:R-:W-:-:S02]  /*13ff0*/  IADD3 R6, P1, R7, R3, RZ ;  /* 0x0000000307067210 */ /* 0x000fc40007f3e0ff */
[-C--:B------:R-:W-:Y:S01]  /*14000*/  LEA.HI.X.SX32 R5, R16, R2.reuse, 0x1, P6 ;  /* 0x0000000210057211 */ /* 0x080fe200030f0eff */
[C---:B------:R-:W-:Y:S01]  /*14010*/  VIADD R17, R8.reuse, UR6 ;  /* 0x0000000608117c36 */ /* 0x040fe20008000000 */
[-C--:B------:R-:W-:Y:S02]  /*14020*/  LEA.HI.X.SX32 R7, R7, R2.reuse, 0x1, P1 ;  /* 0x0000000207077211 */ /* 0x080fe400008f0eff */
[CC--:B0-----:R-:W-:Y:S01]  /*14030*/  IADD3 R12, P6, R8.reuse, R3.reuse, RZ ;  /* 0x00000003080c7210 */ /* 0x0c1fe20007fde0ff */
[----:B------:R-:W-:Y:S01]  /*14040*/  VIADD R19, R17, UR6 ;  /* 0x0000000611137c36 */ /* 0x000fe20008000000 */
[----:B------:R-:W-:Y:S02]  /*14050*/  PRMT R25, R9, 0x7772, RZ ;  /* 0x0000777209197816 */ /* 0x000fe400000000ff */
[----:B------:R-:W-:Y:S01]  /*14060*/  LEA.HI.X.SX32 R13, R8, R2, 0x1, P6 ;  /* 0x00000002080d7211 */ /* 0x000fe200030f0eff */
[C---:B------:R-:W-:Y:S01]  /*14070*/  VIADD R8, R19.reuse, UR6 ;  /* 0x0000000613087c36 */ /* 0x040fe20008000000 */
[-C--:B-1----:R-:W-:Y:S01]  /*14080*/  IADD3 R14, P1, R19, R3.reuse, RZ ;  /* 0x00000003130e7210 */ /* 0x082fe20007f3e0ff */
[----:B------:R0:W-:Y:S01]  /*14090*/  @P5 STG.E.U8 desc[UR40][R4.64], R25 ;  /* 0x0000001904005986 */ /* 0x0001e2000c101128 */
[----:B------:R-:W-:-:S02]  /*140a0*/  IADD3 R16, P6, R17, R3, RZ ;  /* 0x0000000311107210 */ /* 0x000fc40007fde0ff */
[-C--:B------:R-:W-:Y:S02]  /*140b0*/  LEA.HI.X.SX32 R15, R19, R2.reuse, 0x1, P1 ;  /* 0x00000002130f7211 */ /* 0x080fe400008f0eff */
[----:B------:R-:W-:Y:S02]  /*140c0*/  ISETP.LT.AND P1, PT, R20, UR7, !P0 ;  /* 0x0000000714007c0c */ /* 0x000fe4000c721270 */
[----:B------:R-:W-:Y:S02]  /*140d0*/  ISETP.LT.AND P0, PT, R0, UR7, !P0 ;  /* 0x0000000700007c0c */ /* 0x000fe4000c701270 */
[----:B------:R-:W-:Y:S02]  /*140e0*/  LEA.HI.X.SX32 R17, R17, R2, 0x1, P6 ;  /* 0x0000000211117211 */ /* 0x000fe400030f0eff */
[----:B------:R-:W-:Y:S02]  /*140f0*/  PRMT R23, R9, 0x7773, RZ ;  /* 0x0000777309177816 */ /* 0x000fe400000000ff */
[----:B------:R-:W-:-:S02]  /*14100*/  IADD3 R18, P6, R8, R3, RZ ;  /* 0x0000000308127210 */ /* 0x000fc40007fde0ff */
[C---:B------:R-:W-:Y:S01]  /*14110*/  PRMT R21, R10.reuse, 0x7772, RZ ;  /* 0x000077720a157816 */ /* 0x040fe200000000ff */
[----:B------:R0:W-:Y:S01]  /*14120*/  @P4 STG.E.U8 desc[UR40][R6.64], R23 ;  /* 0x0000001706004986 */ /* 0x0001e2000c101128 */
[----:B------:R-:W-:Y:S02]  /*14130*/  PRMT R9, R10, 0x7773, RZ ;  /* 0x000077730a097816 */ /* 0x000fe400000000ff */
[C---:B------:R-:W-:Y:S01]  /*14140*/  PRMT R3, R11.reuse, 0x7773, RZ ;  /* 0x000077730b037816 */ /* 0x040fe200000000ff */
[----:B------:R0:W-:Y:S01]  /*14150*/  @P3 STG.E.U8 desc[UR40][R12.64], R21 ;  /* 0x000000150c003986 */ /* 0x0001e2000c101128 */
[----:B------:R-:W-:Y:S02]  /*14160*/  PRMT R11, R11, 0x7772, RZ ;  /* 0x000077720b0b7816 */ /* 0x000fe400000000ff */
[----:B------:R-:W-:Y:S01]  /*14170*/  LEA.HI.X.SX32 R19, R8, R2, 0x1, P6 ;  /* 0x0000000208137211 */ /* 0x000fe200030f0eff */
[----:B------:R0:W-:Y:S04]  /*14180*/  @P2 STG.E.U8 desc[UR40][R16.64], R9 ;  /* 0x0000000910002986 */ /* 0x0001e8000c101128 */
[----:B------:R0:W-:Y:S01]  /*14190*/  @P1 STG.E.U8 desc[UR40][R14.64], R11 ;  /* 0x0000000b0e001986 */ /* 0x0001e2000c101128 */
[----:B------:R-:W-:Y:S05]  /*141a0*/  @!P0 EXIT ;  /* 0x000000000000894d */ /* 0x000fea0003800000 */
[----:B------:R-:W-:Y:S01]  /*141b0*/  STG.E.U8 desc[UR40][R18.64], R3 ;  /* 0x0000000312007986 */ /* 0x000fe2000c101128 */
[----:B------:R-:W-:Y:S05]  /*141c0*/  EXIT ;  /* 0x000000000000794d */ /* 0x000fea0003800000 */
.L_x_3:
[----:B------:R-:W-:-:S00]  /*141d0*/  BRA `(.L_x_3) ;  /* 0xfffffffc00fc7947 */ /* 0x000fc0000383ffff */
[----:B------:R-:W-:-:S00]  /*141e0*/  NOP ;  /* 0x0000000000007918 */ /* 0x000fc00000000000 */
        /* <DEDUP_REMOVED lines=9> */
.L_x_4:


//--------------------- .nv.shared.matmul_kernel  --------------------------
	.section	.nv.shared.matmul_kernel,"aw",@nobits
	.sectionflags	@""
	.align	16
	.zero		1024


//--------------------- .nv.shared.reserved.0     --------------------------
	.section	.nv.shared.reserved.0,"aw",@nobits
	.weak		__nv_reservedSMEM_offset_0_alias
	.size		__nv_reservedSMEM_offset_0_alias, 0, 0
	.other		__nv_reservedSMEM_offset_0_alias,@"STO_CUDA_RESERVED_SHARED STV_DEFAULT"
__nv_reservedSMEM_offset_0_alias:
	.zero		0


//--------------------- .nv.constant0.matmul_kernel --------------------------
	.section	.nv.constant0.matmul_kernel,"a",@progbits
	.sectionflags	@""
	.align	4
.nv.constant0.matmul_kernel:
	.zero		608


//--------------------- SYMBOLS --------------------------

	.type		.nv.reservedSmem.offset0,@object
	.size		.nv.reservedSmem.offset0,0x4
